//
// Generated by NVIDIA NVVM Compiler
//
// Compiler Build ID: CL-36424714
// Cuda compilation tools, release 13.0, V13.0.88
// Based on NVVM 20.0.0
//

.version 9.0
.target sm_100
.address_size 64

	// .globl	_Z13mandel_kernelffffiiimPi

.visible .entry _Z13mandel_kernelffffiiimPi(
	.param .f32 _Z13mandel_kernelffffiiimPi_param_0,
	.param .f32 _Z13mandel_kernelffffiiimPi_param_1,
	.param .f32 _Z13mandel_kernelffffiiimPi_param_2,
	.param .f32 _Z13mandel_kernelffffiiimPi_param_3,
	.param .u32 _Z13mandel_kernelffffiiimPi_param_4,
	.param .u32 _Z13mandel_kernelffffiiimPi_param_5,
	.param .u32 _Z13mandel_kernelffffiiimPi_param_6,
	.param .u64 _Z13mandel_kernelffffiiimPi_param_7,
	.param .u64 .ptr .align 1 _Z13mandel_kernelffffiiimPi_param_8
)
{
	.reg .pred 	%p<1318>;
	.reg .b32 	%r<1335>;
	.reg .b32 	%f<9146>;
	.reg .b64 	%rd<8>;

	ld.param.f32 	%f5217, [_Z13mandel_kernelffffiiimPi_param_0];
	ld.param.f32 	%f5218, [_Z13mandel_kernelffffiiimPi_param_1];
	ld.param.f32 	%f5219, [_Z13mandel_kernelffffiiimPi_param_2];
	ld.param.f32 	%f5220, [_Z13mandel_kernelffffiiimPi_param_3];
	ld.param.u32 	%r56, [_Z13mandel_kernelffffiiimPi_param_4];
	ld.param.u32 	%r57, [_Z13mandel_kernelffffiiimPi_param_5];
	ld.param.u32 	%r58, [_Z13mandel_kernelffffiiimPi_param_6];
	ld.param.u64 	%rd1, [_Z13mandel_kernelffffiiimPi_param_7];
	ld.param.u64 	%rd2, [_Z13mandel_kernelffffiiimPi_param_8];
	mov.u32 	%r60, %ctaid.x;
	mov.u32 	%r61, %ntid.x;
	mov.u32 	%r62, %tid.x;
	mad.lo.s32 	%r1, %r60, %r61, %r62;
	mov.u32 	%r63, %ctaid.y;
	mov.u32 	%r64, %ntid.y;
	mov.u32 	%r65, %tid.y;
	mad.lo.s32 	%r66, %r63, %r64, %r65;
	setp.ge.s32 	%p1, %r1, %r57;
	setp.ge.s32 	%p2, %r66, %r58;
	or.pred  	%p3, %p1, %p2;
	@%p3 bra 	$L__BB0_1367;
	cvt.rn.f32.s32 	%f5221, %r1;
	fma.rn.f32 	%f1, %f5219, %f5221, %f5217;
	cvt.rn.f32.u32 	%f5222, %r66;
	fma.rn.f32 	%f2, %f5220, %f5222, %f5218;
	setp.gt.s32 	%p4, %r56, 9999;
	@%p4 bra 	$L__BB0_8;
	setp.eq.s32 	%p7, %r56, 256;
	@%p7 bra 	$L__BB0_44;
	setp.eq.s32 	%p8, %r56, 1000;
	@%p8 bra 	$L__BB0_301;
$L__BB0_4:
	setp.lt.s32 	%p1315, %r56, 1;
	mov.b32 	%r1334, 0;
	@%p1315 bra 	$L__BB0_1366;
	mov.b32 	%r1333, 0;
	mov.f32 	%f9144, %f2;
	mov.f32 	%f9145, %f1;
$L__BB0_6:
	mul.f32 	%f5213, %f9145, %f9145;
	mul.f32 	%f5214, %f9144, %f9144;
	add.f32 	%f9137, %f5213, %f5214;
	setp.gt.f32 	%p1316, %f9137, 0f40800000;
	mov.u32 	%r1334, %r1333;
	@%p1316 bra 	$L__BB0_1366;
	sub.f32 	%f9138, %f5213, %f5214;
	add.f32 	%f9139, %f9145, %f9145;
	add.f32 	%f9145, %f1, %f9138;
	fma.rn.f32 	%f9144, %f9139, %f9144, %f2;
	add.s32 	%r1333, %r1333, 1;
	setp.eq.s32 	%p1317, %r1333, %r56;
	mov.u32 	%r1334, %r56;
	@%p1317 bra 	$L__BB0_1366;
	bra.uni 	$L__BB0_6;
$L__BB0_8:
	setp.eq.s32 	%p5, %r56, 10000;
	@%p5 bra 	$L__BB0_1302;
	setp.ne.s32 	%p6, %r56, 100000;
	@%p6 bra 	$L__BB0_4;
	mov.b32 	%r5, 0;
	mov.f32 	%f9142, %f2;
	mov.f32 	%f9143, %f1;
$L__BB0_11:
	.pragma "nounroll";
	mul.f32 	%f5083, %f9143, %f9143;
	mul.f32 	%f5084, %f9142, %f9142;
	add.f32 	%f5223, %f5083, %f5084;
	setp.gt.f32 	%p9, %f5223, 0f40800000;
	mov.u32 	%r1334, %r5;
	@%p9 bra 	$L__BB0_1366;
	sub.f32 	%f5224, %f5083, %f5084;
	add.f32 	%f5225, %f9143, %f9143;
	add.f32 	%f5085, %f1, %f5224;
	fma.rn.f32 	%f5086, %f5225, %f9142, %f2;
	mul.f32 	%f5087, %f5085, %f5085;
	mul.f32 	%f5088, %f5086, %f5086;
	add.f32 	%f5226, %f5087, %f5088;
	setp.gt.f32 	%p10, %f5226, 0f40800000;
	@%p10 bra 	$L__BB0_1365;
	sub.f32 	%f5227, %f5087, %f5088;
	add.f32 	%f5228, %f5085, %f5085;
	add.f32 	%f5089, %f1, %f5227;
	fma.rn.f32 	%f5090, %f5228, %f5086, %f2;
	mul.f32 	%f5091, %f5089, %f5089;
	mul.f32 	%f5092, %f5090, %f5090;
	add.f32 	%f5229, %f5091, %f5092;
	setp.gt.f32 	%p11, %f5229, 0f40800000;
	@%p11 bra 	$L__BB0_1364;
	sub.f32 	%f5230, %f5091, %f5092;
	add.f32 	%f5231, %f5089, %f5089;
	add.f32 	%f5093, %f1, %f5230;
	fma.rn.f32 	%f5094, %f5231, %f5090, %f2;
	mul.f32 	%f5095, %f5093, %f5093;
	mul.f32 	%f5096, %f5094, %f5094;
	add.f32 	%f5232, %f5095, %f5096;
	setp.gt.f32 	%p12, %f5232, 0f40800000;
	@%p12 bra 	$L__BB0_1363;
	sub.f32 	%f5233, %f5095, %f5096;
	add.f32 	%f5234, %f5093, %f5093;
	add.f32 	%f5097, %f1, %f5233;
	fma.rn.f32 	%f5098, %f5234, %f5094, %f2;
	mul.f32 	%f5099, %f5097, %f5097;
	mul.f32 	%f5100, %f5098, %f5098;
	add.f32 	%f5235, %f5099, %f5100;
	setp.gt.f32 	%p13, %f5235, 0f40800000;
	@%p13 bra 	$L__BB0_1362;
	sub.f32 	%f5236, %f5099, %f5100;
	add.f32 	%f5237, %f5097, %f5097;
	add.f32 	%f5101, %f1, %f5236;
	fma.rn.f32 	%f5102, %f5237, %f5098, %f2;
	mul.f32 	%f5103, %f5101, %f5101;
	mul.f32 	%f5104, %f5102, %f5102;
	add.f32 	%f5238, %f5103, %f5104;
	setp.gt.f32 	%p14, %f5238, 0f40800000;
	@%p14 bra 	$L__BB0_1361;
	sub.f32 	%f5239, %f5103, %f5104;
	add.f32 	%f5240, %f5101, %f5101;
	add.f32 	%f5105, %f1, %f5239;
	fma.rn.f32 	%f5106, %f5240, %f5102, %f2;
	mul.f32 	%f5107, %f5105, %f5105;
	mul.f32 	%f5108, %f5106, %f5106;
	add.f32 	%f5241, %f5107, %f5108;
	setp.gt.f32 	%p15, %f5241, 0f40800000;
	@%p15 bra 	$L__BB0_1360;
	sub.f32 	%f5242, %f5107, %f5108;
	add.f32 	%f5243, %f5105, %f5105;
	add.f32 	%f5109, %f1, %f5242;
	fma.rn.f32 	%f5110, %f5243, %f5106, %f2;
	mul.f32 	%f5111, %f5109, %f5109;
	mul.f32 	%f5112, %f5110, %f5110;
	add.f32 	%f5244, %f5111, %f5112;
	setp.gt.f32 	%p16, %f5244, 0f40800000;
	@%p16 bra 	$L__BB0_1359;
	sub.f32 	%f5245, %f5111, %f5112;
	add.f32 	%f5246, %f5109, %f5109;
	add.f32 	%f5113, %f1, %f5245;
	fma.rn.f32 	%f5114, %f5246, %f5110, %f2;
	mul.f32 	%f5115, %f5113, %f5113;
	mul.f32 	%f5116, %f5114, %f5114;
	add.f32 	%f5247, %f5115, %f5116;
	setp.gt.f32 	%p17, %f5247, 0f40800000;
	@%p17 bra 	$L__BB0_1358;
	sub.f32 	%f5248, %f5115, %f5116;
	add.f32 	%f5249, %f5113, %f5113;
	add.f32 	%f5117, %f1, %f5248;
	fma.rn.f32 	%f5118, %f5249, %f5114, %f2;
	mul.f32 	%f5119, %f5117, %f5117;
	mul.f32 	%f5120, %f5118, %f5118;
	add.f32 	%f5250, %f5119, %f5120;
	setp.gt.f32 	%p18, %f5250, 0f40800000;
	@%p18 bra 	$L__BB0_1357;
	sub.f32 	%f5251, %f5119, %f5120;
	add.f32 	%f5252, %f5117, %f5117;
	add.f32 	%f5121, %f1, %f5251;
	fma.rn.f32 	%f5122, %f5252, %f5118, %f2;
	mul.f32 	%f5123, %f5121, %f5121;
	mul.f32 	%f5124, %f5122, %f5122;
	add.f32 	%f5253, %f5123, %f5124;
	setp.gt.f32 	%p19, %f5253, 0f40800000;
	@%p19 bra 	$L__BB0_1356;
	sub.f32 	%f5254, %f5123, %f5124;
	add.f32 	%f5255, %f5121, %f5121;
	add.f32 	%f5125, %f1, %f5254;
	fma.rn.f32 	%f5126, %f5255, %f5122, %f2;
	mul.f32 	%f5127, %f5125, %f5125;
	mul.f32 	%f5128, %f5126, %f5126;
	add.f32 	%f5256, %f5127, %f5128;
	setp.gt.f32 	%p20, %f5256, 0f40800000;
	@%p20 bra 	$L__BB0_1355;
	sub.f32 	%f5257, %f5127, %f5128;
	add.f32 	%f5258, %f5125, %f5125;
	add.f32 	%f5129, %f1, %f5257;
	fma.rn.f32 	%f5130, %f5258, %f5126, %f2;
	mul.f32 	%f5131, %f5129, %f5129;
	mul.f32 	%f5132, %f5130, %f5130;
	add.f32 	%f5259, %f5131, %f5132;
	setp.gt.f32 	%p21, %f5259, 0f40800000;
	@%p21 bra 	$L__BB0_1354;
	sub.f32 	%f5260, %f5131, %f5132;
	add.f32 	%f5261, %f5129, %f5129;
	add.f32 	%f5133, %f1, %f5260;
	fma.rn.f32 	%f5134, %f5261, %f5130, %f2;
	mul.f32 	%f5135, %f5133, %f5133;
	mul.f32 	%f5136, %f5134, %f5134;
	add.f32 	%f5262, %f5135, %f5136;
	setp.gt.f32 	%p22, %f5262, 0f40800000;
	@%p22 bra 	$L__BB0_1353;
	sub.f32 	%f5263, %f5135, %f5136;
	add.f32 	%f5264, %f5133, %f5133;
	add.f32 	%f5137, %f1, %f5263;
	fma.rn.f32 	%f5138, %f5264, %f5134, %f2;
	mul.f32 	%f5139, %f5137, %f5137;
	mul.f32 	%f5140, %f5138, %f5138;
	add.f32 	%f5265, %f5139, %f5140;
	setp.gt.f32 	%p23, %f5265, 0f40800000;
	@%p23 bra 	$L__BB0_1352;
	sub.f32 	%f5266, %f5139, %f5140;
	add.f32 	%f5267, %f5137, %f5137;
	add.f32 	%f5141, %f1, %f5266;
	fma.rn.f32 	%f5142, %f5267, %f5138, %f2;
	mul.f32 	%f5143, %f5141, %f5141;
	mul.f32 	%f5144, %f5142, %f5142;
	add.f32 	%f5268, %f5143, %f5144;
	setp.gt.f32 	%p24, %f5268, 0f40800000;
	@%p24 bra 	$L__BB0_1351;
	sub.f32 	%f5269, %f5143, %f5144;
	add.f32 	%f5270, %f5141, %f5141;
	add.f32 	%f5145, %f1, %f5269;
	fma.rn.f32 	%f5146, %f5270, %f5142, %f2;
	mul.f32 	%f5147, %f5145, %f5145;
	mul.f32 	%f5148, %f5146, %f5146;
	add.f32 	%f5271, %f5147, %f5148;
	setp.gt.f32 	%p25, %f5271, 0f40800000;
	@%p25 bra 	$L__BB0_1350;
	sub.f32 	%f5272, %f5147, %f5148;
	add.f32 	%f5273, %f5145, %f5145;
	add.f32 	%f5149, %f1, %f5272;
	fma.rn.f32 	%f5150, %f5273, %f5146, %f2;
	mul.f32 	%f5151, %f5149, %f5149;
	mul.f32 	%f5152, %f5150, %f5150;
	add.f32 	%f5274, %f5151, %f5152;
	setp.gt.f32 	%p26, %f5274, 0f40800000;
	@%p26 bra 	$L__BB0_1349;
	sub.f32 	%f5275, %f5151, %f5152;
	add.f32 	%f5276, %f5149, %f5149;
	add.f32 	%f5153, %f1, %f5275;
	fma.rn.f32 	%f5154, %f5276, %f5150, %f2;
	mul.f32 	%f5155, %f5153, %f5153;
	mul.f32 	%f5156, %f5154, %f5154;
	add.f32 	%f5277, %f5155, %f5156;
	setp.gt.f32 	%p27, %f5277, 0f40800000;
	@%p27 bra 	$L__BB0_1348;
	sub.f32 	%f5278, %f5155, %f5156;
	add.f32 	%f5279, %f5153, %f5153;
	add.f32 	%f5157, %f1, %f5278;
	fma.rn.f32 	%f5158, %f5279, %f5154, %f2;
	mul.f32 	%f5159, %f5157, %f5157;
	mul.f32 	%f5160, %f5158, %f5158;
	add.f32 	%f5280, %f5159, %f5160;
	setp.gt.f32 	%p28, %f5280, 0f40800000;
	@%p28 bra 	$L__BB0_1347;
	sub.f32 	%f5281, %f5159, %f5160;
	add.f32 	%f5282, %f5157, %f5157;
	add.f32 	%f5161, %f1, %f5281;
	fma.rn.f32 	%f5162, %f5282, %f5158, %f2;
	mul.f32 	%f5163, %f5161, %f5161;
	mul.f32 	%f5164, %f5162, %f5162;
	add.f32 	%f5283, %f5163, %f5164;
	setp.gt.f32 	%p29, %f5283, 0f40800000;
	@%p29 bra 	$L__BB0_1346;
	sub.f32 	%f5284, %f5163, %f5164;
	add.f32 	%f5285, %f5161, %f5161;
	add.f32 	%f5165, %f1, %f5284;
	fma.rn.f32 	%f5166, %f5285, %f5162, %f2;
	mul.f32 	%f5167, %f5165, %f5165;
	mul.f32 	%f5168, %f5166, %f5166;
	add.f32 	%f5286, %f5167, %f5168;
	setp.gt.f32 	%p30, %f5286, 0f40800000;
	@%p30 bra 	$L__BB0_1345;
	sub.f32 	%f5287, %f5167, %f5168;
	add.f32 	%f5288, %f5165, %f5165;
	add.f32 	%f5169, %f1, %f5287;
	fma.rn.f32 	%f5170, %f5288, %f5166, %f2;
	mul.f32 	%f5171, %f5169, %f5169;
	mul.f32 	%f5172, %f5170, %f5170;
	add.f32 	%f5289, %f5171, %f5172;
	setp.gt.f32 	%p31, %f5289, 0f40800000;
	@%p31 bra 	$L__BB0_1344;
	sub.f32 	%f5290, %f5171, %f5172;
	add.f32 	%f5291, %f5169, %f5169;
	add.f32 	%f5173, %f1, %f5290;
	fma.rn.f32 	%f5174, %f5291, %f5170, %f2;
	mul.f32 	%f5175, %f5173, %f5173;
	mul.f32 	%f5176, %f5174, %f5174;
	add.f32 	%f5292, %f5175, %f5176;
	setp.gt.f32 	%p32, %f5292, 0f40800000;
	@%p32 bra 	$L__BB0_1343;
	sub.f32 	%f5293, %f5175, %f5176;
	add.f32 	%f5294, %f5173, %f5173;
	add.f32 	%f5177, %f1, %f5293;
	fma.rn.f32 	%f5178, %f5294, %f5174, %f2;
	mul.f32 	%f5179, %f5177, %f5177;
	mul.f32 	%f5180, %f5178, %f5178;
	add.f32 	%f5295, %f5179, %f5180;
	setp.gt.f32 	%p33, %f5295, 0f40800000;
	@%p33 bra 	$L__BB0_1342;
	sub.f32 	%f5296, %f5179, %f5180;
	add.f32 	%f5297, %f5177, %f5177;
	add.f32 	%f5181, %f1, %f5296;
	fma.rn.f32 	%f5182, %f5297, %f5178, %f2;
	mul.f32 	%f5183, %f5181, %f5181;
	mul.f32 	%f5184, %f5182, %f5182;
	add.f32 	%f5298, %f5183, %f5184;
	setp.gt.f32 	%p34, %f5298, 0f40800000;
	@%p34 bra 	$L__BB0_1341;
	sub.f32 	%f5299, %f5183, %f5184;
	add.f32 	%f5300, %f5181, %f5181;
	add.f32 	%f5185, %f1, %f5299;
	fma.rn.f32 	%f5186, %f5300, %f5182, %f2;
	mul.f32 	%f5187, %f5185, %f5185;
	mul.f32 	%f5188, %f5186, %f5186;
	add.f32 	%f5301, %f5187, %f5188;
	setp.gt.f32 	%p35, %f5301, 0f40800000;
	@%p35 bra 	$L__BB0_1340;
	sub.f32 	%f5302, %f5187, %f5188;
	add.f32 	%f5303, %f5185, %f5185;
	add.f32 	%f5189, %f1, %f5302;
	fma.rn.f32 	%f5190, %f5303, %f5186, %f2;
	mul.f32 	%f5191, %f5189, %f5189;
	mul.f32 	%f5192, %f5190, %f5190;
	add.f32 	%f5304, %f5191, %f5192;
	setp.gt.f32 	%p36, %f5304, 0f40800000;
	@%p36 bra 	$L__BB0_1339;
	sub.f32 	%f5305, %f5191, %f5192;
	add.f32 	%f5306, %f5189, %f5189;
	add.f32 	%f5193, %f1, %f5305;
	fma.rn.f32 	%f5194, %f5306, %f5190, %f2;
	mul.f32 	%f5195, %f5193, %f5193;
	mul.f32 	%f5196, %f5194, %f5194;
	add.f32 	%f5307, %f5195, %f5196;
	setp.gt.f32 	%p37, %f5307, 0f40800000;
	@%p37 bra 	$L__BB0_1338;
	sub.f32 	%f5308, %f5195, %f5196;
	add.f32 	%f5309, %f5193, %f5193;
	add.f32 	%f5197, %f1, %f5308;
	fma.rn.f32 	%f5198, %f5309, %f5194, %f2;
	mul.f32 	%f5199, %f5197, %f5197;
	mul.f32 	%f5200, %f5198, %f5198;
	add.f32 	%f5310, %f5199, %f5200;
	setp.gt.f32 	%p38, %f5310, 0f40800000;
	@%p38 bra 	$L__BB0_1337;
	sub.f32 	%f5311, %f5199, %f5200;
	add.f32 	%f5312, %f5197, %f5197;
	add.f32 	%f5201, %f1, %f5311;
	fma.rn.f32 	%f5202, %f5312, %f5198, %f2;
	mul.f32 	%f5203, %f5201, %f5201;
	mul.f32 	%f5204, %f5202, %f5202;
	add.f32 	%f5313, %f5203, %f5204;
	setp.gt.f32 	%p39, %f5313, 0f40800000;
	@%p39 bra 	$L__BB0_1336;
	sub.f32 	%f5314, %f5203, %f5204;
	add.f32 	%f5315, %f5201, %f5201;
	add.f32 	%f5205, %f1, %f5314;
	fma.rn.f32 	%f5206, %f5315, %f5202, %f2;
	mul.f32 	%f5207, %f5205, %f5205;
	mul.f32 	%f5208, %f5206, %f5206;
	add.f32 	%f5316, %f5207, %f5208;
	setp.gt.f32 	%p40, %f5316, 0f40800000;
	@%p40 bra 	$L__BB0_1335;
	sub.f32 	%f5317, %f5207, %f5208;
	add.f32 	%f5318, %f5205, %f5205;
	add.f32 	%f9143, %f1, %f5317;
	fma.rn.f32 	%f9142, %f5318, %f5206, %f2;
	add.s32 	%r5, %r5, 32;
	setp.eq.s32 	%p41, %r5, 100000;
	mov.b32 	%r1334, 100000;
	@%p41 bra 	$L__BB0_1366;
	bra.uni 	$L__BB0_11;
$L__BB0_44:
	mul.f32 	%f3, %f1, %f1;
	mul.f32 	%f4, %f2, %f2;
	add.f32 	%f8368, %f3, %f4;
	setp.gt.f32 	%p1059, %f8368, 0f40800000;
	mov.b32 	%r1334, 0;
	@%p1059 bra 	$L__BB0_1366;
	sub.f32 	%f8369, %f3, %f4;
	add.f32 	%f8370, %f1, %f1;
	add.f32 	%f5, %f1, %f8369;
	fma.rn.f32 	%f6, %f8370, %f2, %f2;
	mul.f32 	%f7, %f5, %f5;
	mul.f32 	%f8, %f6, %f6;
	add.f32 	%f8371, %f7, %f8;
	setp.gt.f32 	%p1060, %f8371, 0f40800000;
	mov.b32 	%r1334, 1;
	@%p1060 bra 	$L__BB0_1366;
	sub.f32 	%f8372, %f7, %f8;
	add.f32 	%f8373, %f5, %f5;
	add.f32 	%f9, %f1, %f8372;
	fma.rn.f32 	%f10, %f8373, %f6, %f2;
	mul.f32 	%f11, %f9, %f9;
	mul.f32 	%f12, %f10, %f10;
	add.f32 	%f8374, %f11, %f12;
	setp.gt.f32 	%p1061, %f8374, 0f40800000;
	mov.b32 	%r1334, 2;
	@%p1061 bra 	$L__BB0_1366;
	sub.f32 	%f8375, %f11, %f12;
	add.f32 	%f8376, %f9, %f9;
	add.f32 	%f13, %f1, %f8375;
	fma.rn.f32 	%f14, %f8376, %f10, %f2;
	mul.f32 	%f15, %f13, %f13;
	mul.f32 	%f16, %f14, %f14;
	add.f32 	%f8377, %f15, %f16;
	setp.gt.f32 	%p1062, %f8377, 0f40800000;
	mov.b32 	%r1334, 3;
	@%p1062 bra 	$L__BB0_1366;
	sub.f32 	%f8378, %f15, %f16;
	add.f32 	%f8379, %f13, %f13;
	add.f32 	%f17, %f1, %f8378;
	fma.rn.f32 	%f18, %f8379, %f14, %f2;
	mul.f32 	%f19, %f17, %f17;
	mul.f32 	%f20, %f18, %f18;
	add.f32 	%f8380, %f19, %f20;
	setp.gt.f32 	%p1063, %f8380, 0f40800000;
	mov.b32 	%r1334, 4;
	@%p1063 bra 	$L__BB0_1366;
	sub.f32 	%f8381, %f19, %f20;
	add.f32 	%f8382, %f17, %f17;
	add.f32 	%f21, %f1, %f8381;
	fma.rn.f32 	%f22, %f8382, %f18, %f2;
	mul.f32 	%f23, %f21, %f21;
	mul.f32 	%f24, %f22, %f22;
	add.f32 	%f8383, %f23, %f24;
	setp.gt.f32 	%p1064, %f8383, 0f40800000;
	mov.b32 	%r1334, 5;
	@%p1064 bra 	$L__BB0_1366;
	sub.f32 	%f8384, %f23, %f24;
	add.f32 	%f8385, %f21, %f21;
	add.f32 	%f25, %f1, %f8384;
	fma.rn.f32 	%f26, %f8385, %f22, %f2;
	mul.f32 	%f27, %f25, %f25;
	mul.f32 	%f28, %f26, %f26;
	add.f32 	%f8386, %f27, %f28;
	setp.gt.f32 	%p1065, %f8386, 0f40800000;
	mov.b32 	%r1334, 6;
	@%p1065 bra 	$L__BB0_1366;
	sub.f32 	%f8387, %f27, %f28;
	add.f32 	%f8388, %f25, %f25;
	add.f32 	%f29, %f1, %f8387;
	fma.rn.f32 	%f30, %f8388, %f26, %f2;
	mul.f32 	%f31, %f29, %f29;
	mul.f32 	%f32, %f30, %f30;
	add.f32 	%f8389, %f31, %f32;
	setp.gt.f32 	%p1066, %f8389, 0f40800000;
	mov.b32 	%r1334, 7;
	@%p1066 bra 	$L__BB0_1366;
	sub.f32 	%f8390, %f31, %f32;
	add.f32 	%f8391, %f29, %f29;
	add.f32 	%f33, %f1, %f8390;
	fma.rn.f32 	%f34, %f8391, %f30, %f2;
	mul.f32 	%f35, %f33, %f33;
	mul.f32 	%f36, %f34, %f34;
	add.f32 	%f8392, %f35, %f36;
	setp.gt.f32 	%p1067, %f8392, 0f40800000;
	mov.b32 	%r1334, 8;
	@%p1067 bra 	$L__BB0_1366;
	sub.f32 	%f8393, %f35, %f36;
	add.f32 	%f8394, %f33, %f33;
	add.f32 	%f37, %f1, %f8393;
	fma.rn.f32 	%f38, %f8394, %f34, %f2;
	mul.f32 	%f39, %f37, %f37;
	mul.f32 	%f40, %f38, %f38;
	add.f32 	%f8395, %f39, %f40;
	setp.gt.f32 	%p1068, %f8395, 0f40800000;
	mov.b32 	%r1334, 9;
	@%p1068 bra 	$L__BB0_1366;
	sub.f32 	%f8396, %f39, %f40;
	add.f32 	%f8397, %f37, %f37;
	add.f32 	%f41, %f1, %f8396;
	fma.rn.f32 	%f42, %f8397, %f38, %f2;
	mul.f32 	%f43, %f41, %f41;
	mul.f32 	%f44, %f42, %f42;
	add.f32 	%f8398, %f43, %f44;
	setp.gt.f32 	%p1069, %f8398, 0f40800000;
	mov.b32 	%r1334, 10;
	@%p1069 bra 	$L__BB0_1366;
	sub.f32 	%f8399, %f43, %f44;
	add.f32 	%f8400, %f41, %f41;
	add.f32 	%f45, %f1, %f8399;
	fma.rn.f32 	%f46, %f8400, %f42, %f2;
	mul.f32 	%f47, %f45, %f45;
	mul.f32 	%f48, %f46, %f46;
	add.f32 	%f8401, %f47, %f48;
	setp.gt.f32 	%p1070, %f8401, 0f40800000;
	mov.b32 	%r1334, 11;
	@%p1070 bra 	$L__BB0_1366;
	sub.f32 	%f8402, %f47, %f48;
	add.f32 	%f8403, %f45, %f45;
	add.f32 	%f49, %f1, %f8402;
	fma.rn.f32 	%f50, %f8403, %f46, %f2;
	mul.f32 	%f51, %f49, %f49;
	mul.f32 	%f52, %f50, %f50;
	add.f32 	%f8404, %f51, %f52;
	setp.gt.f32 	%p1071, %f8404, 0f40800000;
	mov.b32 	%r1334, 12;
	@%p1071 bra 	$L__BB0_1366;
	sub.f32 	%f8405, %f51, %f52;
	add.f32 	%f8406, %f49, %f49;
	add.f32 	%f53, %f1, %f8405;
	fma.rn.f32 	%f54, %f8406, %f50, %f2;
	mul.f32 	%f55, %f53, %f53;
	mul.f32 	%f56, %f54, %f54;
	add.f32 	%f8407, %f55, %f56;
	setp.gt.f32 	%p1072, %f8407, 0f40800000;
	mov.b32 	%r1334, 13;
	@%p1072 bra 	$L__BB0_1366;
	sub.f32 	%f8408, %f55, %f56;
	add.f32 	%f8409, %f53, %f53;
	add.f32 	%f57, %f1, %f8408;
	fma.rn.f32 	%f58, %f8409, %f54, %f2;
	mul.f32 	%f59, %f57, %f57;
	mul.f32 	%f60, %f58, %f58;
	add.f32 	%f8410, %f59, %f60;
	setp.gt.f32 	%p1073, %f8410, 0f40800000;
	mov.b32 	%r1334, 14;
	@%p1073 bra 	$L__BB0_1366;
	sub.f32 	%f8411, %f59, %f60;
	add.f32 	%f8412, %f57, %f57;
	add.f32 	%f61, %f1, %f8411;
	fma.rn.f32 	%f62, %f8412, %f58, %f2;
	mul.f32 	%f63, %f61, %f61;
	mul.f32 	%f64, %f62, %f62;
	add.f32 	%f8413, %f63, %f64;
	setp.gt.f32 	%p1074, %f8413, 0f40800000;
	mov.b32 	%r1334, 15;
	@%p1074 bra 	$L__BB0_1366;
	sub.f32 	%f8414, %f63, %f64;
	add.f32 	%f8415, %f61, %f61;
	add.f32 	%f65, %f1, %f8414;
	fma.rn.f32 	%f66, %f8415, %f62, %f2;
	mul.f32 	%f67, %f65, %f65;
	mul.f32 	%f68, %f66, %f66;
	add.f32 	%f8416, %f67, %f68;
	setp.gt.f32 	%p1075, %f8416, 0f40800000;
	mov.b32 	%r1334, 16;
	@%p1075 bra 	$L__BB0_1366;
	sub.f32 	%f8417, %f67, %f68;
	add.f32 	%f8418, %f65, %f65;
	add.f32 	%f69, %f1, %f8417;
	fma.rn.f32 	%f70, %f8418, %f66, %f2;
	mul.f32 	%f71, %f69, %f69;
	mul.f32 	%f72, %f70, %f70;
	add.f32 	%f8419, %f71, %f72;
	setp.gt.f32 	%p1076, %f8419, 0f40800000;
	mov.b32 	%r1334, 17;
	@%p1076 bra 	$L__BB0_1366;
	sub.f32 	%f8420, %f71, %f72;
	add.f32 	%f8421, %f69, %f69;
	add.f32 	%f73, %f1, %f8420;
	fma.rn.f32 	%f74, %f8421, %f70, %f2;
	mul.f32 	%f75, %f73, %f73;
	mul.f32 	%f76, %f74, %f74;
	add.f32 	%f8422, %f75, %f76;
	setp.gt.f32 	%p1077, %f8422, 0f40800000;
	mov.b32 	%r1334, 18;
	@%p1077 bra 	$L__BB0_1366;
	sub.f32 	%f8423, %f75, %f76;
	add.f32 	%f8424, %f73, %f73;
	add.f32 	%f77, %f1, %f8423;
	fma.rn.f32 	%f78, %f8424, %f74, %f2;
	mul.f32 	%f79, %f77, %f77;
	mul.f32 	%f80, %f78, %f78;
	add.f32 	%f8425, %f79, %f80;
	setp.gt.f32 	%p1078, %f8425, 0f40800000;
	mov.b32 	%r1334, 19;
	@%p1078 bra 	$L__BB0_1366;
	sub.f32 	%f8426, %f79, %f80;
	add.f32 	%f8427, %f77, %f77;
	add.f32 	%f81, %f1, %f8426;
	fma.rn.f32 	%f82, %f8427, %f78, %f2;
	mul.f32 	%f83, %f81, %f81;
	mul.f32 	%f84, %f82, %f82;
	add.f32 	%f8428, %f83, %f84;
	setp.gt.f32 	%p1079, %f8428, 0f40800000;
	mov.b32 	%r1334, 20;
	@%p1079 bra 	$L__BB0_1366;
	sub.f32 	%f8429, %f83, %f84;
	add.f32 	%f8430, %f81, %f81;
	add.f32 	%f85, %f1, %f8429;
	fma.rn.f32 	%f86, %f8430, %f82, %f2;
	mul.f32 	%f87, %f85, %f85;
	mul.f32 	%f88, %f86, %f86;
	add.f32 	%f8431, %f87, %f88;
	setp.gt.f32 	%p1080, %f8431, 0f40800000;
	mov.b32 	%r1334, 21;
	@%p1080 bra 	$L__BB0_1366;
	sub.f32 	%f8432, %f87, %f88;
	add.f32 	%f8433, %f85, %f85;
	add.f32 	%f89, %f1, %f8432;
	fma.rn.f32 	%f90, %f8433, %f86, %f2;
	mul.f32 	%f91, %f89, %f89;
	mul.f32 	%f92, %f90, %f90;
	add.f32 	%f8434, %f91, %f92;
	setp.gt.f32 	%p1081, %f8434, 0f40800000;
	mov.b32 	%r1334, 22;
	@%p1081 bra 	$L__BB0_1366;
	sub.f32 	%f8435, %f91, %f92;
	add.f32 	%f8436, %f89, %f89;
	add.f32 	%f93, %f1, %f8435;
	fma.rn.f32 	%f94, %f8436, %f90, %f2;
	mul.f32 	%f95, %f93, %f93;
	mul.f32 	%f96, %f94, %f94;
	add.f32 	%f8437, %f95, %f96;
	setp.gt.f32 	%p1082, %f8437, 0f40800000;
	mov.b32 	%r1334, 23;
	@%p1082 bra 	$L__BB0_1366;
	sub.f32 	%f8438, %f95, %f96;
	add.f32 	%f8439, %f93, %f93;
	add.f32 	%f97, %f1, %f8438;
	fma.rn.f32 	%f98, %f8439, %f94, %f2;
	mul.f32 	%f99, %f97, %f97;
	mul.f32 	%f100, %f98, %f98;
	add.f32 	%f8440, %f99, %f100;
	setp.gt.f32 	%p1083, %f8440, 0f40800000;
	mov.b32 	%r1334, 24;
	@%p1083 bra 	$L__BB0_1366;
	sub.f32 	%f8441, %f99, %f100;
	add.f32 	%f8442, %f97, %f97;
	add.f32 	%f101, %f1, %f8441;
	fma.rn.f32 	%f102, %f8442, %f98, %f2;
	mul.f32 	%f103, %f101, %f101;
	mul.f32 	%f104, %f102, %f102;
	add.f32 	%f8443, %f103, %f104;
	setp.gt.f32 	%p1084, %f8443, 0f40800000;
	mov.b32 	%r1334, 25;
	@%p1084 bra 	$L__BB0_1366;
	sub.f32 	%f8444, %f103, %f104;
	add.f32 	%f8445, %f101, %f101;
	add.f32 	%f105, %f1, %f8444;
	fma.rn.f32 	%f106, %f8445, %f102, %f2;
	mul.f32 	%f107, %f105, %f105;
	mul.f32 	%f108, %f106, %f106;
	add.f32 	%f8446, %f107, %f108;
	setp.gt.f32 	%p1085, %f8446, 0f40800000;
	mov.b32 	%r1334, 26;
	@%p1085 bra 	$L__BB0_1366;
	sub.f32 	%f8447, %f107, %f108;
	add.f32 	%f8448, %f105, %f105;
	add.f32 	%f109, %f1, %f8447;
	fma.rn.f32 	%f110, %f8448, %f106, %f2;
	mul.f32 	%f111, %f109, %f109;
	mul.f32 	%f112, %f110, %f110;
	add.f32 	%f8449, %f111, %f112;
	setp.gt.f32 	%p1086, %f8449, 0f40800000;
	mov.b32 	%r1334, 27;
	@%p1086 bra 	$L__BB0_1366;
	sub.f32 	%f8450, %f111, %f112;
	add.f32 	%f8451, %f109, %f109;
	add.f32 	%f113, %f1, %f8450;
	fma.rn.f32 	%f114, %f8451, %f110, %f2;
	mul.f32 	%f115, %f113, %f113;
	mul.f32 	%f116, %f114, %f114;
	add.f32 	%f8452, %f115, %f116;
	setp.gt.f32 	%p1087, %f8452, 0f40800000;
	mov.b32 	%r1334, 28;
	@%p1087 bra 	$L__BB0_1366;
	sub.f32 	%f8453, %f115, %f116;
	add.f32 	%f8454, %f113, %f113;
	add.f32 	%f117, %f1, %f8453;
	fma.rn.f32 	%f118, %f8454, %f114, %f2;
	mul.f32 	%f119, %f117, %f117;
	mul.f32 	%f120, %f118, %f118;
	add.f32 	%f8455, %f119, %f120;
	setp.gt.f32 	%p1088, %f8455, 0f40800000;
	mov.b32 	%r1334, 29;
	@%p1088 bra 	$L__BB0_1366;
	sub.f32 	%f8456, %f119, %f120;
	add.f32 	%f8457, %f117, %f117;
	add.f32 	%f121, %f1, %f8456;
	fma.rn.f32 	%f122, %f8457, %f118, %f2;
	mul.f32 	%f123, %f121, %f121;
	mul.f32 	%f124, %f122, %f122;
	add.f32 	%f8458, %f123, %f124;
	setp.gt.f32 	%p1089, %f8458, 0f40800000;
	mov.b32 	%r1334, 30;
	@%p1089 bra 	$L__BB0_1366;
	sub.f32 	%f8459, %f123, %f124;
	add.f32 	%f8460, %f121, %f121;
	add.f32 	%f125, %f1, %f8459;
	fma.rn.f32 	%f126, %f8460, %f122, %f2;
	mul.f32 	%f127, %f125, %f125;
	mul.f32 	%f128, %f126, %f126;
	add.f32 	%f8461, %f127, %f128;
	setp.gt.f32 	%p1090, %f8461, 0f40800000;
	mov.b32 	%r1334, 31;
	@%p1090 bra 	$L__BB0_1366;
	sub.f32 	%f8462, %f127, %f128;
	add.f32 	%f8463, %f125, %f125;
	add.f32 	%f129, %f1, %f8462;
	fma.rn.f32 	%f130, %f8463, %f126, %f2;
	mul.f32 	%f131, %f129, %f129;
	mul.f32 	%f132, %f130, %f130;
	add.f32 	%f8464, %f131, %f132;
	setp.gt.f32 	%p1091, %f8464, 0f40800000;
	mov.b32 	%r1334, 32;
	@%p1091 bra 	$L__BB0_1366;
	sub.f32 	%f8465, %f131, %f132;
	add.f32 	%f8466, %f129, %f129;
	add.f32 	%f133, %f1, %f8465;
	fma.rn.f32 	%f134, %f8466, %f130, %f2;
	mul.f32 	%f135, %f133, %f133;
	mul.f32 	%f136, %f134, %f134;
	add.f32 	%f8467, %f135, %f136;
	setp.gt.f32 	%p1092, %f8467, 0f40800000;
	mov.b32 	%r1334, 33;
	@%p1092 bra 	$L__BB0_1366;
	sub.f32 	%f8468, %f135, %f136;
	add.f32 	%f8469, %f133, %f133;
	add.f32 	%f137, %f1, %f8468;
	fma.rn.f32 	%f138, %f8469, %f134, %f2;
	mul.f32 	%f139, %f137, %f137;
	mul.f32 	%f140, %f138, %f138;
	add.f32 	%f8470, %f139, %f140;
	setp.gt.f32 	%p1093, %f8470, 0f40800000;
	mov.b32 	%r1334, 34;
	@%p1093 bra 	$L__BB0_1366;
	sub.f32 	%f8471, %f139, %f140;
	add.f32 	%f8472, %f137, %f137;
	add.f32 	%f141, %f1, %f8471;
	fma.rn.f32 	%f142, %f8472, %f138, %f2;
	mul.f32 	%f143, %f141, %f141;
	mul.f32 	%f144, %f142, %f142;
	add.f32 	%f8473, %f143, %f144;
	setp.gt.f32 	%p1094, %f8473, 0f40800000;
	mov.b32 	%r1334, 35;
	@%p1094 bra 	$L__BB0_1366;
	sub.f32 	%f8474, %f143, %f144;
	add.f32 	%f8475, %f141, %f141;
	add.f32 	%f145, %f1, %f8474;
	fma.rn.f32 	%f146, %f8475, %f142, %f2;
	mul.f32 	%f147, %f145, %f145;
	mul.f32 	%f148, %f146, %f146;
	add.f32 	%f8476, %f147, %f148;
	setp.gt.f32 	%p1095, %f8476, 0f40800000;
	mov.b32 	%r1334, 36;
	@%p1095 bra 	$L__BB0_1366;
	sub.f32 	%f8477, %f147, %f148;
	add.f32 	%f8478, %f145, %f145;
	add.f32 	%f149, %f1, %f8477;
	fma.rn.f32 	%f150, %f8478, %f146, %f2;
	mul.f32 	%f151, %f149, %f149;
	mul.f32 	%f152, %f150, %f150;
	add.f32 	%f8479, %f151, %f152;
	setp.gt.f32 	%p1096, %f8479, 0f40800000;
	mov.b32 	%r1334, 37;
	@%p1096 bra 	$L__BB0_1366;
	sub.f32 	%f8480, %f151, %f152;
	add.f32 	%f8481, %f149, %f149;
	add.f32 	%f153, %f1, %f8480;
	fma.rn.f32 	%f154, %f8481, %f150, %f2;
	mul.f32 	%f155, %f153, %f153;
	mul.f32 	%f156, %f154, %f154;
	add.f32 	%f8482, %f155, %f156;
	setp.gt.f32 	%p1097, %f8482, 0f40800000;
	mov.b32 	%r1334, 38;
	@%p1097 bra 	$L__BB0_1366;
	sub.f32 	%f8483, %f155, %f156;
	add.f32 	%f8484, %f153, %f153;
	add.f32 	%f157, %f1, %f8483;
	fma.rn.f32 	%f158, %f8484, %f154, %f2;
	mul.f32 	%f159, %f157, %f157;
	mul.f32 	%f160, %f158, %f158;
	add.f32 	%f8485, %f159, %f160;
	setp.gt.f32 	%p1098, %f8485, 0f40800000;
	mov.b32 	%r1334, 39;
	@%p1098 bra 	$L__BB0_1366;
	sub.f32 	%f8486, %f159, %f160;
	add.f32 	%f8487, %f157, %f157;
	add.f32 	%f161, %f1, %f8486;
	fma.rn.f32 	%f162, %f8487, %f158, %f2;
	mul.f32 	%f163, %f161, %f161;
	mul.f32 	%f164, %f162, %f162;
	add.f32 	%f8488, %f163, %f164;
	setp.gt.f32 	%p1099, %f8488, 0f40800000;
	mov.b32 	%r1334, 40;
	@%p1099 bra 	$L__BB0_1366;
	sub.f32 	%f8489, %f163, %f164;
	add.f32 	%f8490, %f161, %f161;
	add.f32 	%f165, %f1, %f8489;
	fma.rn.f32 	%f166, %f8490, %f162, %f2;
	mul.f32 	%f167, %f165, %f165;
	mul.f32 	%f168, %f166, %f166;
	add.f32 	%f8491, %f167, %f168;
	setp.gt.f32 	%p1100, %f8491, 0f40800000;
	mov.b32 	%r1334, 41;
	@%p1100 bra 	$L__BB0_1366;
	sub.f32 	%f8492, %f167, %f168;
	add.f32 	%f8493, %f165, %f165;
	add.f32 	%f169, %f1, %f8492;
	fma.rn.f32 	%f170, %f8493, %f166, %f2;
	mul.f32 	%f171, %f169, %f169;
	mul.f32 	%f172, %f170, %f170;
	add.f32 	%f8494, %f171, %f172;
	setp.gt.f32 	%p1101, %f8494, 0f40800000;
	mov.b32 	%r1334, 42;
	@%p1101 bra 	$L__BB0_1366;
	sub.f32 	%f8495, %f171, %f172;
	add.f32 	%f8496, %f169, %f169;
	add.f32 	%f173, %f1, %f8495;
	fma.rn.f32 	%f174, %f8496, %f170, %f2;
	mul.f32 	%f175, %f173, %f173;
	mul.f32 	%f176, %f174, %f174;
	add.f32 	%f8497, %f175, %f176;
	setp.gt.f32 	%p1102, %f8497, 0f40800000;
	mov.b32 	%r1334, 43;
	@%p1102 bra 	$L__BB0_1366;
	sub.f32 	%f8498, %f175, %f176;
	add.f32 	%f8499, %f173, %f173;
	add.f32 	%f177, %f1, %f8498;
	fma.rn.f32 	%f178, %f8499, %f174, %f2;
	mul.f32 	%f179, %f177, %f177;
	mul.f32 	%f180, %f178, %f178;
	add.f32 	%f8500, %f179, %f180;
	setp.gt.f32 	%p1103, %f8500, 0f40800000;
	mov.b32 	%r1334, 44;
	@%p1103 bra 	$L__BB0_1366;
	sub.f32 	%f8501, %f179, %f180;
	add.f32 	%f8502, %f177, %f177;
	add.f32 	%f181, %f1, %f8501;
	fma.rn.f32 	%f182, %f8502, %f178, %f2;
	mul.f32 	%f183, %f181, %f181;
	mul.f32 	%f184, %f182, %f182;
	add.f32 	%f8503, %f183, %f184;
	setp.gt.f32 	%p1104, %f8503, 0f40800000;
	mov.b32 	%r1334, 45;
	@%p1104 bra 	$L__BB0_1366;
	sub.f32 	%f8504, %f183, %f184;
	add.f32 	%f8505, %f181, %f181;
	add.f32 	%f185, %f1, %f8504;
	fma.rn.f32 	%f186, %f8505, %f182, %f2;
	mul.f32 	%f187, %f185, %f185;
	mul.f32 	%f188, %f186, %f186;
	add.f32 	%f8506, %f187, %f188;
	setp.gt.f32 	%p1105, %f8506, 0f40800000;
	mov.b32 	%r1334, 46;
	@%p1105 bra 	$L__BB0_1366;
	sub.f32 	%f8507, %f187, %f188;
	add.f32 	%f8508, %f185, %f185;
	add.f32 	%f189, %f1, %f8507;
	fma.rn.f32 	%f190, %f8508, %f186, %f2;
	mul.f32 	%f191, %f189, %f189;
	mul.f32 	%f192, %f190, %f190;
	add.f32 	%f8509, %f191, %f192;
	setp.gt.f32 	%p1106, %f8509, 0f40800000;
	mov.b32 	%r1334, 47;
	@%p1106 bra 	$L__BB0_1366;
	sub.f32 	%f8510, %f191, %f192;
	add.f32 	%f8511, %f189, %f189;
	add.f32 	%f193, %f1, %f8510;
	fma.rn.f32 	%f194, %f8511, %f190, %f2;
	mul.f32 	%f195, %f193, %f193;
	mul.f32 	%f196, %f194, %f194;
	add.f32 	%f8512, %f195, %f196;
	setp.gt.f32 	%p1107, %f8512, 0f40800000;
	mov.b32 	%r1334, 48;
	@%p1107 bra 	$L__BB0_1366;
	sub.f32 	%f8513, %f195, %f196;
	add.f32 	%f8514, %f193, %f193;
	add.f32 	%f197, %f1, %f8513;
	fma.rn.f32 	%f198, %f8514, %f194, %f2;
	mul.f32 	%f199, %f197, %f197;
	mul.f32 	%f200, %f198, %f198;
	add.f32 	%f8515, %f199, %f200;
	setp.gt.f32 	%p1108, %f8515, 0f40800000;
	mov.b32 	%r1334, 49;
	@%p1108 bra 	$L__BB0_1366;
	sub.f32 	%f8516, %f199, %f200;
	add.f32 	%f8517, %f197, %f197;
	add.f32 	%f201, %f1, %f8516;
	fma.rn.f32 	%f202, %f8517, %f198, %f2;
	mul.f32 	%f203, %f201, %f201;
	mul.f32 	%f204, %f202, %f202;
	add.f32 	%f8518, %f203, %f204;
	setp.gt.f32 	%p1109, %f8518, 0f40800000;
	mov.b32 	%r1334, 50;
	@%p1109 bra 	$L__BB0_1366;
	sub.f32 	%f8519, %f203, %f204;
	add.f32 	%f8520, %f201, %f201;
	add.f32 	%f205, %f1, %f8519;
	fma.rn.f32 	%f206, %f8520, %f202, %f2;
	mul.f32 	%f207, %f205, %f205;
	mul.f32 	%f208, %f206, %f206;
	add.f32 	%f8521, %f207, %f208;
	setp.gt.f32 	%p1110, %f8521, 0f40800000;
	mov.b32 	%r1334, 51;
	@%p1110 bra 	$L__BB0_1366;
	sub.f32 	%f8522, %f207, %f208;
	add.f32 	%f8523, %f205, %f205;
	add.f32 	%f209, %f1, %f8522;
	fma.rn.f32 	%f210, %f8523, %f206, %f2;
	mul.f32 	%f211, %f209, %f209;
	mul.f32 	%f212, %f210, %f210;
	add.f32 	%f8524, %f211, %f212;
	setp.gt.f32 	%p1111, %f8524, 0f40800000;
	mov.b32 	%r1334, 52;
	@%p1111 bra 	$L__BB0_1366;
	sub.f32 	%f8525, %f211, %f212;
	add.f32 	%f8526, %f209, %f209;
	add.f32 	%f213, %f1, %f8525;
	fma.rn.f32 	%f214, %f8526, %f210, %f2;
	mul.f32 	%f215, %f213, %f213;
	mul.f32 	%f216, %f214, %f214;
	add.f32 	%f8527, %f215, %f216;
	setp.gt.f32 	%p1112, %f8527, 0f40800000;
	mov.b32 	%r1334, 53;
	@%p1112 bra 	$L__BB0_1366;
	sub.f32 	%f8528, %f215, %f216;
	add.f32 	%f8529, %f213, %f213;
	add.f32 	%f217, %f1, %f8528;
	fma.rn.f32 	%f218, %f8529, %f214, %f2;
	mul.f32 	%f219, %f217, %f217;
	mul.f32 	%f220, %f218, %f218;
	add.f32 	%f8530, %f219, %f220;
	setp.gt.f32 	%p1113, %f8530, 0f40800000;
	mov.b32 	%r1334, 54;
	@%p1113 bra 	$L__BB0_1366;
	sub.f32 	%f8531, %f219, %f220;
	add.f32 	%f8532, %f217, %f217;
	add.f32 	%f221, %f1, %f8531;
	fma.rn.f32 	%f222, %f8532, %f218, %f2;
	mul.f32 	%f223, %f221, %f221;
	mul.f32 	%f224, %f222, %f222;
	add.f32 	%f8533, %f223, %f224;
	setp.gt.f32 	%p1114, %f8533, 0f40800000;
	mov.b32 	%r1334, 55;
	@%p1114 bra 	$L__BB0_1366;
	sub.f32 	%f8534, %f223, %f224;
	add.f32 	%f8535, %f221, %f221;
	add.f32 	%f225, %f1, %f8534;
	fma.rn.f32 	%f226, %f8535, %f222, %f2;
	mul.f32 	%f227, %f225, %f225;
	mul.f32 	%f228, %f226, %f226;
	add.f32 	%f8536, %f227, %f228;
	setp.gt.f32 	%p1115, %f8536, 0f40800000;
	mov.b32 	%r1334, 56;
	@%p1115 bra 	$L__BB0_1366;
	sub.f32 	%f8537, %f227, %f228;
	add.f32 	%f8538, %f225, %f225;
	add.f32 	%f229, %f1, %f8537;
	fma.rn.f32 	%f230, %f8538, %f226, %f2;
	mul.f32 	%f231, %f229, %f229;
	mul.f32 	%f232, %f230, %f230;
	add.f32 	%f8539, %f231, %f232;
	setp.gt.f32 	%p1116, %f8539, 0f40800000;
	mov.b32 	%r1334, 57;
	@%p1116 bra 	$L__BB0_1366;
	sub.f32 	%f8540, %f231, %f232;
	add.f32 	%f8541, %f229, %f229;
	add.f32 	%f233, %f1, %f8540;
	fma.rn.f32 	%f234, %f8541, %f230, %f2;
	mul.f32 	%f235, %f233, %f233;
	mul.f32 	%f236, %f234, %f234;
	add.f32 	%f8542, %f235, %f236;
	setp.gt.f32 	%p1117, %f8542, 0f40800000;
	mov.b32 	%r1334, 58;
	@%p1117 bra 	$L__BB0_1366;
	sub.f32 	%f8543, %f235, %f236;
	add.f32 	%f8544, %f233, %f233;
	add.f32 	%f237, %f1, %f8543;
	fma.rn.f32 	%f238, %f8544, %f234, %f2;
	mul.f32 	%f239, %f237, %f237;
	mul.f32 	%f240, %f238, %f238;
	add.f32 	%f8545, %f239, %f240;
	setp.gt.f32 	%p1118, %f8545, 0f40800000;
	mov.b32 	%r1334, 59;
	@%p1118 bra 	$L__BB0_1366;
	sub.f32 	%f8546, %f239, %f240;
	add.f32 	%f8547, %f237, %f237;
	add.f32 	%f241, %f1, %f8546;
	fma.rn.f32 	%f242, %f8547, %f238, %f2;
	mul.f32 	%f243, %f241, %f241;
	mul.f32 	%f244, %f242, %f242;
	add.f32 	%f8548, %f243, %f244;
	setp.gt.f32 	%p1119, %f8548, 0f40800000;
	mov.b32 	%r1334, 60;
	@%p1119 bra 	$L__BB0_1366;
	sub.f32 	%f8549, %f243, %f244;
	add.f32 	%f8550, %f241, %f241;
	add.f32 	%f245, %f1, %f8549;
	fma.rn.f32 	%f246, %f8550, %f242, %f2;
	mul.f32 	%f247, %f245, %f245;
	mul.f32 	%f248, %f246, %f246;
	add.f32 	%f8551, %f247, %f248;
	setp.gt.f32 	%p1120, %f8551, 0f40800000;
	mov.b32 	%r1334, 61;
	@%p1120 bra 	$L__BB0_1366;
	sub.f32 	%f8552, %f247, %f248;
	add.f32 	%f8553, %f245, %f245;
	add.f32 	%f249, %f1, %f8552;
	fma.rn.f32 	%f250, %f8553, %f246, %f2;
	mul.f32 	%f251, %f249, %f249;
	mul.f32 	%f252, %f250, %f250;
	add.f32 	%f8554, %f251, %f252;
	setp.gt.f32 	%p1121, %f8554, 0f40800000;
	mov.b32 	%r1334, 62;
	@%p1121 bra 	$L__BB0_1366;
	sub.f32 	%f8555, %f251, %f252;
	add.f32 	%f8556, %f249, %f249;
	add.f32 	%f253, %f1, %f8555;
	fma.rn.f32 	%f254, %f8556, %f250, %f2;
	mul.f32 	%f255, %f253, %f253;
	mul.f32 	%f256, %f254, %f254;
	add.f32 	%f8557, %f255, %f256;
	setp.gt.f32 	%p1122, %f8557, 0f40800000;
	mov.b32 	%r1334, 63;
	@%p1122 bra 	$L__BB0_1366;
	sub.f32 	%f8558, %f255, %f256;
	add.f32 	%f8559, %f253, %f253;
	add.f32 	%f257, %f1, %f8558;
	fma.rn.f32 	%f258, %f8559, %f254, %f2;
	mul.f32 	%f259, %f257, %f257;
	mul.f32 	%f260, %f258, %f258;
	add.f32 	%f8560, %f259, %f260;
	setp.gt.f32 	%p1123, %f8560, 0f40800000;
	mov.b32 	%r1334, 64;
	@%p1123 bra 	$L__BB0_1366;
	sub.f32 	%f8561, %f259, %f260;
	add.f32 	%f8562, %f257, %f257;
	add.f32 	%f261, %f1, %f8561;
	fma.rn.f32 	%f262, %f8562, %f258, %f2;
	mul.f32 	%f263, %f261, %f261;
	mul.f32 	%f264, %f262, %f262;
	add.f32 	%f8563, %f263, %f264;
	setp.gt.f32 	%p1124, %f8563, 0f40800000;
	mov.b32 	%r1334, 65;
	@%p1124 bra 	$L__BB0_1366;
	sub.f32 	%f8564, %f263, %f264;
	add.f32 	%f8565, %f261, %f261;
	add.f32 	%f265, %f1, %f8564;
	fma.rn.f32 	%f266, %f8565, %f262, %f2;
	mul.f32 	%f267, %f265, %f265;
	mul.f32 	%f268, %f266, %f266;
	add.f32 	%f8566, %f267, %f268;
	setp.gt.f32 	%p1125, %f8566, 0f40800000;
	mov.b32 	%r1334, 66;
	@%p1125 bra 	$L__BB0_1366;
	sub.f32 	%f8567, %f267, %f268;
	add.f32 	%f8568, %f265, %f265;
	add.f32 	%f269, %f1, %f8567;
	fma.rn.f32 	%f270, %f8568, %f266, %f2;
	mul.f32 	%f271, %f269, %f269;
	mul.f32 	%f272, %f270, %f270;
	add.f32 	%f8569, %f271, %f272;
	setp.gt.f32 	%p1126, %f8569, 0f40800000;
	mov.b32 	%r1334, 67;
	@%p1126 bra 	$L__BB0_1366;
	sub.f32 	%f8570, %f271, %f272;
	add.f32 	%f8571, %f269, %f269;
	add.f32 	%f273, %f1, %f8570;
	fma.rn.f32 	%f274, %f8571, %f270, %f2;
	mul.f32 	%f275, %f273, %f273;
	mul.f32 	%f276, %f274, %f274;
	add.f32 	%f8572, %f275, %f276;
	setp.gt.f32 	%p1127, %f8572, 0f40800000;
	mov.b32 	%r1334, 68;
	@%p1127 bra 	$L__BB0_1366;
	sub.f32 	%f8573, %f275, %f276;
	add.f32 	%f8574, %f273, %f273;
	add.f32 	%f277, %f1, %f8573;
	fma.rn.f32 	%f278, %f8574, %f274, %f2;
	mul.f32 	%f279, %f277, %f277;
	mul.f32 	%f280, %f278, %f278;
	add.f32 	%f8575, %f279, %f280;
	setp.gt.f32 	%p1128, %f8575, 0f40800000;
	mov.b32 	%r1334, 69;
	@%p1128 bra 	$L__BB0_1366;
	sub.f32 	%f8576, %f279, %f280;
	add.f32 	%f8577, %f277, %f277;
	add.f32 	%f281, %f1, %f8576;
	fma.rn.f32 	%f282, %f8577, %f278, %f2;
	mul.f32 	%f283, %f281, %f281;
	mul.f32 	%f284, %f282, %f282;
	add.f32 	%f8578, %f283, %f284;
	setp.gt.f32 	%p1129, %f8578, 0f40800000;
	mov.b32 	%r1334, 70;
	@%p1129 bra 	$L__BB0_1366;
	sub.f32 	%f8579, %f283, %f284;
	add.f32 	%f8580, %f281, %f281;
	add.f32 	%f285, %f1, %f8579;
	fma.rn.f32 	%f286, %f8580, %f282, %f2;
	mul.f32 	%f287, %f285, %f285;
	mul.f32 	%f288, %f286, %f286;
	add.f32 	%f8581, %f287, %f288;
	setp.gt.f32 	%p1130, %f8581, 0f40800000;
	mov.b32 	%r1334, 71;
	@%p1130 bra 	$L__BB0_1366;
	sub.f32 	%f8582, %f287, %f288;
	add.f32 	%f8583, %f285, %f285;
	add.f32 	%f289, %f1, %f8582;
	fma.rn.f32 	%f290, %f8583, %f286, %f2;
	mul.f32 	%f291, %f289, %f289;
	mul.f32 	%f292, %f290, %f290;
	add.f32 	%f8584, %f291, %f292;
	setp.gt.f32 	%p1131, %f8584, 0f40800000;
	mov.b32 	%r1334, 72;
	@%p1131 bra 	$L__BB0_1366;
	sub.f32 	%f8585, %f291, %f292;
	add.f32 	%f8586, %f289, %f289;
	add.f32 	%f293, %f1, %f8585;
	fma.rn.f32 	%f294, %f8586, %f290, %f2;
	mul.f32 	%f295, %f293, %f293;
	mul.f32 	%f296, %f294, %f294;
	add.f32 	%f8587, %f295, %f296;
	setp.gt.f32 	%p1132, %f8587, 0f40800000;
	mov.b32 	%r1334, 73;
	@%p1132 bra 	$L__BB0_1366;
	sub.f32 	%f8588, %f295, %f296;
	add.f32 	%f8589, %f293, %f293;
	add.f32 	%f297, %f1, %f8588;
	fma.rn.f32 	%f298, %f8589, %f294, %f2;
	mul.f32 	%f299, %f297, %f297;
	mul.f32 	%f300, %f298, %f298;
	add.f32 	%f8590, %f299, %f300;
	setp.gt.f32 	%p1133, %f8590, 0f40800000;
	mov.b32 	%r1334, 74;
	@%p1133 bra 	$L__BB0_1366;
	sub.f32 	%f8591, %f299, %f300;
	add.f32 	%f8592, %f297, %f297;
	add.f32 	%f301, %f1, %f8591;
	fma.rn.f32 	%f302, %f8592, %f298, %f2;
	mul.f32 	%f303, %f301, %f301;
	mul.f32 	%f304, %f302, %f302;
	add.f32 	%f8593, %f303, %f304;
	setp.gt.f32 	%p1134, %f8593, 0f40800000;
	mov.b32 	%r1334, 75;
	@%p1134 bra 	$L__BB0_1366;
	sub.f32 	%f8594, %f303, %f304;
	add.f32 	%f8595, %f301, %f301;
	add.f32 	%f305, %f1, %f8594;
	fma.rn.f32 	%f306, %f8595, %f302, %f2;
	mul.f32 	%f307, %f305, %f305;
	mul.f32 	%f308, %f306, %f306;
	add.f32 	%f8596, %f307, %f308;
	setp.gt.f32 	%p1135, %f8596, 0f40800000;
	mov.b32 	%r1334, 76;
	@%p1135 bra 	$L__BB0_1366;
	sub.f32 	%f8597, %f307, %f308;
	add.f32 	%f8598, %f305, %f305;
	add.f32 	%f309, %f1, %f8597;
	fma.rn.f32 	%f310, %f8598, %f306, %f2;
	mul.f32 	%f311, %f309, %f309;
	mul.f32 	%f312, %f310, %f310;
	add.f32 	%f8599, %f311, %f312;
	setp.gt.f32 	%p1136, %f8599, 0f40800000;
	mov.b32 	%r1334, 77;
	@%p1136 bra 	$L__BB0_1366;
	sub.f32 	%f8600, %f311, %f312;
	add.f32 	%f8601, %f309, %f309;
	add.f32 	%f313, %f1, %f8600;
	fma.rn.f32 	%f314, %f8601, %f310, %f2;
	mul.f32 	%f315, %f313, %f313;
	mul.f32 	%f316, %f314, %f314;
	add.f32 	%f8602, %f315, %f316;
	setp.gt.f32 	%p1137, %f8602, 0f40800000;
	mov.b32 	%r1334, 78;
	@%p1137 bra 	$L__BB0_1366;
	sub.f32 	%f8603, %f315, %f316;
	add.f32 	%f8604, %f313, %f313;
	add.f32 	%f317, %f1, %f8603;
	fma.rn.f32 	%f318, %f8604, %f314, %f2;
	mul.f32 	%f319, %f317, %f317;
	mul.f32 	%f320, %f318, %f318;
	add.f32 	%f8605, %f319, %f320;
	setp.gt.f32 	%p1138, %f8605, 0f40800000;
	mov.b32 	%r1334, 79;
	@%p1138 bra 	$L__BB0_1366;
	sub.f32 	%f8606, %f319, %f320;
	add.f32 	%f8607, %f317, %f317;
	add.f32 	%f321, %f1, %f8606;
	fma.rn.f32 	%f322, %f8607, %f318, %f2;
	mul.f32 	%f323, %f321, %f321;
	mul.f32 	%f324, %f322, %f322;
	add.f32 	%f8608, %f323, %f324;
	setp.gt.f32 	%p1139, %f8608, 0f40800000;
	mov.b32 	%r1334, 80;
	@%p1139 bra 	$L__BB0_1366;
	sub.f32 	%f8609, %f323, %f324;
	add.f32 	%f8610, %f321, %f321;
	add.f32 	%f325, %f1, %f8609;
	fma.rn.f32 	%f326, %f8610, %f322, %f2;
	mul.f32 	%f327, %f325, %f325;
	mul.f32 	%f328, %f326, %f326;
	add.f32 	%f8611, %f327, %f328;
	setp.gt.f32 	%p1140, %f8611, 0f40800000;
	mov.b32 	%r1334, 81;
	@%p1140 bra 	$L__BB0_1366;
	sub.f32 	%f8612, %f327, %f328;
	add.f32 	%f8613, %f325, %f325;
	add.f32 	%f329, %f1, %f8612;
	fma.rn.f32 	%f330, %f8613, %f326, %f2;
	mul.f32 	%f331, %f329, %f329;
	mul.f32 	%f332, %f330, %f330;
	add.f32 	%f8614, %f331, %f332;
	setp.gt.f32 	%p1141, %f8614, 0f40800000;
	mov.b32 	%r1334, 82;
	@%p1141 bra 	$L__BB0_1366;
	sub.f32 	%f8615, %f331, %f332;
	add.f32 	%f8616, %f329, %f329;
	add.f32 	%f333, %f1, %f8615;
	fma.rn.f32 	%f334, %f8616, %f330, %f2;
	mul.f32 	%f335, %f333, %f333;
	mul.f32 	%f336, %f334, %f334;
	add.f32 	%f8617, %f335, %f336;
	setp.gt.f32 	%p1142, %f8617, 0f40800000;
	mov.b32 	%r1334, 83;
	@%p1142 bra 	$L__BB0_1366;
	sub.f32 	%f8618, %f335, %f336;
	add.f32 	%f8619, %f333, %f333;
	add.f32 	%f337, %f1, %f8618;
	fma.rn.f32 	%f338, %f8619, %f334, %f2;
	mul.f32 	%f339, %f337, %f337;
	mul.f32 	%f340, %f338, %f338;
	add.f32 	%f8620, %f339, %f340;
	setp.gt.f32 	%p1143, %f8620, 0f40800000;
	mov.b32 	%r1334, 84;
	@%p1143 bra 	$L__BB0_1366;
	sub.f32 	%f8621, %f339, %f340;
	add.f32 	%f8622, %f337, %f337;
	add.f32 	%f341, %f1, %f8621;
	fma.rn.f32 	%f342, %f8622, %f338, %f2;
	mul.f32 	%f343, %f341, %f341;
	mul.f32 	%f344, %f342, %f342;
	add.f32 	%f8623, %f343, %f344;
	setp.gt.f32 	%p1144, %f8623, 0f40800000;
	mov.b32 	%r1334, 85;
	@%p1144 bra 	$L__BB0_1366;
	sub.f32 	%f8624, %f343, %f344;
	add.f32 	%f8625, %f341, %f341;
	add.f32 	%f345, %f1, %f8624;
	fma.rn.f32 	%f346, %f8625, %f342, %f2;
	mul.f32 	%f347, %f345, %f345;
	mul.f32 	%f348, %f346, %f346;
	add.f32 	%f8626, %f347, %f348;
	setp.gt.f32 	%p1145, %f8626, 0f40800000;
	mov.b32 	%r1334, 86;
	@%p1145 bra 	$L__BB0_1366;
	sub.f32 	%f8627, %f347, %f348;
	add.f32 	%f8628, %f345, %f345;
	add.f32 	%f349, %f1, %f8627;
	fma.rn.f32 	%f350, %f8628, %f346, %f2;
	mul.f32 	%f351, %f349, %f349;
	mul.f32 	%f352, %f350, %f350;
	add.f32 	%f8629, %f351, %f352;
	setp.gt.f32 	%p1146, %f8629, 0f40800000;
	mov.b32 	%r1334, 87;
	@%p1146 bra 	$L__BB0_1366;
	sub.f32 	%f8630, %f351, %f352;
	add.f32 	%f8631, %f349, %f349;
	add.f32 	%f353, %f1, %f8630;
	fma.rn.f32 	%f354, %f8631, %f350, %f2;
	mul.f32 	%f355, %f353, %f353;
	mul.f32 	%f356, %f354, %f354;
	add.f32 	%f8632, %f355, %f356;
	setp.gt.f32 	%p1147, %f8632, 0f40800000;
	mov.b32 	%r1334, 88;
	@%p1147 bra 	$L__BB0_1366;
	sub.f32 	%f8633, %f355, %f356;
	add.f32 	%f8634, %f353, %f353;
	add.f32 	%f357, %f1, %f8633;
	fma.rn.f32 	%f358, %f8634, %f354, %f2;
	mul.f32 	%f359, %f357, %f357;
	mul.f32 	%f360, %f358, %f358;
	add.f32 	%f8635, %f359, %f360;
	setp.gt.f32 	%p1148, %f8635, 0f40800000;
	mov.b32 	%r1334, 89;
	@%p1148 bra 	$L__BB0_1366;
	sub.f32 	%f8636, %f359, %f360;
	add.f32 	%f8637, %f357, %f357;
	add.f32 	%f361, %f1, %f8636;
	fma.rn.f32 	%f362, %f8637, %f358, %f2;
	mul.f32 	%f363, %f361, %f361;
	mul.f32 	%f364, %f362, %f362;
	add.f32 	%f8638, %f363, %f364;
	setp.gt.f32 	%p1149, %f8638, 0f40800000;
	mov.b32 	%r1334, 90;
	@%p1149 bra 	$L__BB0_1366;
	sub.f32 	%f8639, %f363, %f364;
	add.f32 	%f8640, %f361, %f361;
	add.f32 	%f365, %f1, %f8639;
	fma.rn.f32 	%f366, %f8640, %f362, %f2;
	mul.f32 	%f367, %f365, %f365;
	mul.f32 	%f368, %f366, %f366;
	add.f32 	%f8641, %f367, %f368;
	setp.gt.f32 	%p1150, %f8641, 0f40800000;
	mov.b32 	%r1334, 91;
	@%p1150 bra 	$L__BB0_1366;
	sub.f32 	%f8642, %f367, %f368;
	add.f32 	%f8643, %f365, %f365;
	add.f32 	%f369, %f1, %f8642;
	fma.rn.f32 	%f370, %f8643, %f366, %f2;
	mul.f32 	%f371, %f369, %f369;
	mul.f32 	%f372, %f370, %f370;
	add.f32 	%f8644, %f371, %f372;
	setp.gt.f32 	%p1151, %f8644, 0f40800000;
	mov.b32 	%r1334, 92;
	@%p1151 bra 	$L__BB0_1366;
	sub.f32 	%f8645, %f371, %f372;
	add.f32 	%f8646, %f369, %f369;
	add.f32 	%f373, %f1, %f8645;
	fma.rn.f32 	%f374, %f8646, %f370, %f2;
	mul.f32 	%f375, %f373, %f373;
	mul.f32 	%f376, %f374, %f374;
	add.f32 	%f8647, %f375, %f376;
	setp.gt.f32 	%p1152, %f8647, 0f40800000;
	mov.b32 	%r1334, 93;
	@%p1152 bra 	$L__BB0_1366;
	sub.f32 	%f8648, %f375, %f376;
	add.f32 	%f8649, %f373, %f373;
	add.f32 	%f377, %f1, %f8648;
	fma.rn.f32 	%f378, %f8649, %f374, %f2;
	mul.f32 	%f379, %f377, %f377;
	mul.f32 	%f380, %f378, %f378;
	add.f32 	%f8650, %f379, %f380;
	setp.gt.f32 	%p1153, %f8650, 0f40800000;
	mov.b32 	%r1334, 94;
	@%p1153 bra 	$L__BB0_1366;
	sub.f32 	%f8651, %f379, %f380;
	add.f32 	%f8652, %f377, %f377;
	add.f32 	%f381, %f1, %f8651;
	fma.rn.f32 	%f382, %f8652, %f378, %f2;
	mul.f32 	%f383, %f381, %f381;
	mul.f32 	%f384, %f382, %f382;
	add.f32 	%f8653, %f383, %f384;
	setp.gt.f32 	%p1154, %f8653, 0f40800000;
	mov.b32 	%r1334, 95;
	@%p1154 bra 	$L__BB0_1366;
	sub.f32 	%f8654, %f383, %f384;
	add.f32 	%f8655, %f381, %f381;
	add.f32 	%f385, %f1, %f8654;
	fma.rn.f32 	%f386, %f8655, %f382, %f2;
	mul.f32 	%f387, %f385, %f385;
	mul.f32 	%f388, %f386, %f386;
	add.f32 	%f8656, %f387, %f388;
	setp.gt.f32 	%p1155, %f8656, 0f40800000;
	mov.b32 	%r1334, 96;
	@%p1155 bra 	$L__BB0_1366;
	sub.f32 	%f8657, %f387, %f388;
	add.f32 	%f8658, %f385, %f385;
	add.f32 	%f389, %f1, %f8657;
	fma.rn.f32 	%f390, %f8658, %f386, %f2;
	mul.f32 	%f391, %f389, %f389;
	mul.f32 	%f392, %f390, %f390;
	add.f32 	%f8659, %f391, %f392;
	setp.gt.f32 	%p1156, %f8659, 0f40800000;
	mov.b32 	%r1334, 97;
	@%p1156 bra 	$L__BB0_1366;
	sub.f32 	%f8660, %f391, %f392;
	add.f32 	%f8661, %f389, %f389;
	add.f32 	%f393, %f1, %f8660;
	fma.rn.f32 	%f394, %f8661, %f390, %f2;
	mul.f32 	%f395, %f393, %f393;
	mul.f32 	%f396, %f394, %f394;
	add.f32 	%f8662, %f395, %f396;
	setp.gt.f32 	%p1157, %f8662, 0f40800000;
	mov.b32 	%r1334, 98;
	@%p1157 bra 	$L__BB0_1366;
	sub.f32 	%f8663, %f395, %f396;
	add.f32 	%f8664, %f393, %f393;
	add.f32 	%f397, %f1, %f8663;
	fma.rn.f32 	%f398, %f8664, %f394, %f2;
	mul.f32 	%f399, %f397, %f397;
	mul.f32 	%f400, %f398, %f398;
	add.f32 	%f8665, %f399, %f400;
	setp.gt.f32 	%p1158, %f8665, 0f40800000;
	mov.b32 	%r1334, 99;
	@%p1158 bra 	$L__BB0_1366;
	sub.f32 	%f8666, %f399, %f400;
	add.f32 	%f8667, %f397, %f397;
	add.f32 	%f401, %f1, %f8666;
	fma.rn.f32 	%f402, %f8667, %f398, %f2;
	mul.f32 	%f403, %f401, %f401;
	mul.f32 	%f404, %f402, %f402;
	add.f32 	%f8668, %f403, %f404;
	setp.gt.f32 	%p1159, %f8668, 0f40800000;
	mov.b32 	%r1334, 100;
	@%p1159 bra 	$L__BB0_1366;
	sub.f32 	%f8669, %f403, %f404;
	add.f32 	%f8670, %f401, %f401;
	add.f32 	%f405, %f1, %f8669;
	fma.rn.f32 	%f406, %f8670, %f402, %f2;
	mul.f32 	%f407, %f405, %f405;
	mul.f32 	%f408, %f406, %f406;
	add.f32 	%f8671, %f407, %f408;
	setp.gt.f32 	%p1160, %f8671, 0f40800000;
	mov.b32 	%r1334, 101;
	@%p1160 bra 	$L__BB0_1366;
	sub.f32 	%f8672, %f407, %f408;
	add.f32 	%f8673, %f405, %f405;
	add.f32 	%f409, %f1, %f8672;
	fma.rn.f32 	%f410, %f8673, %f406, %f2;
	mul.f32 	%f411, %f409, %f409;
	mul.f32 	%f412, %f410, %f410;
	add.f32 	%f8674, %f411, %f412;
	setp.gt.f32 	%p1161, %f8674, 0f40800000;
	mov.b32 	%r1334, 102;
	@%p1161 bra 	$L__BB0_1366;
	sub.f32 	%f8675, %f411, %f412;
	add.f32 	%f8676, %f409, %f409;
	add.f32 	%f413, %f1, %f8675;
	fma.rn.f32 	%f414, %f8676, %f410, %f2;
	mul.f32 	%f415, %f413, %f413;
	mul.f32 	%f416, %f414, %f414;
	add.f32 	%f8677, %f415, %f416;
	setp.gt.f32 	%p1162, %f8677, 0f40800000;
	mov.b32 	%r1334, 103;
	@%p1162 bra 	$L__BB0_1366;
	sub.f32 	%f8678, %f415, %f416;
	add.f32 	%f8679, %f413, %f413;
	add.f32 	%f417, %f1, %f8678;
	fma.rn.f32 	%f418, %f8679, %f414, %f2;
	mul.f32 	%f419, %f417, %f417;
	mul.f32 	%f420, %f418, %f418;
	add.f32 	%f8680, %f419, %f420;
	setp.gt.f32 	%p1163, %f8680, 0f40800000;
	mov.b32 	%r1334, 104;
	@%p1163 bra 	$L__BB0_1366;
	sub.f32 	%f8681, %f419, %f420;
	add.f32 	%f8682, %f417, %f417;
	add.f32 	%f421, %f1, %f8681;
	fma.rn.f32 	%f422, %f8682, %f418, %f2;
	mul.f32 	%f423, %f421, %f421;
	mul.f32 	%f424, %f422, %f422;
	add.f32 	%f8683, %f423, %f424;
	setp.gt.f32 	%p1164, %f8683, 0f40800000;
	mov.b32 	%r1334, 105;
	@%p1164 bra 	$L__BB0_1366;
	sub.f32 	%f8684, %f423, %f424;
	add.f32 	%f8685, %f421, %f421;
	add.f32 	%f425, %f1, %f8684;
	fma.rn.f32 	%f426, %f8685, %f422, %f2;
	mul.f32 	%f427, %f425, %f425;
	mul.f32 	%f428, %f426, %f426;
	add.f32 	%f8686, %f427, %f428;
	setp.gt.f32 	%p1165, %f8686, 0f40800000;
	mov.b32 	%r1334, 106;
	@%p1165 bra 	$L__BB0_1366;
	sub.f32 	%f8687, %f427, %f428;
	add.f32 	%f8688, %f425, %f425;
	add.f32 	%f429, %f1, %f8687;
	fma.rn.f32 	%f430, %f8688, %f426, %f2;
	mul.f32 	%f431, %f429, %f429;
	mul.f32 	%f432, %f430, %f430;
	add.f32 	%f8689, %f431, %f432;
	setp.gt.f32 	%p1166, %f8689, 0f40800000;
	mov.b32 	%r1334, 107;
	@%p1166 bra 	$L__BB0_1366;
	sub.f32 	%f8690, %f431, %f432;
	add.f32 	%f8691, %f429, %f429;
	add.f32 	%f433, %f1, %f8690;
	fma.rn.f32 	%f434, %f8691, %f430, %f2;
	mul.f32 	%f435, %f433, %f433;
	mul.f32 	%f436, %f434, %f434;
	add.f32 	%f8692, %f435, %f436;
	setp.gt.f32 	%p1167, %f8692, 0f40800000;
	mov.b32 	%r1334, 108;
	@%p1167 bra 	$L__BB0_1366;
	sub.f32 	%f8693, %f435, %f436;
	add.f32 	%f8694, %f433, %f433;
	add.f32 	%f437, %f1, %f8693;
	fma.rn.f32 	%f438, %f8694, %f434, %f2;
	mul.f32 	%f439, %f437, %f437;
	mul.f32 	%f440, %f438, %f438;
	add.f32 	%f8695, %f439, %f440;
	setp.gt.f32 	%p1168, %f8695, 0f40800000;
	mov.b32 	%r1334, 109;
	@%p1168 bra 	$L__BB0_1366;
	sub.f32 	%f8696, %f439, %f440;
	add.f32 	%f8697, %f437, %f437;
	add.f32 	%f441, %f1, %f8696;
	fma.rn.f32 	%f442, %f8697, %f438, %f2;
	mul.f32 	%f443, %f441, %f441;
	mul.f32 	%f444, %f442, %f442;
	add.f32 	%f8698, %f443, %f444;
	setp.gt.f32 	%p1169, %f8698, 0f40800000;
	mov.b32 	%r1334, 110;
	@%p1169 bra 	$L__BB0_1366;
	sub.f32 	%f8699, %f443, %f444;
	add.f32 	%f8700, %f441, %f441;
	add.f32 	%f445, %f1, %f8699;
	fma.rn.f32 	%f446, %f8700, %f442, %f2;
	mul.f32 	%f447, %f445, %f445;
	mul.f32 	%f448, %f446, %f446;
	add.f32 	%f8701, %f447, %f448;
	setp.gt.f32 	%p1170, %f8701, 0f40800000;
	mov.b32 	%r1334, 111;
	@%p1170 bra 	$L__BB0_1366;
	sub.f32 	%f8702, %f447, %f448;
	add.f32 	%f8703, %f445, %f445;
	add.f32 	%f449, %f1, %f8702;
	fma.rn.f32 	%f450, %f8703, %f446, %f2;
	mul.f32 	%f451, %f449, %f449;
	mul.f32 	%f452, %f450, %f450;
	add.f32 	%f8704, %f451, %f452;
	setp.gt.f32 	%p1171, %f8704, 0f40800000;
	mov.b32 	%r1334, 112;
	@%p1171 bra 	$L__BB0_1366;
	sub.f32 	%f8705, %f451, %f452;
	add.f32 	%f8706, %f449, %f449;
	add.f32 	%f453, %f1, %f8705;
	fma.rn.f32 	%f454, %f8706, %f450, %f2;
	mul.f32 	%f455, %f453, %f453;
	mul.f32 	%f456, %f454, %f454;
	add.f32 	%f8707, %f455, %f456;
	setp.gt.f32 	%p1172, %f8707, 0f40800000;
	mov.b32 	%r1334, 113;
	@%p1172 bra 	$L__BB0_1366;
	sub.f32 	%f8708, %f455, %f456;
	add.f32 	%f8709, %f453, %f453;
	add.f32 	%f457, %f1, %f8708;
	fma.rn.f32 	%f458, %f8709, %f454, %f2;
	mul.f32 	%f459, %f457, %f457;
	mul.f32 	%f460, %f458, %f458;
	add.f32 	%f8710, %f459, %f460;
	setp.gt.f32 	%p1173, %f8710, 0f40800000;
	mov.b32 	%r1334, 114;
	@%p1173 bra 	$L__BB0_1366;
	sub.f32 	%f8711, %f459, %f460;
	add.f32 	%f8712, %f457, %f457;
	add.f32 	%f461, %f1, %f8711;
	fma.rn.f32 	%f462, %f8712, %f458, %f2;
	mul.f32 	%f463, %f461, %f461;
	mul.f32 	%f464, %f462, %f462;
	add.f32 	%f8713, %f463, %f464;
	setp.gt.f32 	%p1174, %f8713, 0f40800000;
	mov.b32 	%r1334, 115;
	@%p1174 bra 	$L__BB0_1366;
	sub.f32 	%f8714, %f463, %f464;
	add.f32 	%f8715, %f461, %f461;
	add.f32 	%f465, %f1, %f8714;
	fma.rn.f32 	%f466, %f8715, %f462, %f2;
	mul.f32 	%f467, %f465, %f465;
	mul.f32 	%f468, %f466, %f466;
	add.f32 	%f8716, %f467, %f468;
	setp.gt.f32 	%p1175, %f8716, 0f40800000;
	mov.b32 	%r1334, 116;
	@%p1175 bra 	$L__BB0_1366;
	sub.f32 	%f8717, %f467, %f468;
	add.f32 	%f8718, %f465, %f465;
	add.f32 	%f469, %f1, %f8717;
	fma.rn.f32 	%f470, %f8718, %f466, %f2;
	mul.f32 	%f471, %f469, %f469;
	mul.f32 	%f472, %f470, %f470;
	add.f32 	%f8719, %f471, %f472;
	setp.gt.f32 	%p1176, %f8719, 0f40800000;
	mov.b32 	%r1334, 117;
	@%p1176 bra 	$L__BB0_1366;
	sub.f32 	%f8720, %f471, %f472;
	add.f32 	%f8721, %f469, %f469;
	add.f32 	%f473, %f1, %f8720;
	fma.rn.f32 	%f474, %f8721, %f470, %f2;
	mul.f32 	%f475, %f473, %f473;
	mul.f32 	%f476, %f474, %f474;
	add.f32 	%f8722, %f475, %f476;
	setp.gt.f32 	%p1177, %f8722, 0f40800000;
	mov.b32 	%r1334, 118;
	@%p1177 bra 	$L__BB0_1366;
	sub.f32 	%f8723, %f475, %f476;
	add.f32 	%f8724, %f473, %f473;
	add.f32 	%f477, %f1, %f8723;
	fma.rn.f32 	%f478, %f8724, %f474, %f2;
	mul.f32 	%f479, %f477, %f477;
	mul.f32 	%f480, %f478, %f478;
	add.f32 	%f8725, %f479, %f480;
	setp.gt.f32 	%p1178, %f8725, 0f40800000;
	mov.b32 	%r1334, 119;
	@%p1178 bra 	$L__BB0_1366;
	sub.f32 	%f8726, %f479, %f480;
	add.f32 	%f8727, %f477, %f477;
	add.f32 	%f481, %f1, %f8726;
	fma.rn.f32 	%f482, %f8727, %f478, %f2;
	mul.f32 	%f483, %f481, %f481;
	mul.f32 	%f484, %f482, %f482;
	add.f32 	%f8728, %f483, %f484;
	setp.gt.f32 	%p1179, %f8728, 0f40800000;
	mov.b32 	%r1334, 120;
	@%p1179 bra 	$L__BB0_1366;
	sub.f32 	%f8729, %f483, %f484;
	add.f32 	%f8730, %f481, %f481;
	add.f32 	%f485, %f1, %f8729;
	fma.rn.f32 	%f486, %f8730, %f482, %f2;
	mul.f32 	%f487, %f485, %f485;
	mul.f32 	%f488, %f486, %f486;
	add.f32 	%f8731, %f487, %f488;
	setp.gt.f32 	%p1180, %f8731, 0f40800000;
	mov.b32 	%r1334, 121;
	@%p1180 bra 	$L__BB0_1366;
	sub.f32 	%f8732, %f487, %f488;
	add.f32 	%f8733, %f485, %f485;
	add.f32 	%f489, %f1, %f8732;
	fma.rn.f32 	%f490, %f8733, %f486, %f2;
	mul.f32 	%f491, %f489, %f489;
	mul.f32 	%f492, %f490, %f490;
	add.f32 	%f8734, %f491, %f492;
	setp.gt.f32 	%p1181, %f8734, 0f40800000;
	mov.b32 	%r1334, 122;
	@%p1181 bra 	$L__BB0_1366;
	sub.f32 	%f8735, %f491, %f492;
	add.f32 	%f8736, %f489, %f489;
	add.f32 	%f493, %f1, %f8735;
	fma.rn.f32 	%f494, %f8736, %f490, %f2;
	mul.f32 	%f495, %f493, %f493;
	mul.f32 	%f496, %f494, %f494;
	add.f32 	%f8737, %f495, %f496;
	setp.gt.f32 	%p1182, %f8737, 0f40800000;
	mov.b32 	%r1334, 123;
	@%p1182 bra 	$L__BB0_1366;
	sub.f32 	%f8738, %f495, %f496;
	add.f32 	%f8739, %f493, %f493;
	add.f32 	%f497, %f1, %f8738;
	fma.rn.f32 	%f498, %f8739, %f494, %f2;
	mul.f32 	%f499, %f497, %f497;
	mul.f32 	%f500, %f498, %f498;
	add.f32 	%f8740, %f499, %f500;
	setp.gt.f32 	%p1183, %f8740, 0f40800000;
	mov.b32 	%r1334, 124;
	@%p1183 bra 	$L__BB0_1366;
	sub.f32 	%f8741, %f499, %f500;
	add.f32 	%f8742, %f497, %f497;
	add.f32 	%f501, %f1, %f8741;
	fma.rn.f32 	%f502, %f8742, %f498, %f2;
	mul.f32 	%f503, %f501, %f501;
	mul.f32 	%f504, %f502, %f502;
	add.f32 	%f8743, %f503, %f504;
	setp.gt.f32 	%p1184, %f8743, 0f40800000;
	mov.b32 	%r1334, 125;
	@%p1184 bra 	$L__BB0_1366;
	sub.f32 	%f8744, %f503, %f504;
	add.f32 	%f8745, %f501, %f501;
	add.f32 	%f505, %f1, %f8744;
	fma.rn.f32 	%f506, %f8745, %f502, %f2;
	mul.f32 	%f507, %f505, %f505;
	mul.f32 	%f508, %f506, %f506;
	add.f32 	%f8746, %f507, %f508;
	setp.gt.f32 	%p1185, %f8746, 0f40800000;
	mov.b32 	%r1334, 126;
	@%p1185 bra 	$L__BB0_1366;
	sub.f32 	%f8747, %f507, %f508;
	add.f32 	%f8748, %f505, %f505;
	add.f32 	%f509, %f1, %f8747;
	fma.rn.f32 	%f510, %f8748, %f506, %f2;
	mul.f32 	%f511, %f509, %f509;
	mul.f32 	%f512, %f510, %f510;
	add.f32 	%f8749, %f511, %f512;
	setp.gt.f32 	%p1186, %f8749, 0f40800000;
	mov.b32 	%r1334, 127;
	@%p1186 bra 	$L__BB0_1366;
	sub.f32 	%f8750, %f511, %f512;
	add.f32 	%f8751, %f509, %f509;
	add.f32 	%f513, %f1, %f8750;
	fma.rn.f32 	%f514, %f8751, %f510, %f2;
	mul.f32 	%f515, %f513, %f513;
	mul.f32 	%f516, %f514, %f514;
	add.f32 	%f8752, %f515, %f516;
	setp.gt.f32 	%p1187, %f8752, 0f40800000;
	mov.b32 	%r1334, 128;
	@%p1187 bra 	$L__BB0_1366;
	sub.f32 	%f8753, %f515, %f516;
	add.f32 	%f8754, %f513, %f513;
	add.f32 	%f517, %f1, %f8753;
	fma.rn.f32 	%f518, %f8754, %f514, %f2;
	mul.f32 	%f519, %f517, %f517;
	mul.f32 	%f520, %f518, %f518;
	add.f32 	%f8755, %f519, %f520;
	setp.gt.f32 	%p1188, %f8755, 0f40800000;
	mov.b32 	%r1334, 129;
	@%p1188 bra 	$L__BB0_1366;
	sub.f32 	%f8756, %f519, %f520;
	add.f32 	%f8757, %f517, %f517;
	add.f32 	%f521, %f1, %f8756;
	fma.rn.f32 	%f522, %f8757, %f518, %f2;
	mul.f32 	%f523, %f521, %f521;
	mul.f32 	%f524, %f522, %f522;
	add.f32 	%f8758, %f523, %f524;
	setp.gt.f32 	%p1189, %f8758, 0f40800000;
	mov.b32 	%r1334, 130;
	@%p1189 bra 	$L__BB0_1366;
	sub.f32 	%f8759, %f523, %f524;
	add.f32 	%f8760, %f521, %f521;
	add.f32 	%f525, %f1, %f8759;
	fma.rn.f32 	%f526, %f8760, %f522, %f2;
	mul.f32 	%f527, %f525, %f525;
	mul.f32 	%f528, %f526, %f526;
	add.f32 	%f8761, %f527, %f528;
	setp.gt.f32 	%p1190, %f8761, 0f40800000;
	mov.b32 	%r1334, 131;
	@%p1190 bra 	$L__BB0_1366;
	sub.f32 	%f8762, %f527, %f528;
	add.f32 	%f8763, %f525, %f525;
	add.f32 	%f529, %f1, %f8762;
	fma.rn.f32 	%f530, %f8763, %f526, %f2;
	mul.f32 	%f531, %f529, %f529;
	mul.f32 	%f532, %f530, %f530;
	add.f32 	%f8764, %f531, %f532;
	setp.gt.f32 	%p1191, %f8764, 0f40800000;
	mov.b32 	%r1334, 132;
	@%p1191 bra 	$L__BB0_1366;
	sub.f32 	%f8765, %f531, %f532;
	add.f32 	%f8766, %f529, %f529;
	add.f32 	%f533, %f1, %f8765;
	fma.rn.f32 	%f534, %f8766, %f530, %f2;
	mul.f32 	%f535, %f533, %f533;
	mul.f32 	%f536, %f534, %f534;
	add.f32 	%f8767, %f535, %f536;
	setp.gt.f32 	%p1192, %f8767, 0f40800000;
	mov.b32 	%r1334, 133;
	@%p1192 bra 	$L__BB0_1366;
	sub.f32 	%f8768, %f535, %f536;
	add.f32 	%f8769, %f533, %f533;
	add.f32 	%f537, %f1, %f8768;
	fma.rn.f32 	%f538, %f8769, %f534, %f2;
	mul.f32 	%f539, %f537, %f537;
	mul.f32 	%f540, %f538, %f538;
	add.f32 	%f8770, %f539, %f540;
	setp.gt.f32 	%p1193, %f8770, 0f40800000;
	mov.b32 	%r1334, 134;
	@%p1193 bra 	$L__BB0_1366;
	sub.f32 	%f8771, %f539, %f540;
	add.f32 	%f8772, %f537, %f537;
	add.f32 	%f541, %f1, %f8771;
	fma.rn.f32 	%f542, %f8772, %f538, %f2;
	mul.f32 	%f543, %f541, %f541;
	mul.f32 	%f544, %f542, %f542;
	add.f32 	%f8773, %f543, %f544;
	setp.gt.f32 	%p1194, %f8773, 0f40800000;
	mov.b32 	%r1334, 135;
	@%p1194 bra 	$L__BB0_1366;
	sub.f32 	%f8774, %f543, %f544;
	add.f32 	%f8775, %f541, %f541;
	add.f32 	%f545, %f1, %f8774;
	fma.rn.f32 	%f546, %f8775, %f542, %f2;
	mul.f32 	%f547, %f545, %f545;
	mul.f32 	%f548, %f546, %f546;
	add.f32 	%f8776, %f547, %f548;
	setp.gt.f32 	%p1195, %f8776, 0f40800000;
	mov.b32 	%r1334, 136;
	@%p1195 bra 	$L__BB0_1366;
	sub.f32 	%f8777, %f547, %f548;
	add.f32 	%f8778, %f545, %f545;
	add.f32 	%f549, %f1, %f8777;
	fma.rn.f32 	%f550, %f8778, %f546, %f2;
	mul.f32 	%f551, %f549, %f549;
	mul.f32 	%f552, %f550, %f550;
	add.f32 	%f8779, %f551, %f552;
	setp.gt.f32 	%p1196, %f8779, 0f40800000;
	mov.b32 	%r1334, 137;
	@%p1196 bra 	$L__BB0_1366;
	sub.f32 	%f8780, %f551, %f552;
	add.f32 	%f8781, %f549, %f549;
	add.f32 	%f553, %f1, %f8780;
	fma.rn.f32 	%f554, %f8781, %f550, %f2;
	mul.f32 	%f555, %f553, %f553;
	mul.f32 	%f556, %f554, %f554;
	add.f32 	%f8782, %f555, %f556;
	setp.gt.f32 	%p1197, %f8782, 0f40800000;
	mov.b32 	%r1334, 138;
	@%p1197 bra 	$L__BB0_1366;
	sub.f32 	%f8783, %f555, %f556;
	add.f32 	%f8784, %f553, %f553;
	add.f32 	%f557, %f1, %f8783;
	fma.rn.f32 	%f558, %f8784, %f554, %f2;
	mul.f32 	%f559, %f557, %f557;
	mul.f32 	%f560, %f558, %f558;
	add.f32 	%f8785, %f559, %f560;
	setp.gt.f32 	%p1198, %f8785, 0f40800000;
	mov.b32 	%r1334, 139;
	@%p1198 bra 	$L__BB0_1366;
	sub.f32 	%f8786, %f559, %f560;
	add.f32 	%f8787, %f557, %f557;
	add.f32 	%f561, %f1, %f8786;
	fma.rn.f32 	%f562, %f8787, %f558, %f2;
	mul.f32 	%f563, %f561, %f561;
	mul.f32 	%f564, %f562, %f562;
	add.f32 	%f8788, %f563, %f564;
	setp.gt.f32 	%p1199, %f8788, 0f40800000;
	mov.b32 	%r1334, 140;
	@%p1199 bra 	$L__BB0_1366;
	sub.f32 	%f8789, %f563, %f564;
	add.f32 	%f8790, %f561, %f561;
	add.f32 	%f565, %f1, %f8789;
	fma.rn.f32 	%f566, %f8790, %f562, %f2;
	mul.f32 	%f567, %f565, %f565;
	mul.f32 	%f568, %f566, %f566;
	add.f32 	%f8791, %f567, %f568;
	setp.gt.f32 	%p1200, %f8791, 0f40800000;
	mov.b32 	%r1334, 141;
	@%p1200 bra 	$L__BB0_1366;
	sub.f32 	%f8792, %f567, %f568;
	add.f32 	%f8793, %f565, %f565;
	add.f32 	%f569, %f1, %f8792;
	fma.rn.f32 	%f570, %f8793, %f566, %f2;
	mul.f32 	%f571, %f569, %f569;
	mul.f32 	%f572, %f570, %f570;
	add.f32 	%f8794, %f571, %f572;
	setp.gt.f32 	%p1201, %f8794, 0f40800000;
	mov.b32 	%r1334, 142;
	@%p1201 bra 	$L__BB0_1366;
	sub.f32 	%f8795, %f571, %f572;
	add.f32 	%f8796, %f569, %f569;
	add.f32 	%f573, %f1, %f8795;
	fma.rn.f32 	%f574, %f8796, %f570, %f2;
	mul.f32 	%f575, %f573, %f573;
	mul.f32 	%f576, %f574, %f574;
	add.f32 	%f8797, %f575, %f576;
	setp.gt.f32 	%p1202, %f8797, 0f40800000;
	mov.b32 	%r1334, 143;
	@%p1202 bra 	$L__BB0_1366;
	sub.f32 	%f8798, %f575, %f576;
	add.f32 	%f8799, %f573, %f573;
	add.f32 	%f577, %f1, %f8798;
	fma.rn.f32 	%f578, %f8799, %f574, %f2;
	mul.f32 	%f579, %f577, %f577;
	mul.f32 	%f580, %f578, %f578;
	add.f32 	%f8800, %f579, %f580;
	setp.gt.f32 	%p1203, %f8800, 0f40800000;
	mov.b32 	%r1334, 144;
	@%p1203 bra 	$L__BB0_1366;
	sub.f32 	%f8801, %f579, %f580;
	add.f32 	%f8802, %f577, %f577;
	add.f32 	%f581, %f1, %f8801;
	fma.rn.f32 	%f582, %f8802, %f578, %f2;
	mul.f32 	%f583, %f581, %f581;
	mul.f32 	%f584, %f582, %f582;
	add.f32 	%f8803, %f583, %f584;
	setp.gt.f32 	%p1204, %f8803, 0f40800000;
	mov.b32 	%r1334, 145;
	@%p1204 bra 	$L__BB0_1366;
	sub.f32 	%f8804, %f583, %f584;
	add.f32 	%f8805, %f581, %f581;
	add.f32 	%f585, %f1, %f8804;
	fma.rn.f32 	%f586, %f8805, %f582, %f2;
	mul.f32 	%f587, %f585, %f585;
	mul.f32 	%f588, %f586, %f586;
	add.f32 	%f8806, %f587, %f588;
	setp.gt.f32 	%p1205, %f8806, 0f40800000;
	mov.b32 	%r1334, 146;
	@%p1205 bra 	$L__BB0_1366;
	sub.f32 	%f8807, %f587, %f588;
	add.f32 	%f8808, %f585, %f585;
	add.f32 	%f589, %f1, %f8807;
	fma.rn.f32 	%f590, %f8808, %f586, %f2;
	mul.f32 	%f591, %f589, %f589;
	mul.f32 	%f592, %f590, %f590;
	add.f32 	%f8809, %f591, %f592;
	setp.gt.f32 	%p1206, %f8809, 0f40800000;
	mov.b32 	%r1334, 147;
	@%p1206 bra 	$L__BB0_1366;
	sub.f32 	%f8810, %f591, %f592;
	add.f32 	%f8811, %f589, %f589;
	add.f32 	%f593, %f1, %f8810;
	fma.rn.f32 	%f594, %f8811, %f590, %f2;
	mul.f32 	%f595, %f593, %f593;
	mul.f32 	%f596, %f594, %f594;
	add.f32 	%f8812, %f595, %f596;
	setp.gt.f32 	%p1207, %f8812, 0f40800000;
	mov.b32 	%r1334, 148;
	@%p1207 bra 	$L__BB0_1366;
	sub.f32 	%f8813, %f595, %f596;
	add.f32 	%f8814, %f593, %f593;
	add.f32 	%f597, %f1, %f8813;
	fma.rn.f32 	%f598, %f8814, %f594, %f2;
	mul.f32 	%f599, %f597, %f597;
	mul.f32 	%f600, %f598, %f598;
	add.f32 	%f8815, %f599, %f600;
	setp.gt.f32 	%p1208, %f8815, 0f40800000;
	mov.b32 	%r1334, 149;
	@%p1208 bra 	$L__BB0_1366;
	sub.f32 	%f8816, %f599, %f600;
	add.f32 	%f8817, %f597, %f597;
	add.f32 	%f601, %f1, %f8816;
	fma.rn.f32 	%f602, %f8817, %f598, %f2;
	mul.f32 	%f603, %f601, %f601;
	mul.f32 	%f604, %f602, %f602;
	add.f32 	%f8818, %f603, %f604;
	setp.gt.f32 	%p1209, %f8818, 0f40800000;
	mov.b32 	%r1334, 150;
	@%p1209 bra 	$L__BB0_1366;
	sub.f32 	%f8819, %f603, %f604;
	add.f32 	%f8820, %f601, %f601;
	add.f32 	%f605, %f1, %f8819;
	fma.rn.f32 	%f606, %f8820, %f602, %f2;
	mul.f32 	%f607, %f605, %f605;
	mul.f32 	%f608, %f606, %f606;
	add.f32 	%f8821, %f607, %f608;
	setp.gt.f32 	%p1210, %f8821, 0f40800000;
	mov.b32 	%r1334, 151;
	@%p1210 bra 	$L__BB0_1366;
	sub.f32 	%f8822, %f607, %f608;
	add.f32 	%f8823, %f605, %f605;
	add.f32 	%f609, %f1, %f8822;
	fma.rn.f32 	%f610, %f8823, %f606, %f2;
	mul.f32 	%f611, %f609, %f609;
	mul.f32 	%f612, %f610, %f610;
	add.f32 	%f8824, %f611, %f612;
	setp.gt.f32 	%p1211, %f8824, 0f40800000;
	mov.b32 	%r1334, 152;
	@%p1211 bra 	$L__BB0_1366;
	sub.f32 	%f8825, %f611, %f612;
	add.f32 	%f8826, %f609, %f609;
	add.f32 	%f613, %f1, %f8825;
	fma.rn.f32 	%f614, %f8826, %f610, %f2;
	mul.f32 	%f615, %f613, %f613;
	mul.f32 	%f616, %f614, %f614;
	add.f32 	%f8827, %f615, %f616;
	setp.gt.f32 	%p1212, %f8827, 0f40800000;
	mov.b32 	%r1334, 153;
	@%p1212 bra 	$L__BB0_1366;
	sub.f32 	%f8828, %f615, %f616;
	add.f32 	%f8829, %f613, %f613;
	add.f32 	%f617, %f1, %f8828;
	fma.rn.f32 	%f618, %f8829, %f614, %f2;
	mul.f32 	%f619, %f617, %f617;
	mul.f32 	%f620, %f618, %f618;
	add.f32 	%f8830, %f619, %f620;
	setp.gt.f32 	%p1213, %f8830, 0f40800000;
	mov.b32 	%r1334, 154;
	@%p1213 bra 	$L__BB0_1366;
	sub.f32 	%f8831, %f619, %f620;
	add.f32 	%f8832, %f617, %f617;
	add.f32 	%f621, %f1, %f8831;
	fma.rn.f32 	%f622, %f8832, %f618, %f2;
	mul.f32 	%f623, %f621, %f621;
	mul.f32 	%f624, %f622, %f622;
	add.f32 	%f8833, %f623, %f624;
	setp.gt.f32 	%p1214, %f8833, 0f40800000;
	mov.b32 	%r1334, 155;
	@%p1214 bra 	$L__BB0_1366;
	sub.f32 	%f8834, %f623, %f624;
	add.f32 	%f8835, %f621, %f621;
	add.f32 	%f625, %f1, %f8834;
	fma.rn.f32 	%f626, %f8835, %f622, %f2;
	mul.f32 	%f627, %f625, %f625;
	mul.f32 	%f628, %f626, %f626;
	add.f32 	%f8836, %f627, %f628;
	setp.gt.f32 	%p1215, %f8836, 0f40800000;
	mov.b32 	%r1334, 156;
	@%p1215 bra 	$L__BB0_1366;
	sub.f32 	%f8837, %f627, %f628;
	add.f32 	%f8838, %f625, %f625;
	add.f32 	%f629, %f1, %f8837;
	fma.rn.f32 	%f630, %f8838, %f626, %f2;
	mul.f32 	%f631, %f629, %f629;
	mul.f32 	%f632, %f630, %f630;
	add.f32 	%f8839, %f631, %f632;
	setp.gt.f32 	%p1216, %f8839, 0f40800000;
	mov.b32 	%r1334, 157;
	@%p1216 bra 	$L__BB0_1366;
	sub.f32 	%f8840, %f631, %f632;
	add.f32 	%f8841, %f629, %f629;
	add.f32 	%f633, %f1, %f8840;
	fma.rn.f32 	%f634, %f8841, %f630, %f2;
	mul.f32 	%f635, %f633, %f633;
	mul.f32 	%f636, %f634, %f634;
	add.f32 	%f8842, %f635, %f636;
	setp.gt.f32 	%p1217, %f8842, 0f40800000;
	mov.b32 	%r1334, 158;
	@%p1217 bra 	$L__BB0_1366;
	sub.f32 	%f8843, %f635, %f636;
	add.f32 	%f8844, %f633, %f633;
	add.f32 	%f637, %f1, %f8843;
	fma.rn.f32 	%f638, %f8844, %f634, %f2;
	mul.f32 	%f639, %f637, %f637;
	mul.f32 	%f640, %f638, %f638;
	add.f32 	%f8845, %f639, %f640;
	setp.gt.f32 	%p1218, %f8845, 0f40800000;
	mov.b32 	%r1334, 159;
	@%p1218 bra 	$L__BB0_1366;
	sub.f32 	%f8846, %f639, %f640;
	add.f32 	%f8847, %f637, %f637;
	add.f32 	%f641, %f1, %f8846;
	fma.rn.f32 	%f642, %f8847, %f638, %f2;
	mul.f32 	%f643, %f641, %f641;
	mul.f32 	%f644, %f642, %f642;
	add.f32 	%f8848, %f643, %f644;
	setp.gt.f32 	%p1219, %f8848, 0f40800000;
	mov.b32 	%r1334, 160;
	@%p1219 bra 	$L__BB0_1366;
	sub.f32 	%f8849, %f643, %f644;
	add.f32 	%f8850, %f641, %f641;
	add.f32 	%f645, %f1, %f8849;
	fma.rn.f32 	%f646, %f8850, %f642, %f2;
	mul.f32 	%f647, %f645, %f645;
	mul.f32 	%f648, %f646, %f646;
	add.f32 	%f8851, %f647, %f648;
	setp.gt.f32 	%p1220, %f8851, 0f40800000;
	mov.b32 	%r1334, 161;
	@%p1220 bra 	$L__BB0_1366;
	sub.f32 	%f8852, %f647, %f648;
	add.f32 	%f8853, %f645, %f645;
	add.f32 	%f649, %f1, %f8852;
	fma.rn.f32 	%f650, %f8853, %f646, %f2;
	mul.f32 	%f651, %f649, %f649;
	mul.f32 	%f652, %f650, %f650;
	add.f32 	%f8854, %f651, %f652;
	setp.gt.f32 	%p1221, %f8854, 0f40800000;
	mov.b32 	%r1334, 162;
	@%p1221 bra 	$L__BB0_1366;
	sub.f32 	%f8855, %f651, %f652;
	add.f32 	%f8856, %f649, %f649;
	add.f32 	%f653, %f1, %f8855;
	fma.rn.f32 	%f654, %f8856, %f650, %f2;
	mul.f32 	%f655, %f653, %f653;
	mul.f32 	%f656, %f654, %f654;
	add.f32 	%f8857, %f655, %f656;
	setp.gt.f32 	%p1222, %f8857, 0f40800000;
	mov.b32 	%r1334, 163;
	@%p1222 bra 	$L__BB0_1366;
	sub.f32 	%f8858, %f655, %f656;
	add.f32 	%f8859, %f653, %f653;
	add.f32 	%f657, %f1, %f8858;
	fma.rn.f32 	%f658, %f8859, %f654, %f2;
	mul.f32 	%f659, %f657, %f657;
	mul.f32 	%f660, %f658, %f658;
	add.f32 	%f8860, %f659, %f660;
	setp.gt.f32 	%p1223, %f8860, 0f40800000;
	mov.b32 	%r1334, 164;
	@%p1223 bra 	$L__BB0_1366;
	sub.f32 	%f8861, %f659, %f660;
	add.f32 	%f8862, %f657, %f657;
	add.f32 	%f661, %f1, %f8861;
	fma.rn.f32 	%f662, %f8862, %f658, %f2;
	mul.f32 	%f663, %f661, %f661;
	mul.f32 	%f664, %f662, %f662;
	add.f32 	%f8863, %f663, %f664;
	setp.gt.f32 	%p1224, %f8863, 0f40800000;
	mov.b32 	%r1334, 165;
	@%p1224 bra 	$L__BB0_1366;
	sub.f32 	%f8864, %f663, %f664;
	add.f32 	%f8865, %f661, %f661;
	add.f32 	%f665, %f1, %f8864;
	fma.rn.f32 	%f666, %f8865, %f662, %f2;
	mul.f32 	%f667, %f665, %f665;
	mul.f32 	%f668, %f666, %f666;
	add.f32 	%f8866, %f667, %f668;
	setp.gt.f32 	%p1225, %f8866, 0f40800000;
	mov.b32 	%r1334, 166;
	@%p1225 bra 	$L__BB0_1366;
	sub.f32 	%f8867, %f667, %f668;
	add.f32 	%f8868, %f665, %f665;
	add.f32 	%f669, %f1, %f8867;
	fma.rn.f32 	%f670, %f8868, %f666, %f2;
	mul.f32 	%f671, %f669, %f669;
	mul.f32 	%f672, %f670, %f670;
	add.f32 	%f8869, %f671, %f672;
	setp.gt.f32 	%p1226, %f8869, 0f40800000;
	mov.b32 	%r1334, 167;
	@%p1226 bra 	$L__BB0_1366;
	sub.f32 	%f8870, %f671, %f672;
	add.f32 	%f8871, %f669, %f669;
	add.f32 	%f673, %f1, %f8870;
	fma.rn.f32 	%f674, %f8871, %f670, %f2;
	mul.f32 	%f675, %f673, %f673;
	mul.f32 	%f676, %f674, %f674;
	add.f32 	%f8872, %f675, %f676;
	setp.gt.f32 	%p1227, %f8872, 0f40800000;
	mov.b32 	%r1334, 168;
	@%p1227 bra 	$L__BB0_1366;
	sub.f32 	%f8873, %f675, %f676;
	add.f32 	%f8874, %f673, %f673;
	add.f32 	%f677, %f1, %f8873;
	fma.rn.f32 	%f678, %f8874, %f674, %f2;
	mul.f32 	%f679, %f677, %f677;
	mul.f32 	%f680, %f678, %f678;
	add.f32 	%f8875, %f679, %f680;
	setp.gt.f32 	%p1228, %f8875, 0f40800000;
	mov.b32 	%r1334, 169;
	@%p1228 bra 	$L__BB0_1366;
	sub.f32 	%f8876, %f679, %f680;
	add.f32 	%f8877, %f677, %f677;
	add.f32 	%f681, %f1, %f8876;
	fma.rn.f32 	%f682, %f8877, %f678, %f2;
	mul.f32 	%f683, %f681, %f681;
	mul.f32 	%f684, %f682, %f682;
	add.f32 	%f8878, %f683, %f684;
	setp.gt.f32 	%p1229, %f8878, 0f40800000;
	mov.b32 	%r1334, 170;
	@%p1229 bra 	$L__BB0_1366;
	sub.f32 	%f8879, %f683, %f684;
	add.f32 	%f8880, %f681, %f681;
	add.f32 	%f685, %f1, %f8879;
	fma.rn.f32 	%f686, %f8880, %f682, %f2;
	mul.f32 	%f687, %f685, %f685;
	mul.f32 	%f688, %f686, %f686;
	add.f32 	%f8881, %f687, %f688;
	setp.gt.f32 	%p1230, %f8881, 0f40800000;
	mov.b32 	%r1334, 171;
	@%p1230 bra 	$L__BB0_1366;
	sub.f32 	%f8882, %f687, %f688;
	add.f32 	%f8883, %f685, %f685;
	add.f32 	%f689, %f1, %f8882;
	fma.rn.f32 	%f690, %f8883, %f686, %f2;
	mul.f32 	%f691, %f689, %f689;
	mul.f32 	%f692, %f690, %f690;
	add.f32 	%f8884, %f691, %f692;
	setp.gt.f32 	%p1231, %f8884, 0f40800000;
	mov.b32 	%r1334, 172;
	@%p1231 bra 	$L__BB0_1366;
	sub.f32 	%f8885, %f691, %f692;
	add.f32 	%f8886, %f689, %f689;
	add.f32 	%f693, %f1, %f8885;
	fma.rn.f32 	%f694, %f8886, %f690, %f2;
	mul.f32 	%f695, %f693, %f693;
	mul.f32 	%f696, %f694, %f694;
	add.f32 	%f8887, %f695, %f696;
	setp.gt.f32 	%p1232, %f8887, 0f40800000;
	mov.b32 	%r1334, 173;
	@%p1232 bra 	$L__BB0_1366;
	sub.f32 	%f8888, %f695, %f696;
	add.f32 	%f8889, %f693, %f693;
	add.f32 	%f697, %f1, %f8888;
	fma.rn.f32 	%f698, %f8889, %f694, %f2;
	mul.f32 	%f699, %f697, %f697;
	mul.f32 	%f700, %f698, %f698;
	add.f32 	%f8890, %f699, %f700;
	setp.gt.f32 	%p1233, %f8890, 0f40800000;
	mov.b32 	%r1334, 174;
	@%p1233 bra 	$L__BB0_1366;
	sub.f32 	%f8891, %f699, %f700;
	add.f32 	%f8892, %f697, %f697;
	add.f32 	%f701, %f1, %f8891;
	fma.rn.f32 	%f702, %f8892, %f698, %f2;
	mul.f32 	%f703, %f701, %f701;
	mul.f32 	%f704, %f702, %f702;
	add.f32 	%f8893, %f703, %f704;
	setp.gt.f32 	%p1234, %f8893, 0f40800000;
	mov.b32 	%r1334, 175;
	@%p1234 bra 	$L__BB0_1366;
	sub.f32 	%f8894, %f703, %f704;
	add.f32 	%f8895, %f701, %f701;
	add.f32 	%f705, %f1, %f8894;
	fma.rn.f32 	%f706, %f8895, %f702, %f2;
	mul.f32 	%f707, %f705, %f705;
	mul.f32 	%f708, %f706, %f706;
	add.f32 	%f8896, %f707, %f708;
	setp.gt.f32 	%p1235, %f8896, 0f40800000;
	mov.b32 	%r1334, 176;
	@%p1235 bra 	$L__BB0_1366;
	sub.f32 	%f8897, %f707, %f708;
	add.f32 	%f8898, %f705, %f705;
	add.f32 	%f709, %f1, %f8897;
	fma.rn.f32 	%f710, %f8898, %f706, %f2;
	mul.f32 	%f711, %f709, %f709;
	mul.f32 	%f712, %f710, %f710;
	add.f32 	%f8899, %f711, %f712;
	setp.gt.f32 	%p1236, %f8899, 0f40800000;
	mov.b32 	%r1334, 177;
	@%p1236 bra 	$L__BB0_1366;
	sub.f32 	%f8900, %f711, %f712;
	add.f32 	%f8901, %f709, %f709;
	add.f32 	%f713, %f1, %f8900;
	fma.rn.f32 	%f714, %f8901, %f710, %f2;
	mul.f32 	%f715, %f713, %f713;
	mul.f32 	%f716, %f714, %f714;
	add.f32 	%f8902, %f715, %f716;
	setp.gt.f32 	%p1237, %f8902, 0f40800000;
	mov.b32 	%r1334, 178;
	@%p1237 bra 	$L__BB0_1366;
	sub.f32 	%f8903, %f715, %f716;
	add.f32 	%f8904, %f713, %f713;
	add.f32 	%f717, %f1, %f8903;
	fma.rn.f32 	%f718, %f8904, %f714, %f2;
	mul.f32 	%f719, %f717, %f717;
	mul.f32 	%f720, %f718, %f718;
	add.f32 	%f8905, %f719, %f720;
	setp.gt.f32 	%p1238, %f8905, 0f40800000;
	mov.b32 	%r1334, 179;
	@%p1238 bra 	$L__BB0_1366;
	sub.f32 	%f8906, %f719, %f720;
	add.f32 	%f8907, %f717, %f717;
	add.f32 	%f721, %f1, %f8906;
	fma.rn.f32 	%f722, %f8907, %f718, %f2;
	mul.f32 	%f723, %f721, %f721;
	mul.f32 	%f724, %f722, %f722;
	add.f32 	%f8908, %f723, %f724;
	setp.gt.f32 	%p1239, %f8908, 0f40800000;
	mov.b32 	%r1334, 180;
	@%p1239 bra 	$L__BB0_1366;
	sub.f32 	%f8909, %f723, %f724;
	add.f32 	%f8910, %f721, %f721;
	add.f32 	%f725, %f1, %f8909;
	fma.rn.f32 	%f726, %f8910, %f722, %f2;
	mul.f32 	%f727, %f725, %f725;
	mul.f32 	%f728, %f726, %f726;
	add.f32 	%f8911, %f727, %f728;
	setp.gt.f32 	%p1240, %f8911, 0f40800000;
	mov.b32 	%r1334, 181;
	@%p1240 bra 	$L__BB0_1366;
	sub.f32 	%f8912, %f727, %f728;
	add.f32 	%f8913, %f725, %f725;
	add.f32 	%f729, %f1, %f8912;
	fma.rn.f32 	%f730, %f8913, %f726, %f2;
	mul.f32 	%f731, %f729, %f729;
	mul.f32 	%f732, %f730, %f730;
	add.f32 	%f8914, %f731, %f732;
	setp.gt.f32 	%p1241, %f8914, 0f40800000;
	mov.b32 	%r1334, 182;
	@%p1241 bra 	$L__BB0_1366;
	sub.f32 	%f8915, %f731, %f732;
	add.f32 	%f8916, %f729, %f729;
	add.f32 	%f733, %f1, %f8915;
	fma.rn.f32 	%f734, %f8916, %f730, %f2;
	mul.f32 	%f735, %f733, %f733;
	mul.f32 	%f736, %f734, %f734;
	add.f32 	%f8917, %f735, %f736;
	setp.gt.f32 	%p1242, %f8917, 0f40800000;
	mov.b32 	%r1334, 183;
	@%p1242 bra 	$L__BB0_1366;
	sub.f32 	%f8918, %f735, %f736;
	add.f32 	%f8919, %f733, %f733;
	add.f32 	%f737, %f1, %f8918;
	fma.rn.f32 	%f738, %f8919, %f734, %f2;
	mul.f32 	%f739, %f737, %f737;
	mul.f32 	%f740, %f738, %f738;
	add.f32 	%f8920, %f739, %f740;
	setp.gt.f32 	%p1243, %f8920, 0f40800000;
	mov.b32 	%r1334, 184;
	@%p1243 bra 	$L__BB0_1366;
	sub.f32 	%f8921, %f739, %f740;
	add.f32 	%f8922, %f737, %f737;
	add.f32 	%f741, %f1, %f8921;
	fma.rn.f32 	%f742, %f8922, %f738, %f2;
	mul.f32 	%f743, %f741, %f741;
	mul.f32 	%f744, %f742, %f742;
	add.f32 	%f8923, %f743, %f744;
	setp.gt.f32 	%p1244, %f8923, 0f40800000;
	mov.b32 	%r1334, 185;
	@%p1244 bra 	$L__BB0_1366;
	sub.f32 	%f8924, %f743, %f744;
	add.f32 	%f8925, %f741, %f741;
	add.f32 	%f745, %f1, %f8924;
	fma.rn.f32 	%f746, %f8925, %f742, %f2;
	mul.f32 	%f747, %f745, %f745;
	mul.f32 	%f748, %f746, %f746;
	add.f32 	%f8926, %f747, %f748;
	setp.gt.f32 	%p1245, %f8926, 0f40800000;
	mov.b32 	%r1334, 186;
	@%p1245 bra 	$L__BB0_1366;
	sub.f32 	%f8927, %f747, %f748;
	add.f32 	%f8928, %f745, %f745;
	add.f32 	%f749, %f1, %f8927;
	fma.rn.f32 	%f750, %f8928, %f746, %f2;
	mul.f32 	%f751, %f749, %f749;
	mul.f32 	%f752, %f750, %f750;
	add.f32 	%f8929, %f751, %f752;
	setp.gt.f32 	%p1246, %f8929, 0f40800000;
	mov.b32 	%r1334, 187;
	@%p1246 bra 	$L__BB0_1366;
	sub.f32 	%f8930, %f751, %f752;
	add.f32 	%f8931, %f749, %f749;
	add.f32 	%f753, %f1, %f8930;
	fma.rn.f32 	%f754, %f8931, %f750, %f2;
	mul.f32 	%f755, %f753, %f753;
	mul.f32 	%f756, %f754, %f754;
	add.f32 	%f8932, %f755, %f756;
	setp.gt.f32 	%p1247, %f8932, 0f40800000;
	mov.b32 	%r1334, 188;
	@%p1247 bra 	$L__BB0_1366;
	sub.f32 	%f8933, %f755, %f756;
	add.f32 	%f8934, %f753, %f753;
	add.f32 	%f757, %f1, %f8933;
	fma.rn.f32 	%f758, %f8934, %f754, %f2;
	mul.f32 	%f759, %f757, %f757;
	mul.f32 	%f760, %f758, %f758;
	add.f32 	%f8935, %f759, %f760;
	setp.gt.f32 	%p1248, %f8935, 0f40800000;
	mov.b32 	%r1334, 189;
	@%p1248 bra 	$L__BB0_1366;
	sub.f32 	%f8936, %f759, %f760;
	add.f32 	%f8937, %f757, %f757;
	add.f32 	%f761, %f1, %f8936;
	fma.rn.f32 	%f762, %f8937, %f758, %f2;
	mul.f32 	%f763, %f761, %f761;
	mul.f32 	%f764, %f762, %f762;
	add.f32 	%f8938, %f763, %f764;
	setp.gt.f32 	%p1249, %f8938, 0f40800000;
	mov.b32 	%r1334, 190;
	@%p1249 bra 	$L__BB0_1366;
	sub.f32 	%f8939, %f763, %f764;
	add.f32 	%f8940, %f761, %f761;
	add.f32 	%f765, %f1, %f8939;
	fma.rn.f32 	%f766, %f8940, %f762, %f2;
	mul.f32 	%f767, %f765, %f765;
	mul.f32 	%f768, %f766, %f766;
	add.f32 	%f8941, %f767, %f768;
	setp.gt.f32 	%p1250, %f8941, 0f40800000;
	mov.b32 	%r1334, 191;
	@%p1250 bra 	$L__BB0_1366;
	sub.f32 	%f8942, %f767, %f768;
	add.f32 	%f8943, %f765, %f765;
	add.f32 	%f769, %f1, %f8942;
	fma.rn.f32 	%f770, %f8943, %f766, %f2;
	mul.f32 	%f771, %f769, %f769;
	mul.f32 	%f772, %f770, %f770;
	add.f32 	%f8944, %f771, %f772;
	setp.gt.f32 	%p1251, %f8944, 0f40800000;
	mov.b32 	%r1334, 192;
	@%p1251 bra 	$L__BB0_1366;
	sub.f32 	%f8945, %f771, %f772;
	add.f32 	%f8946, %f769, %f769;
	add.f32 	%f773, %f1, %f8945;
	fma.rn.f32 	%f774, %f8946, %f770, %f2;
	mul.f32 	%f775, %f773, %f773;
	mul.f32 	%f776, %f774, %f774;
	add.f32 	%f8947, %f775, %f776;
	setp.gt.f32 	%p1252, %f8947, 0f40800000;
	mov.b32 	%r1334, 193;
	@%p1252 bra 	$L__BB0_1366;
	sub.f32 	%f8948, %f775, %f776;
	add.f32 	%f8949, %f773, %f773;
	add.f32 	%f777, %f1, %f8948;
	fma.rn.f32 	%f778, %f8949, %f774, %f2;
	mul.f32 	%f779, %f777, %f777;
	mul.f32 	%f780, %f778, %f778;
	add.f32 	%f8950, %f779, %f780;
	setp.gt.f32 	%p1253, %f8950, 0f40800000;
	mov.b32 	%r1334, 194;
	@%p1253 bra 	$L__BB0_1366;
	sub.f32 	%f8951, %f779, %f780;
	add.f32 	%f8952, %f777, %f777;
	add.f32 	%f781, %f1, %f8951;
	fma.rn.f32 	%f782, %f8952, %f778, %f2;
	mul.f32 	%f783, %f781, %f781;
	mul.f32 	%f784, %f782, %f782;
	add.f32 	%f8953, %f783, %f784;
	setp.gt.f32 	%p1254, %f8953, 0f40800000;
	mov.b32 	%r1334, 195;
	@%p1254 bra 	$L__BB0_1366;
	sub.f32 	%f8954, %f783, %f784;
	add.f32 	%f8955, %f781, %f781;
	add.f32 	%f785, %f1, %f8954;
	fma.rn.f32 	%f786, %f8955, %f782, %f2;
	mul.f32 	%f787, %f785, %f785;
	mul.f32 	%f788, %f786, %f786;
	add.f32 	%f8956, %f787, %f788;
	setp.gt.f32 	%p1255, %f8956, 0f40800000;
	mov.b32 	%r1334, 196;
	@%p1255 bra 	$L__BB0_1366;
	sub.f32 	%f8957, %f787, %f788;
	add.f32 	%f8958, %f785, %f785;
	add.f32 	%f789, %f1, %f8957;
	fma.rn.f32 	%f790, %f8958, %f786, %f2;
	mul.f32 	%f791, %f789, %f789;
	mul.f32 	%f792, %f790, %f790;
	add.f32 	%f8959, %f791, %f792;
	setp.gt.f32 	%p1256, %f8959, 0f40800000;
	mov.b32 	%r1334, 197;
	@%p1256 bra 	$L__BB0_1366;
	sub.f32 	%f8960, %f791, %f792;
	add.f32 	%f8961, %f789, %f789;
	add.f32 	%f793, %f1, %f8960;
	fma.rn.f32 	%f794, %f8961, %f790, %f2;
	mul.f32 	%f795, %f793, %f793;
	mul.f32 	%f796, %f794, %f794;
	add.f32 	%f8962, %f795, %f796;
	setp.gt.f32 	%p1257, %f8962, 0f40800000;
	mov.b32 	%r1334, 198;
	@%p1257 bra 	$L__BB0_1366;
	sub.f32 	%f8963, %f795, %f796;
	add.f32 	%f8964, %f793, %f793;
	add.f32 	%f797, %f1, %f8963;
	fma.rn.f32 	%f798, %f8964, %f794, %f2;
	mul.f32 	%f799, %f797, %f797;
	mul.f32 	%f800, %f798, %f798;
	add.f32 	%f8965, %f799, %f800;
	setp.gt.f32 	%p1258, %f8965, 0f40800000;
	mov.b32 	%r1334, 199;
	@%p1258 bra 	$L__BB0_1366;
	sub.f32 	%f8966, %f799, %f800;
	add.f32 	%f8967, %f797, %f797;
	add.f32 	%f801, %f1, %f8966;
	fma.rn.f32 	%f802, %f8967, %f798, %f2;
	mul.f32 	%f803, %f801, %f801;
	mul.f32 	%f804, %f802, %f802;
	add.f32 	%f8968, %f803, %f804;
	setp.gt.f32 	%p1259, %f8968, 0f40800000;
	mov.b32 	%r1334, 200;
	@%p1259 bra 	$L__BB0_1366;
	sub.f32 	%f8969, %f803, %f804;
	add.f32 	%f8970, %f801, %f801;
	add.f32 	%f805, %f1, %f8969;
	fma.rn.f32 	%f806, %f8970, %f802, %f2;
	mul.f32 	%f807, %f805, %f805;
	mul.f32 	%f808, %f806, %f806;
	add.f32 	%f8971, %f807, %f808;
	setp.gt.f32 	%p1260, %f8971, 0f40800000;
	mov.b32 	%r1334, 201;
	@%p1260 bra 	$L__BB0_1366;
	sub.f32 	%f8972, %f807, %f808;
	add.f32 	%f8973, %f805, %f805;
	add.f32 	%f809, %f1, %f8972;
	fma.rn.f32 	%f810, %f8973, %f806, %f2;
	mul.f32 	%f811, %f809, %f809;
	mul.f32 	%f812, %f810, %f810;
	add.f32 	%f8974, %f811, %f812;
	setp.gt.f32 	%p1261, %f8974, 0f40800000;
	mov.b32 	%r1334, 202;
	@%p1261 bra 	$L__BB0_1366;
	sub.f32 	%f8975, %f811, %f812;
	add.f32 	%f8976, %f809, %f809;
	add.f32 	%f813, %f1, %f8975;
	fma.rn.f32 	%f814, %f8976, %f810, %f2;
	mul.f32 	%f815, %f813, %f813;
	mul.f32 	%f816, %f814, %f814;
	add.f32 	%f8977, %f815, %f816;
	setp.gt.f32 	%p1262, %f8977, 0f40800000;
	mov.b32 	%r1334, 203;
	@%p1262 bra 	$L__BB0_1366;
	sub.f32 	%f8978, %f815, %f816;
	add.f32 	%f8979, %f813, %f813;
	add.f32 	%f817, %f1, %f8978;
	fma.rn.f32 	%f818, %f8979, %f814, %f2;
	mul.f32 	%f819, %f817, %f817;
	mul.f32 	%f820, %f818, %f818;
	add.f32 	%f8980, %f819, %f820;
	setp.gt.f32 	%p1263, %f8980, 0f40800000;
	mov.b32 	%r1334, 204;
	@%p1263 bra 	$L__BB0_1366;
	sub.f32 	%f8981, %f819, %f820;
	add.f32 	%f8982, %f817, %f817;
	add.f32 	%f821, %f1, %f8981;
	fma.rn.f32 	%f822, %f8982, %f818, %f2;
	mul.f32 	%f823, %f821, %f821;
	mul.f32 	%f824, %f822, %f822;
	add.f32 	%f8983, %f823, %f824;
	setp.gt.f32 	%p1264, %f8983, 0f40800000;
	mov.b32 	%r1334, 205;
	@%p1264 bra 	$L__BB0_1366;
	sub.f32 	%f8984, %f823, %f824;
	add.f32 	%f8985, %f821, %f821;
	add.f32 	%f825, %f1, %f8984;
	fma.rn.f32 	%f826, %f8985, %f822, %f2;
	mul.f32 	%f827, %f825, %f825;
	mul.f32 	%f828, %f826, %f826;
	add.f32 	%f8986, %f827, %f828;
	setp.gt.f32 	%p1265, %f8986, 0f40800000;
	mov.b32 	%r1334, 206;
	@%p1265 bra 	$L__BB0_1366;
	sub.f32 	%f8987, %f827, %f828;
	add.f32 	%f8988, %f825, %f825;
	add.f32 	%f829, %f1, %f8987;
	fma.rn.f32 	%f830, %f8988, %f826, %f2;
	mul.f32 	%f831, %f829, %f829;
	mul.f32 	%f832, %f830, %f830;
	add.f32 	%f8989, %f831, %f832;
	setp.gt.f32 	%p1266, %f8989, 0f40800000;
	mov.b32 	%r1334, 207;
	@%p1266 bra 	$L__BB0_1366;
	sub.f32 	%f8990, %f831, %f832;
	add.f32 	%f8991, %f829, %f829;
	add.f32 	%f833, %f1, %f8990;
	fma.rn.f32 	%f834, %f8991, %f830, %f2;
	mul.f32 	%f835, %f833, %f833;
	mul.f32 	%f836, %f834, %f834;
	add.f32 	%f8992, %f835, %f836;
	setp.gt.f32 	%p1267, %f8992, 0f40800000;
	mov.b32 	%r1334, 208;
	@%p1267 bra 	$L__BB0_1366;
	sub.f32 	%f8993, %f835, %f836;
	add.f32 	%f8994, %f833, %f833;
	add.f32 	%f837, %f1, %f8993;
	fma.rn.f32 	%f838, %f8994, %f834, %f2;
	mul.f32 	%f839, %f837, %f837;
	mul.f32 	%f840, %f838, %f838;
	add.f32 	%f8995, %f839, %f840;
	setp.gt.f32 	%p1268, %f8995, 0f40800000;
	mov.b32 	%r1334, 209;
	@%p1268 bra 	$L__BB0_1366;
	sub.f32 	%f8996, %f839, %f840;
	add.f32 	%f8997, %f837, %f837;
	add.f32 	%f841, %f1, %f8996;
	fma.rn.f32 	%f842, %f8997, %f838, %f2;
	mul.f32 	%f843, %f841, %f841;
	mul.f32 	%f844, %f842, %f842;
	add.f32 	%f8998, %f843, %f844;
	setp.gt.f32 	%p1269, %f8998, 0f40800000;
	mov.b32 	%r1334, 210;
	@%p1269 bra 	$L__BB0_1366;
	sub.f32 	%f8999, %f843, %f844;
	add.f32 	%f9000, %f841, %f841;
	add.f32 	%f845, %f1, %f8999;
	fma.rn.f32 	%f846, %f9000, %f842, %f2;
	mul.f32 	%f847, %f845, %f845;
	mul.f32 	%f848, %f846, %f846;
	add.f32 	%f9001, %f847, %f848;
	setp.gt.f32 	%p1270, %f9001, 0f40800000;
	mov.b32 	%r1334, 211;
	@%p1270 bra 	$L__BB0_1366;
	sub.f32 	%f9002, %f847, %f848;
	add.f32 	%f9003, %f845, %f845;
	add.f32 	%f849, %f1, %f9002;
	fma.rn.f32 	%f850, %f9003, %f846, %f2;
	mul.f32 	%f851, %f849, %f849;
	mul.f32 	%f852, %f850, %f850;
	add.f32 	%f9004, %f851, %f852;
	setp.gt.f32 	%p1271, %f9004, 0f40800000;
	mov.b32 	%r1334, 212;
	@%p1271 bra 	$L__BB0_1366;
	sub.f32 	%f9005, %f851, %f852;
	add.f32 	%f9006, %f849, %f849;
	add.f32 	%f853, %f1, %f9005;
	fma.rn.f32 	%f854, %f9006, %f850, %f2;
	mul.f32 	%f855, %f853, %f853;
	mul.f32 	%f856, %f854, %f854;
	add.f32 	%f9007, %f855, %f856;
	setp.gt.f32 	%p1272, %f9007, 0f40800000;
	mov.b32 	%r1334, 213;
	@%p1272 bra 	$L__BB0_1366;
	sub.f32 	%f9008, %f855, %f856;
	add.f32 	%f9009, %f853, %f853;
	add.f32 	%f857, %f1, %f9008;
	fma.rn.f32 	%f858, %f9009, %f854, %f2;
	mul.f32 	%f859, %f857, %f857;
	mul.f32 	%f860, %f858, %f858;
	add.f32 	%f9010, %f859, %f860;
	setp.gt.f32 	%p1273, %f9010, 0f40800000;
	mov.b32 	%r1334, 214;
	@%p1273 bra 	$L__BB0_1366;
	sub.f32 	%f9011, %f859, %f860;
	add.f32 	%f9012, %f857, %f857;
	add.f32 	%f861, %f1, %f9011;
	fma.rn.f32 	%f862, %f9012, %f858, %f2;
	mul.f32 	%f863, %f861, %f861;
	mul.f32 	%f864, %f862, %f862;
	add.f32 	%f9013, %f863, %f864;
	setp.gt.f32 	%p1274, %f9013, 0f40800000;
	mov.b32 	%r1334, 215;
	@%p1274 bra 	$L__BB0_1366;
	sub.f32 	%f9014, %f863, %f864;
	add.f32 	%f9015, %f861, %f861;
	add.f32 	%f865, %f1, %f9014;
	fma.rn.f32 	%f866, %f9015, %f862, %f2;
	mul.f32 	%f867, %f865, %f865;
	mul.f32 	%f868, %f866, %f866;
	add.f32 	%f9016, %f867, %f868;
	setp.gt.f32 	%p1275, %f9016, 0f40800000;
	mov.b32 	%r1334, 216;
	@%p1275 bra 	$L__BB0_1366;
	sub.f32 	%f9017, %f867, %f868;
	add.f32 	%f9018, %f865, %f865;
	add.f32 	%f869, %f1, %f9017;
	fma.rn.f32 	%f870, %f9018, %f866, %f2;
	mul.f32 	%f871, %f869, %f869;
	mul.f32 	%f872, %f870, %f870;
	add.f32 	%f9019, %f871, %f872;
	setp.gt.f32 	%p1276, %f9019, 0f40800000;
	mov.b32 	%r1334, 217;
	@%p1276 bra 	$L__BB0_1366;
	sub.f32 	%f9020, %f871, %f872;
	add.f32 	%f9021, %f869, %f869;
	add.f32 	%f873, %f1, %f9020;
	fma.rn.f32 	%f874, %f9021, %f870, %f2;
	mul.f32 	%f875, %f873, %f873;
	mul.f32 	%f876, %f874, %f874;
	add.f32 	%f9022, %f875, %f876;
	setp.gt.f32 	%p1277, %f9022, 0f40800000;
	mov.b32 	%r1334, 218;
	@%p1277 bra 	$L__BB0_1366;
	sub.f32 	%f9023, %f875, %f876;
	add.f32 	%f9024, %f873, %f873;
	add.f32 	%f877, %f1, %f9023;
	fma.rn.f32 	%f878, %f9024, %f874, %f2;
	mul.f32 	%f879, %f877, %f877;
	mul.f32 	%f880, %f878, %f878;
	add.f32 	%f9025, %f879, %f880;
	setp.gt.f32 	%p1278, %f9025, 0f40800000;
	mov.b32 	%r1334, 219;
	@%p1278 bra 	$L__BB0_1366;
	sub.f32 	%f9026, %f879, %f880;
	add.f32 	%f9027, %f877, %f877;
	add.f32 	%f881, %f1, %f9026;
	fma.rn.f32 	%f882, %f9027, %f878, %f2;
	mul.f32 	%f883, %f881, %f881;
	mul.f32 	%f884, %f882, %f882;
	add.f32 	%f9028, %f883, %f884;
	setp.gt.f32 	%p1279, %f9028, 0f40800000;
	mov.b32 	%r1334, 220;
	@%p1279 bra 	$L__BB0_1366;
	sub.f32 	%f9029, %f883, %f884;
	add.f32 	%f9030, %f881, %f881;
	add.f32 	%f885, %f1, %f9029;
	fma.rn.f32 	%f886, %f9030, %f882, %f2;
	mul.f32 	%f887, %f885, %f885;
	mul.f32 	%f888, %f886, %f886;
	add.f32 	%f9031, %f887, %f888;
	setp.gt.f32 	%p1280, %f9031, 0f40800000;
	mov.b32 	%r1334, 221;
	@%p1280 bra 	$L__BB0_1366;
	sub.f32 	%f9032, %f887, %f888;
	add.f32 	%f9033, %f885, %f885;
	add.f32 	%f889, %f1, %f9032;
	fma.rn.f32 	%f890, %f9033, %f886, %f2;
	mul.f32 	%f891, %f889, %f889;
	mul.f32 	%f892, %f890, %f890;
	add.f32 	%f9034, %f891, %f892;
	setp.gt.f32 	%p1281, %f9034, 0f40800000;
	mov.b32 	%r1334, 222;
	@%p1281 bra 	$L__BB0_1366;
	sub.f32 	%f9035, %f891, %f892;
	add.f32 	%f9036, %f889, %f889;
	add.f32 	%f893, %f1, %f9035;
	fma.rn.f32 	%f894, %f9036, %f890, %f2;
	mul.f32 	%f895, %f893, %f893;
	mul.f32 	%f896, %f894, %f894;
	add.f32 	%f9037, %f895, %f896;
	setp.gt.f32 	%p1282, %f9037, 0f40800000;
	mov.b32 	%r1334, 223;
	@%p1282 bra 	$L__BB0_1366;
	sub.f32 	%f9038, %f895, %f896;
	add.f32 	%f9039, %f893, %f893;
	add.f32 	%f897, %f1, %f9038;
	fma.rn.f32 	%f898, %f9039, %f894, %f2;
	mul.f32 	%f899, %f897, %f897;
	mul.f32 	%f900, %f898, %f898;
	add.f32 	%f9040, %f899, %f900;
	setp.gt.f32 	%p1283, %f9040, 0f40800000;
	mov.b32 	%r1334, 224;
	@%p1283 bra 	$L__BB0_1366;
	sub.f32 	%f9041, %f899, %f900;
	add.f32 	%f9042, %f897, %f897;
	add.f32 	%f901, %f1, %f9041;
	fma.rn.f32 	%f902, %f9042, %f898, %f2;
	mul.f32 	%f903, %f901, %f901;
	mul.f32 	%f904, %f902, %f902;
	add.f32 	%f9043, %f903, %f904;
	setp.gt.f32 	%p1284, %f9043, 0f40800000;
	mov.b32 	%r1334, 225;
	@%p1284 bra 	$L__BB0_1366;
	sub.f32 	%f9044, %f903, %f904;
	add.f32 	%f9045, %f901, %f901;
	add.f32 	%f905, %f1, %f9044;
	fma.rn.f32 	%f906, %f9045, %f902, %f2;
	mul.f32 	%f907, %f905, %f905;
	mul.f32 	%f908, %f906, %f906;
	add.f32 	%f9046, %f907, %f908;
	setp.gt.f32 	%p1285, %f9046, 0f40800000;
	mov.b32 	%r1334, 226;
	@%p1285 bra 	$L__BB0_1366;
	sub.f32 	%f9047, %f907, %f908;
	add.f32 	%f9048, %f905, %f905;
	add.f32 	%f909, %f1, %f9047;
	fma.rn.f32 	%f910, %f9048, %f906, %f2;
	mul.f32 	%f911, %f909, %f909;
	mul.f32 	%f912, %f910, %f910;
	add.f32 	%f9049, %f911, %f912;
	setp.gt.f32 	%p1286, %f9049, 0f40800000;
	mov.b32 	%r1334, 227;
	@%p1286 bra 	$L__BB0_1366;
	sub.f32 	%f9050, %f911, %f912;
	add.f32 	%f9051, %f909, %f909;
	add.f32 	%f913, %f1, %f9050;
	fma.rn.f32 	%f914, %f9051, %f910, %f2;
	mul.f32 	%f915, %f913, %f913;
	mul.f32 	%f916, %f914, %f914;
	add.f32 	%f9052, %f915, %f916;
	setp.gt.f32 	%p1287, %f9052, 0f40800000;
	mov.b32 	%r1334, 228;
	@%p1287 bra 	$L__BB0_1366;
	sub.f32 	%f9053, %f915, %f916;
	add.f32 	%f9054, %f913, %f913;
	add.f32 	%f917, %f1, %f9053;
	fma.rn.f32 	%f918, %f9054, %f914, %f2;
	mul.f32 	%f919, %f917, %f917;
	mul.f32 	%f920, %f918, %f918;
	add.f32 	%f9055, %f919, %f920;
	setp.gt.f32 	%p1288, %f9055, 0f40800000;
	mov.b32 	%r1334, 229;
	@%p1288 bra 	$L__BB0_1366;
	sub.f32 	%f9056, %f919, %f920;
	add.f32 	%f9057, %f917, %f917;
	add.f32 	%f921, %f1, %f9056;
	fma.rn.f32 	%f922, %f9057, %f918, %f2;
	mul.f32 	%f923, %f921, %f921;
	mul.f32 	%f924, %f922, %f922;
	add.f32 	%f9058, %f923, %f924;
	setp.gt.f32 	%p1289, %f9058, 0f40800000;
	mov.b32 	%r1334, 230;
	@%p1289 bra 	$L__BB0_1366;
	sub.f32 	%f9059, %f923, %f924;
	add.f32 	%f9060, %f921, %f921;
	add.f32 	%f925, %f1, %f9059;
	fma.rn.f32 	%f926, %f9060, %f922, %f2;
	mul.f32 	%f927, %f925, %f925;
	mul.f32 	%f928, %f926, %f926;
	add.f32 	%f9061, %f927, %f928;
	setp.gt.f32 	%p1290, %f9061, 0f40800000;
	mov.b32 	%r1334, 231;
	@%p1290 bra 	$L__BB0_1366;
	sub.f32 	%f9062, %f927, %f928;
	add.f32 	%f9063, %f925, %f925;
	add.f32 	%f929, %f1, %f9062;
	fma.rn.f32 	%f930, %f9063, %f926, %f2;
	mul.f32 	%f931, %f929, %f929;
	mul.f32 	%f932, %f930, %f930;
	add.f32 	%f9064, %f931, %f932;
	setp.gt.f32 	%p1291, %f9064, 0f40800000;
	mov.b32 	%r1334, 232;
	@%p1291 bra 	$L__BB0_1366;
	sub.f32 	%f9065, %f931, %f932;
	add.f32 	%f9066, %f929, %f929;
	add.f32 	%f933, %f1, %f9065;
	fma.rn.f32 	%f934, %f9066, %f930, %f2;
	mul.f32 	%f935, %f933, %f933;
	mul.f32 	%f936, %f934, %f934;
	add.f32 	%f9067, %f935, %f936;
	setp.gt.f32 	%p1292, %f9067, 0f40800000;
	mov.b32 	%r1334, 233;
	@%p1292 bra 	$L__BB0_1366;
	sub.f32 	%f9068, %f935, %f936;
	add.f32 	%f9069, %f933, %f933;
	add.f32 	%f937, %f1, %f9068;
	fma.rn.f32 	%f938, %f9069, %f934, %f2;
	mul.f32 	%f939, %f937, %f937;
	mul.f32 	%f940, %f938, %f938;
	add.f32 	%f9070, %f939, %f940;
	setp.gt.f32 	%p1293, %f9070, 0f40800000;
	mov.b32 	%r1334, 234;
	@%p1293 bra 	$L__BB0_1366;
	sub.f32 	%f9071, %f939, %f940;
	add.f32 	%f9072, %f937, %f937;
	add.f32 	%f941, %f1, %f9071;
	fma.rn.f32 	%f942, %f9072, %f938, %f2;
	mul.f32 	%f943, %f941, %f941;
	mul.f32 	%f944, %f942, %f942;
	add.f32 	%f9073, %f943, %f944;
	setp.gt.f32 	%p1294, %f9073, 0f40800000;
	mov.b32 	%r1334, 235;
	@%p1294 bra 	$L__BB0_1366;
	sub.f32 	%f9074, %f943, %f944;
	add.f32 	%f9075, %f941, %f941;
	add.f32 	%f945, %f1, %f9074;
	fma.rn.f32 	%f946, %f9075, %f942, %f2;
	mul.f32 	%f947, %f945, %f945;
	mul.f32 	%f948, %f946, %f946;
	add.f32 	%f9076, %f947, %f948;
	setp.gt.f32 	%p1295, %f9076, 0f40800000;
	mov.b32 	%r1334, 236;
	@%p1295 bra 	$L__BB0_1366;
	sub.f32 	%f9077, %f947, %f948;
	add.f32 	%f9078, %f945, %f945;
	add.f32 	%f949, %f1, %f9077;
	fma.rn.f32 	%f950, %f9078, %f946, %f2;
	mul.f32 	%f951, %f949, %f949;
	mul.f32 	%f952, %f950, %f950;
	add.f32 	%f9079, %f951, %f952;
	setp.gt.f32 	%p1296, %f9079, 0f40800000;
	mov.b32 	%r1334, 237;
	@%p1296 bra 	$L__BB0_1366;
	sub.f32 	%f9080, %f951, %f952;
	add.f32 	%f9081, %f949, %f949;
	add.f32 	%f953, %f1, %f9080;
	fma.rn.f32 	%f954, %f9081, %f950, %f2;
	mul.f32 	%f955, %f953, %f953;
	mul.f32 	%f956, %f954, %f954;
	add.f32 	%f9082, %f955, %f956;
	setp.gt.f32 	%p1297, %f9082, 0f40800000;
	mov.b32 	%r1334, 238;
	@%p1297 bra 	$L__BB0_1366;
	sub.f32 	%f9083, %f955, %f956;
	add.f32 	%f9084, %f953, %f953;
	add.f32 	%f957, %f1, %f9083;
	fma.rn.f32 	%f958, %f9084, %f954, %f2;
	mul.f32 	%f959, %f957, %f957;
	mul.f32 	%f960, %f958, %f958;
	add.f32 	%f9085, %f959, %f960;
	setp.gt.f32 	%p1298, %f9085, 0f40800000;
	mov.b32 	%r1334, 239;
	@%p1298 bra 	$L__BB0_1366;
	sub.f32 	%f9086, %f959, %f960;
	add.f32 	%f9087, %f957, %f957;
	add.f32 	%f961, %f1, %f9086;
	fma.rn.f32 	%f962, %f9087, %f958, %f2;
	mul.f32 	%f963, %f961, %f961;
	mul.f32 	%f964, %f962, %f962;
	add.f32 	%f9088, %f963, %f964;
	setp.gt.f32 	%p1299, %f9088, 0f40800000;
	mov.b32 	%r1334, 240;
	@%p1299 bra 	$L__BB0_1366;
	sub.f32 	%f9089, %f963, %f964;
	add.f32 	%f9090, %f961, %f961;
	add.f32 	%f965, %f1, %f9089;
	fma.rn.f32 	%f966, %f9090, %f962, %f2;
	mul.f32 	%f967, %f965, %f965;
	mul.f32 	%f968, %f966, %f966;
	add.f32 	%f9091, %f967, %f968;
	setp.gt.f32 	%p1300, %f9091, 0f40800000;
	mov.b32 	%r1334, 241;
	@%p1300 bra 	$L__BB0_1366;
	sub.f32 	%f9092, %f967, %f968;
	add.f32 	%f9093, %f965, %f965;
	add.f32 	%f969, %f1, %f9092;
	fma.rn.f32 	%f970, %f9093, %f966, %f2;
	mul.f32 	%f971, %f969, %f969;
	mul.f32 	%f972, %f970, %f970;
	add.f32 	%f9094, %f971, %f972;
	setp.gt.f32 	%p1301, %f9094, 0f40800000;
	mov.b32 	%r1334, 242;
	@%p1301 bra 	$L__BB0_1366;
	sub.f32 	%f9095, %f971, %f972;
	add.f32 	%f9096, %f969, %f969;
	add.f32 	%f973, %f1, %f9095;
	fma.rn.f32 	%f974, %f9096, %f970, %f2;
	mul.f32 	%f975, %f973, %f973;
	mul.f32 	%f976, %f974, %f974;
	add.f32 	%f9097, %f975, %f976;
	setp.gt.f32 	%p1302, %f9097, 0f40800000;
	mov.b32 	%r1334, 243;
	@%p1302 bra 	$L__BB0_1366;
	sub.f32 	%f9098, %f975, %f976;
	add.f32 	%f9099, %f973, %f973;
	add.f32 	%f977, %f1, %f9098;
	fma.rn.f32 	%f978, %f9099, %f974, %f2;
	mul.f32 	%f979, %f977, %f977;
	mul.f32 	%f980, %f978, %f978;
	add.f32 	%f9100, %f979, %f980;
	setp.gt.f32 	%p1303, %f9100, 0f40800000;
	mov.b32 	%r1334, 244;
	@%p1303 bra 	$L__BB0_1366;
	sub.f32 	%f9101, %f979, %f980;
	add.f32 	%f9102, %f977, %f977;
	add.f32 	%f981, %f1, %f9101;
	fma.rn.f32 	%f982, %f9102, %f978, %f2;
	mul.f32 	%f983, %f981, %f981;
	mul.f32 	%f984, %f982, %f982;
	add.f32 	%f9103, %f983, %f984;
	setp.gt.f32 	%p1304, %f9103, 0f40800000;
	mov.b32 	%r1334, 245;
	@%p1304 bra 	$L__BB0_1366;
	sub.f32 	%f9104, %f983, %f984;
	add.f32 	%f9105, %f981, %f981;
	add.f32 	%f985, %f1, %f9104;
	fma.rn.f32 	%f986, %f9105, %f982, %f2;
	mul.f32 	%f987, %f985, %f985;
	mul.f32 	%f988, %f986, %f986;
	add.f32 	%f9106, %f987, %f988;
	setp.gt.f32 	%p1305, %f9106, 0f40800000;
	mov.b32 	%r1334, 246;
	@%p1305 bra 	$L__BB0_1366;
	sub.f32 	%f9107, %f987, %f988;
	add.f32 	%f9108, %f985, %f985;
	add.f32 	%f989, %f1, %f9107;
	fma.rn.f32 	%f990, %f9108, %f986, %f2;
	mul.f32 	%f991, %f989, %f989;
	mul.f32 	%f992, %f990, %f990;
	add.f32 	%f9109, %f991, %f992;
	setp.gt.f32 	%p1306, %f9109, 0f40800000;
	mov.b32 	%r1334, 247;
	@%p1306 bra 	$L__BB0_1366;
	sub.f32 	%f9110, %f991, %f992;
	add.f32 	%f9111, %f989, %f989;
	add.f32 	%f993, %f1, %f9110;
	fma.rn.f32 	%f994, %f9111, %f990, %f2;
	mul.f32 	%f995, %f993, %f993;
	mul.f32 	%f996, %f994, %f994;
	add.f32 	%f9112, %f995, %f996;
	setp.gt.f32 	%p1307, %f9112, 0f40800000;
	mov.b32 	%r1320, 248;
	mov.u32 	%r1334, %r1320;
	@%p1307 bra 	$L__BB0_1366;
	sub.f32 	%f9113, %f995, %f996;
	add.f32 	%f9114, %f993, %f993;
	add.f32 	%f997, %f1, %f9113;
	fma.rn.f32 	%f998, %f9114, %f994, %f2;
	mul.f32 	%f999, %f997, %f997;
	mul.f32 	%f1000, %f998, %f998;
	add.f32 	%f9115, %f999, %f1000;
	setp.gt.f32 	%p1308, %f9115, 0f40800000;
	mov.b32 	%r1321, 249;
	mov.u32 	%r1334, %r1321;
	@%p1308 bra 	$L__BB0_1366;
	sub.f32 	%f9116, %f999, %f1000;
	add.f32 	%f9117, %f997, %f997;
	add.f32 	%f1001, %f1, %f9116;
	fma.rn.f32 	%f1002, %f9117, %f998, %f2;
	mul.f32 	%f1003, %f1001, %f1001;
	mul.f32 	%f1004, %f1002, %f1002;
	add.f32 	%f9118, %f1003, %f1004;
	setp.gt.f32 	%p1309, %f9118, 0f40800000;
	mov.b32 	%r1322, 250;
	mov.u32 	%r1334, %r1322;
	@%p1309 bra 	$L__BB0_1366;
	sub.f32 	%f9119, %f1003, %f1004;
	add.f32 	%f9120, %f1001, %f1001;
	add.f32 	%f1005, %f1, %f9119;
	fma.rn.f32 	%f1006, %f9120, %f1002, %f2;
	mul.f32 	%f1007, %f1005, %f1005;
	mul.f32 	%f1008, %f1006, %f1006;
	add.f32 	%f9121, %f1007, %f1008;
	setp.gt.f32 	%p1310, %f9121, 0f40800000;
	mov.b32 	%r1323, 251;
	mov.u32 	%r1334, %r1323;
	@%p1310 bra 	$L__BB0_1366;
	sub.f32 	%f9122, %f1007, %f1008;
	add.f32 	%f9123, %f1005, %f1005;
	add.f32 	%f1009, %f1, %f9122;
	fma.rn.f32 	%f1010, %f9123, %f1006, %f2;
	mul.f32 	%f1011, %f1009, %f1009;
	mul.f32 	%f1012, %f1010, %f1010;
	add.f32 	%f9124, %f1011, %f1012;
	setp.gt.f32 	%p1311, %f9124, 0f40800000;
	mov.b32 	%r1324, 252;
	mov.u32 	%r1334, %r1324;
	@%p1311 bra 	$L__BB0_1366;
	sub.f32 	%f9125, %f1011, %f1012;
	add.f32 	%f9126, %f1009, %f1009;
	add.f32 	%f1013, %f1, %f9125;
	fma.rn.f32 	%f1014, %f9126, %f1010, %f2;
	mul.f32 	%f1015, %f1013, %f1013;
	mul.f32 	%f1016, %f1014, %f1014;
	add.f32 	%f9127, %f1015, %f1016;
	setp.gt.f32 	%p1312, %f9127, 0f40800000;
	mov.b32 	%r1325, 253;
	mov.u32 	%r1334, %r1325;
	@%p1312 bra 	$L__BB0_1366;
	sub.f32 	%f9128, %f1015, %f1016;
	add.f32 	%f9129, %f1013, %f1013;
	add.f32 	%f1017, %f1, %f9128;
	fma.rn.f32 	%f1018, %f9129, %f1014, %f2;
	mul.f32 	%f1019, %f1017, %f1017;
	mul.f32 	%f1020, %f1018, %f1018;
	add.f32 	%f9130, %f1019, %f1020;
	setp.gt.f32 	%p1313, %f9130, 0f40800000;
	mov.b32 	%r1326, 254;
	mov.u32 	%r1334, %r1326;
	@%p1313 bra 	$L__BB0_1366;
	sub.f32 	%f9131, %f1019, %f1020;
	add.f32 	%f9132, %f1017, %f1017;
	add.f32 	%f9133, %f1, %f9131;
	fma.rn.f32 	%f9134, %f9132, %f1018, %f2;
	mul.f32 	%f9135, %f9134, %f9134;
	fma.rn.f32 	%f9136, %f9133, %f9133, %f9135;
	setp.gt.f32 	%p1314, %f9136, 0f40800000;
	mov.b32 	%r1327, 255;
	mov.u32 	%r1334, %r1327;
	@%p1314 bra 	$L__BB0_1366;
	mov.b32 	%r1328, 256;
	mov.u32 	%r1334, %r1328;
	bra.uni 	$L__BB0_1366;
$L__BB0_301:
	mul.f32 	%f1021, %f1, %f1;
	mul.f32 	%f1022, %f2, %f2;
	add.f32 	%f5367, %f1021, %f1022;
	setp.gt.f32 	%p59, %f5367, 0f40800000;
	mov.b32 	%r71, 0;
	mov.u32 	%r1334, %r71;
	@%p59 bra 	$L__BB0_1366;
	sub.f32 	%f5368, %f1021, %f1022;
	add.f32 	%f5369, %f1, %f1;
	add.f32 	%f1023, %f1, %f5368;
	fma.rn.f32 	%f1024, %f5369, %f2, %f2;
	mul.f32 	%f1025, %f1023, %f1023;
	mul.f32 	%f1026, %f1024, %f1024;
	add.f32 	%f5370, %f1025, %f1026;
	setp.gt.f32 	%p60, %f5370, 0f40800000;
	mov.b32 	%r72, 1;
	mov.u32 	%r1334, %r72;
	@%p60 bra 	$L__BB0_1366;
	sub.f32 	%f5371, %f1025, %f1026;
	add.f32 	%f5372, %f1023, %f1023;
	add.f32 	%f1027, %f1, %f5371;
	fma.rn.f32 	%f1028, %f5372, %f1024, %f2;
	mul.f32 	%f1029, %f1027, %f1027;
	mul.f32 	%f1030, %f1028, %f1028;
	add.f32 	%f5373, %f1029, %f1030;
	setp.gt.f32 	%p61, %f5373, 0f40800000;
	mov.b32 	%r73, 2;
	mov.u32 	%r1334, %r73;
	@%p61 bra 	$L__BB0_1366;
	sub.f32 	%f5374, %f1029, %f1030;
	add.f32 	%f5375, %f1027, %f1027;
	add.f32 	%f1031, %f1, %f5374;
	fma.rn.f32 	%f1032, %f5375, %f1028, %f2;
	mul.f32 	%f1033, %f1031, %f1031;
	mul.f32 	%f1034, %f1032, %f1032;
	add.f32 	%f5376, %f1033, %f1034;
	setp.gt.f32 	%p62, %f5376, 0f40800000;
	mov.b32 	%r74, 3;
	mov.u32 	%r1334, %r74;
	@%p62 bra 	$L__BB0_1366;
	sub.f32 	%f5377, %f1033, %f1034;
	add.f32 	%f5378, %f1031, %f1031;
	add.f32 	%f1035, %f1, %f5377;
	fma.rn.f32 	%f1036, %f5378, %f1032, %f2;
	mul.f32 	%f1037, %f1035, %f1035;
	mul.f32 	%f1038, %f1036, %f1036;
	add.f32 	%f5379, %f1037, %f1038;
	setp.gt.f32 	%p63, %f5379, 0f40800000;
	mov.b32 	%r75, 4;
	mov.u32 	%r1334, %r75;
	@%p63 bra 	$L__BB0_1366;
	sub.f32 	%f5380, %f1037, %f1038;
	add.f32 	%f5381, %f1035, %f1035;
	add.f32 	%f1039, %f1, %f5380;
	fma.rn.f32 	%f1040, %f5381, %f1036, %f2;
	mul.f32 	%f1041, %f1039, %f1039;
	mul.f32 	%f1042, %f1040, %f1040;
	add.f32 	%f5382, %f1041, %f1042;
	setp.gt.f32 	%p64, %f5382, 0f40800000;
	mov.b32 	%r76, 5;
	mov.u32 	%r1334, %r76;
	@%p64 bra 	$L__BB0_1366;
	sub.f32 	%f5383, %f1041, %f1042;
	add.f32 	%f5384, %f1039, %f1039;
	add.f32 	%f1043, %f1, %f5383;
	fma.rn.f32 	%f1044, %f5384, %f1040, %f2;
	mul.f32 	%f1045, %f1043, %f1043;
	mul.f32 	%f1046, %f1044, %f1044;
	add.f32 	%f5385, %f1045, %f1046;
	setp.gt.f32 	%p65, %f5385, 0f40800000;
	mov.b32 	%r77, 6;
	mov.u32 	%r1334, %r77;
	@%p65 bra 	$L__BB0_1366;
	sub.f32 	%f5386, %f1045, %f1046;
	add.f32 	%f5387, %f1043, %f1043;
	add.f32 	%f1047, %f1, %f5386;
	fma.rn.f32 	%f1048, %f5387, %f1044, %f2;
	mul.f32 	%f1049, %f1047, %f1047;
	mul.f32 	%f1050, %f1048, %f1048;
	add.f32 	%f5388, %f1049, %f1050;
	setp.gt.f32 	%p66, %f5388, 0f40800000;
	mov.b32 	%r78, 7;
	mov.u32 	%r1334, %r78;
	@%p66 bra 	$L__BB0_1366;
	sub.f32 	%f5389, %f1049, %f1050;
	add.f32 	%f5390, %f1047, %f1047;
	add.f32 	%f1051, %f1, %f5389;
	fma.rn.f32 	%f1052, %f5390, %f1048, %f2;
	mul.f32 	%f1053, %f1051, %f1051;
	mul.f32 	%f1054, %f1052, %f1052;
	add.f32 	%f5391, %f1053, %f1054;
	setp.gt.f32 	%p67, %f5391, 0f40800000;
	mov.b32 	%r79, 8;
	mov.u32 	%r1334, %r79;
	@%p67 bra 	$L__BB0_1366;
	sub.f32 	%f5392, %f1053, %f1054;
	add.f32 	%f5393, %f1051, %f1051;
	add.f32 	%f1055, %f1, %f5392;
	fma.rn.f32 	%f1056, %f5393, %f1052, %f2;
	mul.f32 	%f1057, %f1055, %f1055;
	mul.f32 	%f1058, %f1056, %f1056;
	add.f32 	%f5394, %f1057, %f1058;
	setp.gt.f32 	%p68, %f5394, 0f40800000;
	mov.b32 	%r80, 9;
	mov.u32 	%r1334, %r80;
	@%p68 bra 	$L__BB0_1366;
	sub.f32 	%f5395, %f1057, %f1058;
	add.f32 	%f5396, %f1055, %f1055;
	add.f32 	%f1059, %f1, %f5395;
	fma.rn.f32 	%f1060, %f5396, %f1056, %f2;
	mul.f32 	%f1061, %f1059, %f1059;
	mul.f32 	%f1062, %f1060, %f1060;
	add.f32 	%f5397, %f1061, %f1062;
	setp.gt.f32 	%p69, %f5397, 0f40800000;
	mov.b32 	%r81, 10;
	mov.u32 	%r1334, %r81;
	@%p69 bra 	$L__BB0_1366;
	sub.f32 	%f5398, %f1061, %f1062;
	add.f32 	%f5399, %f1059, %f1059;
	add.f32 	%f1063, %f1, %f5398;
	fma.rn.f32 	%f1064, %f5399, %f1060, %f2;
	mul.f32 	%f1065, %f1063, %f1063;
	mul.f32 	%f1066, %f1064, %f1064;
	add.f32 	%f5400, %f1065, %f1066;
	setp.gt.f32 	%p70, %f5400, 0f40800000;
	mov.b32 	%r82, 11;
	mov.u32 	%r1334, %r82;
	@%p70 bra 	$L__BB0_1366;
	sub.f32 	%f5401, %f1065, %f1066;
	add.f32 	%f5402, %f1063, %f1063;
	add.f32 	%f1067, %f1, %f5401;
	fma.rn.f32 	%f1068, %f5402, %f1064, %f2;
	mul.f32 	%f1069, %f1067, %f1067;
	mul.f32 	%f1070, %f1068, %f1068;
	add.f32 	%f5403, %f1069, %f1070;
	setp.gt.f32 	%p71, %f5403, 0f40800000;
	mov.b32 	%r83, 12;
	mov.u32 	%r1334, %r83;
	@%p71 bra 	$L__BB0_1366;
	sub.f32 	%f5404, %f1069, %f1070;
	add.f32 	%f5405, %f1067, %f1067;
	add.f32 	%f1071, %f1, %f5404;
	fma.rn.f32 	%f1072, %f5405, %f1068, %f2;
	mul.f32 	%f1073, %f1071, %f1071;
	mul.f32 	%f1074, %f1072, %f1072;
	add.f32 	%f5406, %f1073, %f1074;
	setp.gt.f32 	%p72, %f5406, 0f40800000;
	mov.b32 	%r84, 13;
	mov.u32 	%r1334, %r84;
	@%p72 bra 	$L__BB0_1366;
	sub.f32 	%f5407, %f1073, %f1074;
	add.f32 	%f5408, %f1071, %f1071;
	add.f32 	%f1075, %f1, %f5407;
	fma.rn.f32 	%f1076, %f5408, %f1072, %f2;
	mul.f32 	%f1077, %f1075, %f1075;
	mul.f32 	%f1078, %f1076, %f1076;
	add.f32 	%f5409, %f1077, %f1078;
	setp.gt.f32 	%p73, %f5409, 0f40800000;
	mov.b32 	%r85, 14;
	mov.u32 	%r1334, %r85;
	@%p73 bra 	$L__BB0_1366;
	sub.f32 	%f5410, %f1077, %f1078;
	add.f32 	%f5411, %f1075, %f1075;
	add.f32 	%f1079, %f1, %f5410;
	fma.rn.f32 	%f1080, %f5411, %f1076, %f2;
	mul.f32 	%f1081, %f1079, %f1079;
	mul.f32 	%f1082, %f1080, %f1080;
	add.f32 	%f5412, %f1081, %f1082;
	setp.gt.f32 	%p74, %f5412, 0f40800000;
	mov.b32 	%r86, 15;
	mov.u32 	%r1334, %r86;
	@%p74 bra 	$L__BB0_1366;
	sub.f32 	%f5413, %f1081, %f1082;
	add.f32 	%f5414, %f1079, %f1079;
	add.f32 	%f1083, %f1, %f5413;
	fma.rn.f32 	%f1084, %f5414, %f1080, %f2;
	mul.f32 	%f1085, %f1083, %f1083;
	mul.f32 	%f1086, %f1084, %f1084;
	add.f32 	%f5415, %f1085, %f1086;
	setp.gt.f32 	%p75, %f5415, 0f40800000;
	mov.b32 	%r87, 16;
	mov.u32 	%r1334, %r87;
	@%p75 bra 	$L__BB0_1366;
	sub.f32 	%f5416, %f1085, %f1086;
	add.f32 	%f5417, %f1083, %f1083;
	add.f32 	%f1087, %f1, %f5416;
	fma.rn.f32 	%f1088, %f5417, %f1084, %f2;
	mul.f32 	%f1089, %f1087, %f1087;
	mul.f32 	%f1090, %f1088, %f1088;
	add.f32 	%f5418, %f1089, %f1090;
	setp.gt.f32 	%p76, %f5418, 0f40800000;
	mov.b32 	%r88, 17;
	mov.u32 	%r1334, %r88;
	@%p76 bra 	$L__BB0_1366;
	sub.f32 	%f5419, %f1089, %f1090;
	add.f32 	%f5420, %f1087, %f1087;
	add.f32 	%f1091, %f1, %f5419;
	fma.rn.f32 	%f1092, %f5420, %f1088, %f2;
	mul.f32 	%f1093, %f1091, %f1091;
	mul.f32 	%f1094, %f1092, %f1092;
	add.f32 	%f5421, %f1093, %f1094;
	setp.gt.f32 	%p77, %f5421, 0f40800000;
	mov.b32 	%r89, 18;
	mov.u32 	%r1334, %r89;
	@%p77 bra 	$L__BB0_1366;
	sub.f32 	%f5422, %f1093, %f1094;
	add.f32 	%f5423, %f1091, %f1091;
	add.f32 	%f1095, %f1, %f5422;
	fma.rn.f32 	%f1096, %f5423, %f1092, %f2;
	mul.f32 	%f1097, %f1095, %f1095;
	mul.f32 	%f1098, %f1096, %f1096;
	add.f32 	%f5424, %f1097, %f1098;
	setp.gt.f32 	%p78, %f5424, 0f40800000;
	mov.b32 	%r90, 19;
	mov.u32 	%r1334, %r90;
	@%p78 bra 	$L__BB0_1366;
	sub.f32 	%f5425, %f1097, %f1098;
	add.f32 	%f5426, %f1095, %f1095;
	add.f32 	%f1099, %f1, %f5425;
	fma.rn.f32 	%f1100, %f5426, %f1096, %f2;
	mul.f32 	%f1101, %f1099, %f1099;
	mul.f32 	%f1102, %f1100, %f1100;
	add.f32 	%f5427, %f1101, %f1102;
	setp.gt.f32 	%p79, %f5427, 0f40800000;
	mov.b32 	%r91, 20;
	mov.u32 	%r1334, %r91;
	@%p79 bra 	$L__BB0_1366;
	sub.f32 	%f5428, %f1101, %f1102;
	add.f32 	%f5429, %f1099, %f1099;
	add.f32 	%f1103, %f1, %f5428;
	fma.rn.f32 	%f1104, %f5429, %f1100, %f2;
	mul.f32 	%f1105, %f1103, %f1103;
	mul.f32 	%f1106, %f1104, %f1104;
	add.f32 	%f5430, %f1105, %f1106;
	setp.gt.f32 	%p80, %f5430, 0f40800000;
	mov.b32 	%r92, 21;
	mov.u32 	%r1334, %r92;
	@%p80 bra 	$L__BB0_1366;
	sub.f32 	%f5431, %f1105, %f1106;
	add.f32 	%f5432, %f1103, %f1103;
	add.f32 	%f1107, %f1, %f5431;
	fma.rn.f32 	%f1108, %f5432, %f1104, %f2;
	mul.f32 	%f1109, %f1107, %f1107;
	mul.f32 	%f1110, %f1108, %f1108;
	add.f32 	%f5433, %f1109, %f1110;
	setp.gt.f32 	%p81, %f5433, 0f40800000;
	mov.b32 	%r93, 22;
	mov.u32 	%r1334, %r93;
	@%p81 bra 	$L__BB0_1366;
	sub.f32 	%f5434, %f1109, %f1110;
	add.f32 	%f5435, %f1107, %f1107;
	add.f32 	%f1111, %f1, %f5434;
	fma.rn.f32 	%f1112, %f5435, %f1108, %f2;
	mul.f32 	%f1113, %f1111, %f1111;
	mul.f32 	%f1114, %f1112, %f1112;
	add.f32 	%f5436, %f1113, %f1114;
	setp.gt.f32 	%p82, %f5436, 0f40800000;
	mov.b32 	%r94, 23;
	mov.u32 	%r1334, %r94;
	@%p82 bra 	$L__BB0_1366;
	sub.f32 	%f5437, %f1113, %f1114;
	add.f32 	%f5438, %f1111, %f1111;
	add.f32 	%f1115, %f1, %f5437;
	fma.rn.f32 	%f1116, %f5438, %f1112, %f2;
	mul.f32 	%f1117, %f1115, %f1115;
	mul.f32 	%f1118, %f1116, %f1116;
	add.f32 	%f5439, %f1117, %f1118;
	setp.gt.f32 	%p83, %f5439, 0f40800000;
	mov.b32 	%r95, 24;
	mov.u32 	%r1334, %r95;
	@%p83 bra 	$L__BB0_1366;
	sub.f32 	%f5440, %f1117, %f1118;
	add.f32 	%f5441, %f1115, %f1115;
	add.f32 	%f1119, %f1, %f5440;
	fma.rn.f32 	%f1120, %f5441, %f1116, %f2;
	mul.f32 	%f1121, %f1119, %f1119;
	mul.f32 	%f1122, %f1120, %f1120;
	add.f32 	%f5442, %f1121, %f1122;
	setp.gt.f32 	%p84, %f5442, 0f40800000;
	mov.b32 	%r96, 25;
	mov.u32 	%r1334, %r96;
	@%p84 bra 	$L__BB0_1366;
	sub.f32 	%f5443, %f1121, %f1122;
	add.f32 	%f5444, %f1119, %f1119;
	add.f32 	%f1123, %f1, %f5443;
	fma.rn.f32 	%f1124, %f5444, %f1120, %f2;
	mul.f32 	%f1125, %f1123, %f1123;
	mul.f32 	%f1126, %f1124, %f1124;
	add.f32 	%f5445, %f1125, %f1126;
	setp.gt.f32 	%p85, %f5445, 0f40800000;
	mov.b32 	%r97, 26;
	mov.u32 	%r1334, %r97;
	@%p85 bra 	$L__BB0_1366;
	sub.f32 	%f5446, %f1125, %f1126;
	add.f32 	%f5447, %f1123, %f1123;
	add.f32 	%f1127, %f1, %f5446;
	fma.rn.f32 	%f1128, %f5447, %f1124, %f2;
	mul.f32 	%f1129, %f1127, %f1127;
	mul.f32 	%f1130, %f1128, %f1128;
	add.f32 	%f5448, %f1129, %f1130;
	setp.gt.f32 	%p86, %f5448, 0f40800000;
	mov.b32 	%r98, 27;
	mov.u32 	%r1334, %r98;
	@%p86 bra 	$L__BB0_1366;
	sub.f32 	%f5449, %f1129, %f1130;
	add.f32 	%f5450, %f1127, %f1127;
	add.f32 	%f1131, %f1, %f5449;
	fma.rn.f32 	%f1132, %f5450, %f1128, %f2;
	mul.f32 	%f1133, %f1131, %f1131;
	mul.f32 	%f1134, %f1132, %f1132;
	add.f32 	%f5451, %f1133, %f1134;
	setp.gt.f32 	%p87, %f5451, 0f40800000;
	mov.b32 	%r99, 28;
	mov.u32 	%r1334, %r99;
	@%p87 bra 	$L__BB0_1366;
	sub.f32 	%f5452, %f1133, %f1134;
	add.f32 	%f5453, %f1131, %f1131;
	add.f32 	%f1135, %f1, %f5452;
	fma.rn.f32 	%f1136, %f5453, %f1132, %f2;
	mul.f32 	%f1137, %f1135, %f1135;
	mul.f32 	%f1138, %f1136, %f1136;
	add.f32 	%f5454, %f1137, %f1138;
	setp.gt.f32 	%p88, %f5454, 0f40800000;
	mov.b32 	%r100, 29;
	mov.u32 	%r1334, %r100;
	@%p88 bra 	$L__BB0_1366;
	sub.f32 	%f5455, %f1137, %f1138;
	add.f32 	%f5456, %f1135, %f1135;
	add.f32 	%f1139, %f1, %f5455;
	fma.rn.f32 	%f1140, %f5456, %f1136, %f2;
	mul.f32 	%f1141, %f1139, %f1139;
	mul.f32 	%f1142, %f1140, %f1140;
	add.f32 	%f5457, %f1141, %f1142;
	setp.gt.f32 	%p89, %f5457, 0f40800000;
	mov.b32 	%r101, 30;
	mov.u32 	%r1334, %r101;
	@%p89 bra 	$L__BB0_1366;
	sub.f32 	%f5458, %f1141, %f1142;
	add.f32 	%f5459, %f1139, %f1139;
	add.f32 	%f1143, %f1, %f5458;
	fma.rn.f32 	%f1144, %f5459, %f1140, %f2;
	mul.f32 	%f1145, %f1143, %f1143;
	mul.f32 	%f1146, %f1144, %f1144;
	add.f32 	%f5460, %f1145, %f1146;
	setp.gt.f32 	%p90, %f5460, 0f40800000;
	mov.b32 	%r102, 31;
	mov.u32 	%r1334, %r102;
	@%p90 bra 	$L__BB0_1366;
	sub.f32 	%f5461, %f1145, %f1146;
	add.f32 	%f5462, %f1143, %f1143;
	add.f32 	%f1147, %f1, %f5461;
	fma.rn.f32 	%f1148, %f5462, %f1144, %f2;
	mul.f32 	%f1149, %f1147, %f1147;
	mul.f32 	%f1150, %f1148, %f1148;
	add.f32 	%f5463, %f1149, %f1150;
	setp.gt.f32 	%p91, %f5463, 0f40800000;
	mov.b32 	%r103, 32;
	mov.u32 	%r1334, %r103;
	@%p91 bra 	$L__BB0_1366;
	sub.f32 	%f5464, %f1149, %f1150;
	add.f32 	%f5465, %f1147, %f1147;
	add.f32 	%f1151, %f1, %f5464;
	fma.rn.f32 	%f1152, %f5465, %f1148, %f2;
	mul.f32 	%f1153, %f1151, %f1151;
	mul.f32 	%f1154, %f1152, %f1152;
	add.f32 	%f5466, %f1153, %f1154;
	setp.gt.f32 	%p92, %f5466, 0f40800000;
	mov.b32 	%r104, 33;
	mov.u32 	%r1334, %r104;
	@%p92 bra 	$L__BB0_1366;
	sub.f32 	%f5467, %f1153, %f1154;
	add.f32 	%f5468, %f1151, %f1151;
	add.f32 	%f1155, %f1, %f5467;
	fma.rn.f32 	%f1156, %f5468, %f1152, %f2;
	mul.f32 	%f1157, %f1155, %f1155;
	mul.f32 	%f1158, %f1156, %f1156;
	add.f32 	%f5469, %f1157, %f1158;
	setp.gt.f32 	%p93, %f5469, 0f40800000;
	mov.b32 	%r105, 34;
	mov.u32 	%r1334, %r105;
	@%p93 bra 	$L__BB0_1366;
	sub.f32 	%f5470, %f1157, %f1158;
	add.f32 	%f5471, %f1155, %f1155;
	add.f32 	%f1159, %f1, %f5470;
	fma.rn.f32 	%f1160, %f5471, %f1156, %f2;
	mul.f32 	%f1161, %f1159, %f1159;
	mul.f32 	%f1162, %f1160, %f1160;
	add.f32 	%f5472, %f1161, %f1162;
	setp.gt.f32 	%p94, %f5472, 0f40800000;
	mov.b32 	%r106, 35;
	mov.u32 	%r1334, %r106;
	@%p94 bra 	$L__BB0_1366;
	sub.f32 	%f5473, %f1161, %f1162;
	add.f32 	%f5474, %f1159, %f1159;
	add.f32 	%f1163, %f1, %f5473;
	fma.rn.f32 	%f1164, %f5474, %f1160, %f2;
	mul.f32 	%f1165, %f1163, %f1163;
	mul.f32 	%f1166, %f1164, %f1164;
	add.f32 	%f5475, %f1165, %f1166;
	setp.gt.f32 	%p95, %f5475, 0f40800000;
	mov.b32 	%r107, 36;
	mov.u32 	%r1334, %r107;
	@%p95 bra 	$L__BB0_1366;
	sub.f32 	%f5476, %f1165, %f1166;
	add.f32 	%f5477, %f1163, %f1163;
	add.f32 	%f1167, %f1, %f5476;
	fma.rn.f32 	%f1168, %f5477, %f1164, %f2;
	mul.f32 	%f1169, %f1167, %f1167;
	mul.f32 	%f1170, %f1168, %f1168;
	add.f32 	%f5478, %f1169, %f1170;
	setp.gt.f32 	%p96, %f5478, 0f40800000;
	mov.b32 	%r108, 37;
	mov.u32 	%r1334, %r108;
	@%p96 bra 	$L__BB0_1366;
	sub.f32 	%f5479, %f1169, %f1170;
	add.f32 	%f5480, %f1167, %f1167;
	add.f32 	%f1171, %f1, %f5479;
	fma.rn.f32 	%f1172, %f5480, %f1168, %f2;
	mul.f32 	%f1173, %f1171, %f1171;
	mul.f32 	%f1174, %f1172, %f1172;
	add.f32 	%f5481, %f1173, %f1174;
	setp.gt.f32 	%p97, %f5481, 0f40800000;
	mov.b32 	%r109, 38;
	mov.u32 	%r1334, %r109;
	@%p97 bra 	$L__BB0_1366;
	sub.f32 	%f5482, %f1173, %f1174;
	add.f32 	%f5483, %f1171, %f1171;
	add.f32 	%f1175, %f1, %f5482;
	fma.rn.f32 	%f1176, %f5483, %f1172, %f2;
	mul.f32 	%f1177, %f1175, %f1175;
	mul.f32 	%f1178, %f1176, %f1176;
	add.f32 	%f5484, %f1177, %f1178;
	setp.gt.f32 	%p98, %f5484, 0f40800000;
	mov.b32 	%r110, 39;
	mov.u32 	%r1334, %r110;
	@%p98 bra 	$L__BB0_1366;
	sub.f32 	%f5485, %f1177, %f1178;
	add.f32 	%f5486, %f1175, %f1175;
	add.f32 	%f1179, %f1, %f5485;
	fma.rn.f32 	%f1180, %f5486, %f1176, %f2;
	mul.f32 	%f1181, %f1179, %f1179;
	mul.f32 	%f1182, %f1180, %f1180;
	add.f32 	%f5487, %f1181, %f1182;
	setp.gt.f32 	%p99, %f5487, 0f40800000;
	mov.b32 	%r111, 40;
	mov.u32 	%r1334, %r111;
	@%p99 bra 	$L__BB0_1366;
	sub.f32 	%f5488, %f1181, %f1182;
	add.f32 	%f5489, %f1179, %f1179;
	add.f32 	%f1183, %f1, %f5488;
	fma.rn.f32 	%f1184, %f5489, %f1180, %f2;
	mul.f32 	%f1185, %f1183, %f1183;
	mul.f32 	%f1186, %f1184, %f1184;
	add.f32 	%f5490, %f1185, %f1186;
	setp.gt.f32 	%p100, %f5490, 0f40800000;
	mov.b32 	%r112, 41;
	mov.u32 	%r1334, %r112;
	@%p100 bra 	$L__BB0_1366;
	sub.f32 	%f5491, %f1185, %f1186;
	add.f32 	%f5492, %f1183, %f1183;
	add.f32 	%f1187, %f1, %f5491;
	fma.rn.f32 	%f1188, %f5492, %f1184, %f2;
	mul.f32 	%f1189, %f1187, %f1187;
	mul.f32 	%f1190, %f1188, %f1188;
	add.f32 	%f5493, %f1189, %f1190;
	setp.gt.f32 	%p101, %f5493, 0f40800000;
	mov.b32 	%r113, 42;
	mov.u32 	%r1334, %r113;
	@%p101 bra 	$L__BB0_1366;
	sub.f32 	%f5494, %f1189, %f1190;
	add.f32 	%f5495, %f1187, %f1187;
	add.f32 	%f1191, %f1, %f5494;
	fma.rn.f32 	%f1192, %f5495, %f1188, %f2;
	mul.f32 	%f1193, %f1191, %f1191;
	mul.f32 	%f1194, %f1192, %f1192;
	add.f32 	%f5496, %f1193, %f1194;
	setp.gt.f32 	%p102, %f5496, 0f40800000;
	mov.b32 	%r114, 43;
	mov.u32 	%r1334, %r114;
	@%p102 bra 	$L__BB0_1366;
	sub.f32 	%f5497, %f1193, %f1194;
	add.f32 	%f5498, %f1191, %f1191;
	add.f32 	%f1195, %f1, %f5497;
	fma.rn.f32 	%f1196, %f5498, %f1192, %f2;
	mul.f32 	%f1197, %f1195, %f1195;
	mul.f32 	%f1198, %f1196, %f1196;
	add.f32 	%f5499, %f1197, %f1198;
	setp.gt.f32 	%p103, %f5499, 0f40800000;
	mov.b32 	%r115, 44;
	mov.u32 	%r1334, %r115;
	@%p103 bra 	$L__BB0_1366;
	sub.f32 	%f5500, %f1197, %f1198;
	add.f32 	%f5501, %f1195, %f1195;
	add.f32 	%f1199, %f1, %f5500;
	fma.rn.f32 	%f1200, %f5501, %f1196, %f2;
	mul.f32 	%f1201, %f1199, %f1199;
	mul.f32 	%f1202, %f1200, %f1200;
	add.f32 	%f5502, %f1201, %f1202;
	setp.gt.f32 	%p104, %f5502, 0f40800000;
	mov.b32 	%r116, 45;
	mov.u32 	%r1334, %r116;
	@%p104 bra 	$L__BB0_1366;
	sub.f32 	%f5503, %f1201, %f1202;
	add.f32 	%f5504, %f1199, %f1199;
	add.f32 	%f1203, %f1, %f5503;
	fma.rn.f32 	%f1204, %f5504, %f1200, %f2;
	mul.f32 	%f1205, %f1203, %f1203;
	mul.f32 	%f1206, %f1204, %f1204;
	add.f32 	%f5505, %f1205, %f1206;
	setp.gt.f32 	%p105, %f5505, 0f40800000;
	mov.b32 	%r117, 46;
	mov.u32 	%r1334, %r117;
	@%p105 bra 	$L__BB0_1366;
	sub.f32 	%f5506, %f1205, %f1206;
	add.f32 	%f5507, %f1203, %f1203;
	add.f32 	%f1207, %f1, %f5506;
	fma.rn.f32 	%f1208, %f5507, %f1204, %f2;
	mul.f32 	%f1209, %f1207, %f1207;
	mul.f32 	%f1210, %f1208, %f1208;
	add.f32 	%f5508, %f1209, %f1210;
	setp.gt.f32 	%p106, %f5508, 0f40800000;
	mov.b32 	%r118, 47;
	mov.u32 	%r1334, %r118;
	@%p106 bra 	$L__BB0_1366;
	sub.f32 	%f5509, %f1209, %f1210;
	add.f32 	%f5510, %f1207, %f1207;
	add.f32 	%f1211, %f1, %f5509;
	fma.rn.f32 	%f1212, %f5510, %f1208, %f2;
	mul.f32 	%f1213, %f1211, %f1211;
	mul.f32 	%f1214, %f1212, %f1212;
	add.f32 	%f5511, %f1213, %f1214;
	setp.gt.f32 	%p107, %f5511, 0f40800000;
	mov.b32 	%r119, 48;
	mov.u32 	%r1334, %r119;
	@%p107 bra 	$L__BB0_1366;
	sub.f32 	%f5512, %f1213, %f1214;
	add.f32 	%f5513, %f1211, %f1211;
	add.f32 	%f1215, %f1, %f5512;
	fma.rn.f32 	%f1216, %f5513, %f1212, %f2;
	mul.f32 	%f1217, %f1215, %f1215;
	mul.f32 	%f1218, %f1216, %f1216;
	add.f32 	%f5514, %f1217, %f1218;
	setp.gt.f32 	%p108, %f5514, 0f40800000;
	mov.b32 	%r120, 49;
	mov.u32 	%r1334, %r120;
	@%p108 bra 	$L__BB0_1366;
	sub.f32 	%f5515, %f1217, %f1218;
	add.f32 	%f5516, %f1215, %f1215;
	add.f32 	%f1219, %f1, %f5515;
	fma.rn.f32 	%f1220, %f5516, %f1216, %f2;
	mul.f32 	%f1221, %f1219, %f1219;
	mul.f32 	%f1222, %f1220, %f1220;
	add.f32 	%f5517, %f1221, %f1222;
	setp.gt.f32 	%p109, %f5517, 0f40800000;
	mov.b32 	%r121, 50;
	mov.u32 	%r1334, %r121;
	@%p109 bra 	$L__BB0_1366;
	sub.f32 	%f5518, %f1221, %f1222;
	add.f32 	%f5519, %f1219, %f1219;
	add.f32 	%f1223, %f1, %f5518;
	fma.rn.f32 	%f1224, %f5519, %f1220, %f2;
	mul.f32 	%f1225, %f1223, %f1223;
	mul.f32 	%f1226, %f1224, %f1224;
	add.f32 	%f5520, %f1225, %f1226;
	setp.gt.f32 	%p110, %f5520, 0f40800000;
	mov.b32 	%r122, 51;
	mov.u32 	%r1334, %r122;
	@%p110 bra 	$L__BB0_1366;
	sub.f32 	%f5521, %f1225, %f1226;
	add.f32 	%f5522, %f1223, %f1223;
	add.f32 	%f1227, %f1, %f5521;
	fma.rn.f32 	%f1228, %f5522, %f1224, %f2;
	mul.f32 	%f1229, %f1227, %f1227;
	mul.f32 	%f1230, %f1228, %f1228;
	add.f32 	%f5523, %f1229, %f1230;
	setp.gt.f32 	%p111, %f5523, 0f40800000;
	mov.b32 	%r123, 52;
	mov.u32 	%r1334, %r123;
	@%p111 bra 	$L__BB0_1366;
	sub.f32 	%f5524, %f1229, %f1230;
	add.f32 	%f5525, %f1227, %f1227;
	add.f32 	%f1231, %f1, %f5524;
	fma.rn.f32 	%f1232, %f5525, %f1228, %f2;
	mul.f32 	%f1233, %f1231, %f1231;
	mul.f32 	%f1234, %f1232, %f1232;
	add.f32 	%f5526, %f1233, %f1234;
	setp.gt.f32 	%p112, %f5526, 0f40800000;
	mov.b32 	%r124, 53;
	mov.u32 	%r1334, %r124;
	@%p112 bra 	$L__BB0_1366;
	sub.f32 	%f5527, %f1233, %f1234;
	add.f32 	%f5528, %f1231, %f1231;
	add.f32 	%f1235, %f1, %f5527;
	fma.rn.f32 	%f1236, %f5528, %f1232, %f2;
	mul.f32 	%f1237, %f1235, %f1235;
	mul.f32 	%f1238, %f1236, %f1236;
	add.f32 	%f5529, %f1237, %f1238;
	setp.gt.f32 	%p113, %f5529, 0f40800000;
	mov.b32 	%r125, 54;
	mov.u32 	%r1334, %r125;
	@%p113 bra 	$L__BB0_1366;
	sub.f32 	%f5530, %f1237, %f1238;
	add.f32 	%f5531, %f1235, %f1235;
	add.f32 	%f1239, %f1, %f5530;
	fma.rn.f32 	%f1240, %f5531, %f1236, %f2;
	mul.f32 	%f1241, %f1239, %f1239;
	mul.f32 	%f1242, %f1240, %f1240;
	add.f32 	%f5532, %f1241, %f1242;
	setp.gt.f32 	%p114, %f5532, 0f40800000;
	mov.b32 	%r126, 55;
	mov.u32 	%r1334, %r126;
	@%p114 bra 	$L__BB0_1366;
	sub.f32 	%f5533, %f1241, %f1242;
	add.f32 	%f5534, %f1239, %f1239;
	add.f32 	%f1243, %f1, %f5533;
	fma.rn.f32 	%f1244, %f5534, %f1240, %f2;
	mul.f32 	%f1245, %f1243, %f1243;
	mul.f32 	%f1246, %f1244, %f1244;
	add.f32 	%f5535, %f1245, %f1246;
	setp.gt.f32 	%p115, %f5535, 0f40800000;
	mov.b32 	%r127, 56;
	mov.u32 	%r1334, %r127;
	@%p115 bra 	$L__BB0_1366;
	sub.f32 	%f5536, %f1245, %f1246;
	add.f32 	%f5537, %f1243, %f1243;
	add.f32 	%f1247, %f1, %f5536;
	fma.rn.f32 	%f1248, %f5537, %f1244, %f2;
	mul.f32 	%f1249, %f1247, %f1247;
	mul.f32 	%f1250, %f1248, %f1248;
	add.f32 	%f5538, %f1249, %f1250;
	setp.gt.f32 	%p116, %f5538, 0f40800000;
	mov.b32 	%r128, 57;
	mov.u32 	%r1334, %r128;
	@%p116 bra 	$L__BB0_1366;
	sub.f32 	%f5539, %f1249, %f1250;
	add.f32 	%f5540, %f1247, %f1247;
	add.f32 	%f1251, %f1, %f5539;
	fma.rn.f32 	%f1252, %f5540, %f1248, %f2;
	mul.f32 	%f1253, %f1251, %f1251;
	mul.f32 	%f1254, %f1252, %f1252;
	add.f32 	%f5541, %f1253, %f1254;
	setp.gt.f32 	%p117, %f5541, 0f40800000;
	mov.b32 	%r129, 58;
	mov.u32 	%r1334, %r129;
	@%p117 bra 	$L__BB0_1366;
	sub.f32 	%f5542, %f1253, %f1254;
	add.f32 	%f5543, %f1251, %f1251;
	add.f32 	%f1255, %f1, %f5542;
	fma.rn.f32 	%f1256, %f5543, %f1252, %f2;
	mul.f32 	%f1257, %f1255, %f1255;
	mul.f32 	%f1258, %f1256, %f1256;
	add.f32 	%f5544, %f1257, %f1258;
	setp.gt.f32 	%p118, %f5544, 0f40800000;
	mov.b32 	%r130, 59;
	mov.u32 	%r1334, %r130;
	@%p118 bra 	$L__BB0_1366;
	sub.f32 	%f5545, %f1257, %f1258;
	add.f32 	%f5546, %f1255, %f1255;
	add.f32 	%f1259, %f1, %f5545;
	fma.rn.f32 	%f1260, %f5546, %f1256, %f2;
	mul.f32 	%f1261, %f1259, %f1259;
	mul.f32 	%f1262, %f1260, %f1260;
	add.f32 	%f5547, %f1261, %f1262;
	setp.gt.f32 	%p119, %f5547, 0f40800000;
	mov.b32 	%r131, 60;
	mov.u32 	%r1334, %r131;
	@%p119 bra 	$L__BB0_1366;
	sub.f32 	%f5548, %f1261, %f1262;
	add.f32 	%f5549, %f1259, %f1259;
	add.f32 	%f1263, %f1, %f5548;
	fma.rn.f32 	%f1264, %f5549, %f1260, %f2;
	mul.f32 	%f1265, %f1263, %f1263;
	mul.f32 	%f1266, %f1264, %f1264;
	add.f32 	%f5550, %f1265, %f1266;
	setp.gt.f32 	%p120, %f5550, 0f40800000;
	mov.b32 	%r132, 61;
	mov.u32 	%r1334, %r132;
	@%p120 bra 	$L__BB0_1366;
	sub.f32 	%f5551, %f1265, %f1266;
	add.f32 	%f5552, %f1263, %f1263;
	add.f32 	%f1267, %f1, %f5551;
	fma.rn.f32 	%f1268, %f5552, %f1264, %f2;
	mul.f32 	%f1269, %f1267, %f1267;
	mul.f32 	%f1270, %f1268, %f1268;
	add.f32 	%f5553, %f1269, %f1270;
	setp.gt.f32 	%p121, %f5553, 0f40800000;
	mov.b32 	%r133, 62;
	mov.u32 	%r1334, %r133;
	@%p121 bra 	$L__BB0_1366;
	sub.f32 	%f5554, %f1269, %f1270;
	add.f32 	%f5555, %f1267, %f1267;
	add.f32 	%f1271, %f1, %f5554;
	fma.rn.f32 	%f1272, %f5555, %f1268, %f2;
	mul.f32 	%f1273, %f1271, %f1271;
	mul.f32 	%f1274, %f1272, %f1272;
	add.f32 	%f5556, %f1273, %f1274;
	setp.gt.f32 	%p122, %f5556, 0f40800000;
	mov.b32 	%r134, 63;
	mov.u32 	%r1334, %r134;
	@%p122 bra 	$L__BB0_1366;
	sub.f32 	%f5557, %f1273, %f1274;
	add.f32 	%f5558, %f1271, %f1271;
	add.f32 	%f1275, %f1, %f5557;
	fma.rn.f32 	%f1276, %f5558, %f1272, %f2;
	mul.f32 	%f1277, %f1275, %f1275;
	mul.f32 	%f1278, %f1276, %f1276;
	add.f32 	%f5559, %f1277, %f1278;
	setp.gt.f32 	%p123, %f5559, 0f40800000;
	mov.b32 	%r135, 64;
	mov.u32 	%r1334, %r135;
	@%p123 bra 	$L__BB0_1366;
	sub.f32 	%f5560, %f1277, %f1278;
	add.f32 	%f5561, %f1275, %f1275;
	add.f32 	%f1279, %f1, %f5560;
	fma.rn.f32 	%f1280, %f5561, %f1276, %f2;
	mul.f32 	%f1281, %f1279, %f1279;
	mul.f32 	%f1282, %f1280, %f1280;
	add.f32 	%f5562, %f1281, %f1282;
	setp.gt.f32 	%p124, %f5562, 0f40800000;
	mov.b32 	%r136, 65;
	mov.u32 	%r1334, %r136;
	@%p124 bra 	$L__BB0_1366;
	sub.f32 	%f5563, %f1281, %f1282;
	add.f32 	%f5564, %f1279, %f1279;
	add.f32 	%f1283, %f1, %f5563;
	fma.rn.f32 	%f1284, %f5564, %f1280, %f2;
	mul.f32 	%f1285, %f1283, %f1283;
	mul.f32 	%f1286, %f1284, %f1284;
	add.f32 	%f5565, %f1285, %f1286;
	setp.gt.f32 	%p125, %f5565, 0f40800000;
	mov.b32 	%r137, 66;
	mov.u32 	%r1334, %r137;
	@%p125 bra 	$L__BB0_1366;
	sub.f32 	%f5566, %f1285, %f1286;
	add.f32 	%f5567, %f1283, %f1283;
	add.f32 	%f1287, %f1, %f5566;
	fma.rn.f32 	%f1288, %f5567, %f1284, %f2;
	mul.f32 	%f1289, %f1287, %f1287;
	mul.f32 	%f1290, %f1288, %f1288;
	add.f32 	%f5568, %f1289, %f1290;
	setp.gt.f32 	%p126, %f5568, 0f40800000;
	mov.b32 	%r138, 67;
	mov.u32 	%r1334, %r138;
	@%p126 bra 	$L__BB0_1366;
	sub.f32 	%f5569, %f1289, %f1290;
	add.f32 	%f5570, %f1287, %f1287;
	add.f32 	%f1291, %f1, %f5569;
	fma.rn.f32 	%f1292, %f5570, %f1288, %f2;
	mul.f32 	%f1293, %f1291, %f1291;
	mul.f32 	%f1294, %f1292, %f1292;
	add.f32 	%f5571, %f1293, %f1294;
	setp.gt.f32 	%p127, %f5571, 0f40800000;
	mov.b32 	%r139, 68;
	mov.u32 	%r1334, %r139;
	@%p127 bra 	$L__BB0_1366;
	sub.f32 	%f5572, %f1293, %f1294;
	add.f32 	%f5573, %f1291, %f1291;
	add.f32 	%f1295, %f1, %f5572;
	fma.rn.f32 	%f1296, %f5573, %f1292, %f2;
	mul.f32 	%f1297, %f1295, %f1295;
	mul.f32 	%f1298, %f1296, %f1296;
	add.f32 	%f5574, %f1297, %f1298;
	setp.gt.f32 	%p128, %f5574, 0f40800000;
	mov.b32 	%r140, 69;
	mov.u32 	%r1334, %r140;
	@%p128 bra 	$L__BB0_1366;
	sub.f32 	%f5575, %f1297, %f1298;
	add.f32 	%f5576, %f1295, %f1295;
	add.f32 	%f1299, %f1, %f5575;
	fma.rn.f32 	%f1300, %f5576, %f1296, %f2;
	mul.f32 	%f1301, %f1299, %f1299;
	mul.f32 	%f1302, %f1300, %f1300;
	add.f32 	%f5577, %f1301, %f1302;
	setp.gt.f32 	%p129, %f5577, 0f40800000;
	mov.b32 	%r141, 70;
	mov.u32 	%r1334, %r141;
	@%p129 bra 	$L__BB0_1366;
	sub.f32 	%f5578, %f1301, %f1302;
	add.f32 	%f5579, %f1299, %f1299;
	add.f32 	%f1303, %f1, %f5578;
	fma.rn.f32 	%f1304, %f5579, %f1300, %f2;
	mul.f32 	%f1305, %f1303, %f1303;
	mul.f32 	%f1306, %f1304, %f1304;
	add.f32 	%f5580, %f1305, %f1306;
	setp.gt.f32 	%p130, %f5580, 0f40800000;
	mov.b32 	%r142, 71;
	mov.u32 	%r1334, %r142;
	@%p130 bra 	$L__BB0_1366;
	sub.f32 	%f5581, %f1305, %f1306;
	add.f32 	%f5582, %f1303, %f1303;
	add.f32 	%f1307, %f1, %f5581;
	fma.rn.f32 	%f1308, %f5582, %f1304, %f2;
	mul.f32 	%f1309, %f1307, %f1307;
	mul.f32 	%f1310, %f1308, %f1308;
	add.f32 	%f5583, %f1309, %f1310;
	setp.gt.f32 	%p131, %f5583, 0f40800000;
	mov.b32 	%r143, 72;
	mov.u32 	%r1334, %r143;
	@%p131 bra 	$L__BB0_1366;
	sub.f32 	%f5584, %f1309, %f1310;
	add.f32 	%f5585, %f1307, %f1307;
	add.f32 	%f1311, %f1, %f5584;
	fma.rn.f32 	%f1312, %f5585, %f1308, %f2;
	mul.f32 	%f1313, %f1311, %f1311;
	mul.f32 	%f1314, %f1312, %f1312;
	add.f32 	%f5586, %f1313, %f1314;
	setp.gt.f32 	%p132, %f5586, 0f40800000;
	mov.b32 	%r144, 73;
	mov.u32 	%r1334, %r144;
	@%p132 bra 	$L__BB0_1366;
	sub.f32 	%f5587, %f1313, %f1314;
	add.f32 	%f5588, %f1311, %f1311;
	add.f32 	%f1315, %f1, %f5587;
	fma.rn.f32 	%f1316, %f5588, %f1312, %f2;
	mul.f32 	%f1317, %f1315, %f1315;
	mul.f32 	%f1318, %f1316, %f1316;
	add.f32 	%f5589, %f1317, %f1318;
	setp.gt.f32 	%p133, %f5589, 0f40800000;
	mov.b32 	%r145, 74;
	mov.u32 	%r1334, %r145;
	@%p133 bra 	$L__BB0_1366;
	sub.f32 	%f5590, %f1317, %f1318;
	add.f32 	%f5591, %f1315, %f1315;
	add.f32 	%f1319, %f1, %f5590;
	fma.rn.f32 	%f1320, %f5591, %f1316, %f2;
	mul.f32 	%f1321, %f1319, %f1319;
	mul.f32 	%f1322, %f1320, %f1320;
	add.f32 	%f5592, %f1321, %f1322;
	setp.gt.f32 	%p134, %f5592, 0f40800000;
	mov.b32 	%r146, 75;
	mov.u32 	%r1334, %r146;
	@%p134 bra 	$L__BB0_1366;
	sub.f32 	%f5593, %f1321, %f1322;
	add.f32 	%f5594, %f1319, %f1319;
	add.f32 	%f1323, %f1, %f5593;
	fma.rn.f32 	%f1324, %f5594, %f1320, %f2;
	mul.f32 	%f1325, %f1323, %f1323;
	mul.f32 	%f1326, %f1324, %f1324;
	add.f32 	%f5595, %f1325, %f1326;
	setp.gt.f32 	%p135, %f5595, 0f40800000;
	mov.b32 	%r147, 76;
	mov.u32 	%r1334, %r147;
	@%p135 bra 	$L__BB0_1366;
	sub.f32 	%f5596, %f1325, %f1326;
	add.f32 	%f5597, %f1323, %f1323;
	add.f32 	%f1327, %f1, %f5596;
	fma.rn.f32 	%f1328, %f5597, %f1324, %f2;
	mul.f32 	%f1329, %f1327, %f1327;
	mul.f32 	%f1330, %f1328, %f1328;
	add.f32 	%f5598, %f1329, %f1330;
	setp.gt.f32 	%p136, %f5598, 0f40800000;
	mov.b32 	%r148, 77;
	mov.u32 	%r1334, %r148;
	@%p136 bra 	$L__BB0_1366;
	sub.f32 	%f5599, %f1329, %f1330;
	add.f32 	%f5600, %f1327, %f1327;
	add.f32 	%f1331, %f1, %f5599;
	fma.rn.f32 	%f1332, %f5600, %f1328, %f2;
	mul.f32 	%f1333, %f1331, %f1331;
	mul.f32 	%f1334, %f1332, %f1332;
	add.f32 	%f5601, %f1333, %f1334;
	setp.gt.f32 	%p137, %f5601, 0f40800000;
	mov.b32 	%r149, 78;
	mov.u32 	%r1334, %r149;
	@%p137 bra 	$L__BB0_1366;
	sub.f32 	%f5602, %f1333, %f1334;
	add.f32 	%f5603, %f1331, %f1331;
	add.f32 	%f1335, %f1, %f5602;
	fma.rn.f32 	%f1336, %f5603, %f1332, %f2;
	mul.f32 	%f1337, %f1335, %f1335;
	mul.f32 	%f1338, %f1336, %f1336;
	add.f32 	%f5604, %f1337, %f1338;
	setp.gt.f32 	%p138, %f5604, 0f40800000;
	mov.b32 	%r150, 79;
	mov.u32 	%r1334, %r150;
	@%p138 bra 	$L__BB0_1366;
	sub.f32 	%f5605, %f1337, %f1338;
	add.f32 	%f5606, %f1335, %f1335;
	add.f32 	%f1339, %f1, %f5605;
	fma.rn.f32 	%f1340, %f5606, %f1336, %f2;
	mul.f32 	%f1341, %f1339, %f1339;
	mul.f32 	%f1342, %f1340, %f1340;
	add.f32 	%f5607, %f1341, %f1342;
	setp.gt.f32 	%p139, %f5607, 0f40800000;
	mov.b32 	%r151, 80;
	mov.u32 	%r1334, %r151;
	@%p139 bra 	$L__BB0_1366;
	sub.f32 	%f5608, %f1341, %f1342;
	add.f32 	%f5609, %f1339, %f1339;
	add.f32 	%f1343, %f1, %f5608;
	fma.rn.f32 	%f1344, %f5609, %f1340, %f2;
	mul.f32 	%f1345, %f1343, %f1343;
	mul.f32 	%f1346, %f1344, %f1344;
	add.f32 	%f5610, %f1345, %f1346;
	setp.gt.f32 	%p140, %f5610, 0f40800000;
	mov.b32 	%r152, 81;
	mov.u32 	%r1334, %r152;
	@%p140 bra 	$L__BB0_1366;
	sub.f32 	%f5611, %f1345, %f1346;
	add.f32 	%f5612, %f1343, %f1343;
	add.f32 	%f1347, %f1, %f5611;
	fma.rn.f32 	%f1348, %f5612, %f1344, %f2;
	mul.f32 	%f1349, %f1347, %f1347;
	mul.f32 	%f1350, %f1348, %f1348;
	add.f32 	%f5613, %f1349, %f1350;
	setp.gt.f32 	%p141, %f5613, 0f40800000;
	mov.b32 	%r153, 82;
	mov.u32 	%r1334, %r153;
	@%p141 bra 	$L__BB0_1366;
	sub.f32 	%f5614, %f1349, %f1350;
	add.f32 	%f5615, %f1347, %f1347;
	add.f32 	%f1351, %f1, %f5614;
	fma.rn.f32 	%f1352, %f5615, %f1348, %f2;
	mul.f32 	%f1353, %f1351, %f1351;
	mul.f32 	%f1354, %f1352, %f1352;
	add.f32 	%f5616, %f1353, %f1354;
	setp.gt.f32 	%p142, %f5616, 0f40800000;
	mov.b32 	%r154, 83;
	mov.u32 	%r1334, %r154;
	@%p142 bra 	$L__BB0_1366;
	sub.f32 	%f5617, %f1353, %f1354;
	add.f32 	%f5618, %f1351, %f1351;
	add.f32 	%f1355, %f1, %f5617;
	fma.rn.f32 	%f1356, %f5618, %f1352, %f2;
	mul.f32 	%f1357, %f1355, %f1355;
	mul.f32 	%f1358, %f1356, %f1356;
	add.f32 	%f5619, %f1357, %f1358;
	setp.gt.f32 	%p143, %f5619, 0f40800000;
	mov.b32 	%r155, 84;
	mov.u32 	%r1334, %r155;
	@%p143 bra 	$L__BB0_1366;
	sub.f32 	%f5620, %f1357, %f1358;
	add.f32 	%f5621, %f1355, %f1355;
	add.f32 	%f1359, %f1, %f5620;
	fma.rn.f32 	%f1360, %f5621, %f1356, %f2;
	mul.f32 	%f1361, %f1359, %f1359;
	mul.f32 	%f1362, %f1360, %f1360;
	add.f32 	%f5622, %f1361, %f1362;
	setp.gt.f32 	%p144, %f5622, 0f40800000;
	mov.b32 	%r156, 85;
	mov.u32 	%r1334, %r156;
	@%p144 bra 	$L__BB0_1366;
	sub.f32 	%f5623, %f1361, %f1362;
	add.f32 	%f5624, %f1359, %f1359;
	add.f32 	%f1363, %f1, %f5623;
	fma.rn.f32 	%f1364, %f5624, %f1360, %f2;
	mul.f32 	%f1365, %f1363, %f1363;
	mul.f32 	%f1366, %f1364, %f1364;
	add.f32 	%f5625, %f1365, %f1366;
	setp.gt.f32 	%p145, %f5625, 0f40800000;
	mov.b32 	%r157, 86;
	mov.u32 	%r1334, %r157;
	@%p145 bra 	$L__BB0_1366;
	sub.f32 	%f5626, %f1365, %f1366;
	add.f32 	%f5627, %f1363, %f1363;
	add.f32 	%f1367, %f1, %f5626;
	fma.rn.f32 	%f1368, %f5627, %f1364, %f2;
	mul.f32 	%f1369, %f1367, %f1367;
	mul.f32 	%f1370, %f1368, %f1368;
	add.f32 	%f5628, %f1369, %f1370;
	setp.gt.f32 	%p146, %f5628, 0f40800000;
	mov.b32 	%r158, 87;
	mov.u32 	%r1334, %r158;
	@%p146 bra 	$L__BB0_1366;
	sub.f32 	%f5629, %f1369, %f1370;
	add.f32 	%f5630, %f1367, %f1367;
	add.f32 	%f1371, %f1, %f5629;
	fma.rn.f32 	%f1372, %f5630, %f1368, %f2;
	mul.f32 	%f1373, %f1371, %f1371;
	mul.f32 	%f1374, %f1372, %f1372;
	add.f32 	%f5631, %f1373, %f1374;
	setp.gt.f32 	%p147, %f5631, 0f40800000;
	mov.b32 	%r159, 88;
	mov.u32 	%r1334, %r159;
	@%p147 bra 	$L__BB0_1366;
	sub.f32 	%f5632, %f1373, %f1374;
	add.f32 	%f5633, %f1371, %f1371;
	add.f32 	%f1375, %f1, %f5632;
	fma.rn.f32 	%f1376, %f5633, %f1372, %f2;
	mul.f32 	%f1377, %f1375, %f1375;
	mul.f32 	%f1378, %f1376, %f1376;
	add.f32 	%f5634, %f1377, %f1378;
	setp.gt.f32 	%p148, %f5634, 0f40800000;
	mov.b32 	%r160, 89;
	mov.u32 	%r1334, %r160;
	@%p148 bra 	$L__BB0_1366;
	sub.f32 	%f5635, %f1377, %f1378;
	add.f32 	%f5636, %f1375, %f1375;
	add.f32 	%f1379, %f1, %f5635;
	fma.rn.f32 	%f1380, %f5636, %f1376, %f2;
	mul.f32 	%f1381, %f1379, %f1379;
	mul.f32 	%f1382, %f1380, %f1380;
	add.f32 	%f5637, %f1381, %f1382;
	setp.gt.f32 	%p149, %f5637, 0f40800000;
	mov.b32 	%r161, 90;
	mov.u32 	%r1334, %r161;
	@%p149 bra 	$L__BB0_1366;
	sub.f32 	%f5638, %f1381, %f1382;
	add.f32 	%f5639, %f1379, %f1379;
	add.f32 	%f1383, %f1, %f5638;
	fma.rn.f32 	%f1384, %f5639, %f1380, %f2;
	mul.f32 	%f1385, %f1383, %f1383;
	mul.f32 	%f1386, %f1384, %f1384;
	add.f32 	%f5640, %f1385, %f1386;
	setp.gt.f32 	%p150, %f5640, 0f40800000;
	mov.b32 	%r162, 91;
	mov.u32 	%r1334, %r162;
	@%p150 bra 	$L__BB0_1366;
	sub.f32 	%f5641, %f1385, %f1386;
	add.f32 	%f5642, %f1383, %f1383;
	add.f32 	%f1387, %f1, %f5641;
	fma.rn.f32 	%f1388, %f5642, %f1384, %f2;
	mul.f32 	%f1389, %f1387, %f1387;
	mul.f32 	%f1390, %f1388, %f1388;
	add.f32 	%f5643, %f1389, %f1390;
	setp.gt.f32 	%p151, %f5643, 0f40800000;
	mov.b32 	%r163, 92;
	mov.u32 	%r1334, %r163;
	@%p151 bra 	$L__BB0_1366;
	sub.f32 	%f5644, %f1389, %f1390;
	add.f32 	%f5645, %f1387, %f1387;
	add.f32 	%f1391, %f1, %f5644;
	fma.rn.f32 	%f1392, %f5645, %f1388, %f2;
	mul.f32 	%f1393, %f1391, %f1391;
	mul.f32 	%f1394, %f1392, %f1392;
	add.f32 	%f5646, %f1393, %f1394;
	setp.gt.f32 	%p152, %f5646, 0f40800000;
	mov.b32 	%r164, 93;
	mov.u32 	%r1334, %r164;
	@%p152 bra 	$L__BB0_1366;
	sub.f32 	%f5647, %f1393, %f1394;
	add.f32 	%f5648, %f1391, %f1391;
	add.f32 	%f1395, %f1, %f5647;
	fma.rn.f32 	%f1396, %f5648, %f1392, %f2;
	mul.f32 	%f1397, %f1395, %f1395;
	mul.f32 	%f1398, %f1396, %f1396;
	add.f32 	%f5649, %f1397, %f1398;
	setp.gt.f32 	%p153, %f5649, 0f40800000;
	mov.b32 	%r165, 94;
	mov.u32 	%r1334, %r165;
	@%p153 bra 	$L__BB0_1366;
	sub.f32 	%f5650, %f1397, %f1398;
	add.f32 	%f5651, %f1395, %f1395;
	add.f32 	%f1399, %f1, %f5650;
	fma.rn.f32 	%f1400, %f5651, %f1396, %f2;
	mul.f32 	%f1401, %f1399, %f1399;
	mul.f32 	%f1402, %f1400, %f1400;
	add.f32 	%f5652, %f1401, %f1402;
	setp.gt.f32 	%p154, %f5652, 0f40800000;
	mov.b32 	%r166, 95;
	mov.u32 	%r1334, %r166;
	@%p154 bra 	$L__BB0_1366;
	sub.f32 	%f5653, %f1401, %f1402;
	add.f32 	%f5654, %f1399, %f1399;
	add.f32 	%f1403, %f1, %f5653;
	fma.rn.f32 	%f1404, %f5654, %f1400, %f2;
	mul.f32 	%f1405, %f1403, %f1403;
	mul.f32 	%f1406, %f1404, %f1404;
	add.f32 	%f5655, %f1405, %f1406;
	setp.gt.f32 	%p155, %f5655, 0f40800000;
	mov.b32 	%r167, 96;
	mov.u32 	%r1334, %r167;
	@%p155 bra 	$L__BB0_1366;
	sub.f32 	%f5656, %f1405, %f1406;
	add.f32 	%f5657, %f1403, %f1403;
	add.f32 	%f1407, %f1, %f5656;
	fma.rn.f32 	%f1408, %f5657, %f1404, %f2;
	mul.f32 	%f1409, %f1407, %f1407;
	mul.f32 	%f1410, %f1408, %f1408;
	add.f32 	%f5658, %f1409, %f1410;
	setp.gt.f32 	%p156, %f5658, 0f40800000;
	mov.b32 	%r168, 97;
	mov.u32 	%r1334, %r168;
	@%p156 bra 	$L__BB0_1366;
	sub.f32 	%f5659, %f1409, %f1410;
	add.f32 	%f5660, %f1407, %f1407;
	add.f32 	%f1411, %f1, %f5659;
	fma.rn.f32 	%f1412, %f5660, %f1408, %f2;
	mul.f32 	%f1413, %f1411, %f1411;
	mul.f32 	%f1414, %f1412, %f1412;
	add.f32 	%f5661, %f1413, %f1414;
	setp.gt.f32 	%p157, %f5661, 0f40800000;
	mov.b32 	%r169, 98;
	mov.u32 	%r1334, %r169;
	@%p157 bra 	$L__BB0_1366;
	sub.f32 	%f5662, %f1413, %f1414;
	add.f32 	%f5663, %f1411, %f1411;
	add.f32 	%f1415, %f1, %f5662;
	fma.rn.f32 	%f1416, %f5663, %f1412, %f2;
	mul.f32 	%f1417, %f1415, %f1415;
	mul.f32 	%f1418, %f1416, %f1416;
	add.f32 	%f5664, %f1417, %f1418;
	setp.gt.f32 	%p158, %f5664, 0f40800000;
	mov.b32 	%r170, 99;
	mov.u32 	%r1334, %r170;
	@%p158 bra 	$L__BB0_1366;
	sub.f32 	%f5665, %f1417, %f1418;
	add.f32 	%f5666, %f1415, %f1415;
	add.f32 	%f1419, %f1, %f5665;
	fma.rn.f32 	%f1420, %f5666, %f1416, %f2;
	mul.f32 	%f1421, %f1419, %f1419;
	mul.f32 	%f1422, %f1420, %f1420;
	add.f32 	%f5667, %f1421, %f1422;
	setp.gt.f32 	%p159, %f5667, 0f40800000;
	mov.b32 	%r171, 100;
	mov.u32 	%r1334, %r171;
	@%p159 bra 	$L__BB0_1366;
	sub.f32 	%f5668, %f1421, %f1422;
	add.f32 	%f5669, %f1419, %f1419;
	add.f32 	%f1423, %f1, %f5668;
	fma.rn.f32 	%f1424, %f5669, %f1420, %f2;
	mul.f32 	%f1425, %f1423, %f1423;
	mul.f32 	%f1426, %f1424, %f1424;
	add.f32 	%f5670, %f1425, %f1426;
	setp.gt.f32 	%p160, %f5670, 0f40800000;
	mov.b32 	%r172, 101;
	mov.u32 	%r1334, %r172;
	@%p160 bra 	$L__BB0_1366;
	sub.f32 	%f5671, %f1425, %f1426;
	add.f32 	%f5672, %f1423, %f1423;
	add.f32 	%f1427, %f1, %f5671;
	fma.rn.f32 	%f1428, %f5672, %f1424, %f2;
	mul.f32 	%f1429, %f1427, %f1427;
	mul.f32 	%f1430, %f1428, %f1428;
	add.f32 	%f5673, %f1429, %f1430;
	setp.gt.f32 	%p161, %f5673, 0f40800000;
	mov.b32 	%r173, 102;
	mov.u32 	%r1334, %r173;
	@%p161 bra 	$L__BB0_1366;
	sub.f32 	%f5674, %f1429, %f1430;
	add.f32 	%f5675, %f1427, %f1427;
	add.f32 	%f1431, %f1, %f5674;
	fma.rn.f32 	%f1432, %f5675, %f1428, %f2;
	mul.f32 	%f1433, %f1431, %f1431;
	mul.f32 	%f1434, %f1432, %f1432;
	add.f32 	%f5676, %f1433, %f1434;
	setp.gt.f32 	%p162, %f5676, 0f40800000;
	mov.b32 	%r174, 103;
	mov.u32 	%r1334, %r174;
	@%p162 bra 	$L__BB0_1366;
	sub.f32 	%f5677, %f1433, %f1434;
	add.f32 	%f5678, %f1431, %f1431;
	add.f32 	%f1435, %f1, %f5677;
	fma.rn.f32 	%f1436, %f5678, %f1432, %f2;
	mul.f32 	%f1437, %f1435, %f1435;
	mul.f32 	%f1438, %f1436, %f1436;
	add.f32 	%f5679, %f1437, %f1438;
	setp.gt.f32 	%p163, %f5679, 0f40800000;
	mov.b32 	%r175, 104;
	mov.u32 	%r1334, %r175;
	@%p163 bra 	$L__BB0_1366;
	sub.f32 	%f5680, %f1437, %f1438;
	add.f32 	%f5681, %f1435, %f1435;
	add.f32 	%f1439, %f1, %f5680;
	fma.rn.f32 	%f1440, %f5681, %f1436, %f2;
	mul.f32 	%f1441, %f1439, %f1439;
	mul.f32 	%f1442, %f1440, %f1440;
	add.f32 	%f5682, %f1441, %f1442;
	setp.gt.f32 	%p164, %f5682, 0f40800000;
	mov.b32 	%r176, 105;
	mov.u32 	%r1334, %r176;
	@%p164 bra 	$L__BB0_1366;
	sub.f32 	%f5683, %f1441, %f1442;
	add.f32 	%f5684, %f1439, %f1439;
	add.f32 	%f1443, %f1, %f5683;
	fma.rn.f32 	%f1444, %f5684, %f1440, %f2;
	mul.f32 	%f1445, %f1443, %f1443;
	mul.f32 	%f1446, %f1444, %f1444;
	add.f32 	%f5685, %f1445, %f1446;
	setp.gt.f32 	%p165, %f5685, 0f40800000;
	mov.b32 	%r177, 106;
	mov.u32 	%r1334, %r177;
	@%p165 bra 	$L__BB0_1366;
	sub.f32 	%f5686, %f1445, %f1446;
	add.f32 	%f5687, %f1443, %f1443;
	add.f32 	%f1447, %f1, %f5686;
	fma.rn.f32 	%f1448, %f5687, %f1444, %f2;
	mul.f32 	%f1449, %f1447, %f1447;
	mul.f32 	%f1450, %f1448, %f1448;
	add.f32 	%f5688, %f1449, %f1450;
	setp.gt.f32 	%p166, %f5688, 0f40800000;
	mov.b32 	%r178, 107;
	mov.u32 	%r1334, %r178;
	@%p166 bra 	$L__BB0_1366;
	sub.f32 	%f5689, %f1449, %f1450;
	add.f32 	%f5690, %f1447, %f1447;
	add.f32 	%f1451, %f1, %f5689;
	fma.rn.f32 	%f1452, %f5690, %f1448, %f2;
	mul.f32 	%f1453, %f1451, %f1451;
	mul.f32 	%f1454, %f1452, %f1452;
	add.f32 	%f5691, %f1453, %f1454;
	setp.gt.f32 	%p167, %f5691, 0f40800000;
	mov.b32 	%r179, 108;
	mov.u32 	%r1334, %r179;
	@%p167 bra 	$L__BB0_1366;
	sub.f32 	%f5692, %f1453, %f1454;
	add.f32 	%f5693, %f1451, %f1451;
	add.f32 	%f1455, %f1, %f5692;
	fma.rn.f32 	%f1456, %f5693, %f1452, %f2;
	mul.f32 	%f1457, %f1455, %f1455;
	mul.f32 	%f1458, %f1456, %f1456;
	add.f32 	%f5694, %f1457, %f1458;
	setp.gt.f32 	%p168, %f5694, 0f40800000;
	mov.b32 	%r180, 109;
	mov.u32 	%r1334, %r180;
	@%p168 bra 	$L__BB0_1366;
	sub.f32 	%f5695, %f1457, %f1458;
	add.f32 	%f5696, %f1455, %f1455;
	add.f32 	%f1459, %f1, %f5695;
	fma.rn.f32 	%f1460, %f5696, %f1456, %f2;
	mul.f32 	%f1461, %f1459, %f1459;
	mul.f32 	%f1462, %f1460, %f1460;
	add.f32 	%f5697, %f1461, %f1462;
	setp.gt.f32 	%p169, %f5697, 0f40800000;
	mov.b32 	%r181, 110;
	mov.u32 	%r1334, %r181;
	@%p169 bra 	$L__BB0_1366;
	sub.f32 	%f5698, %f1461, %f1462;
	add.f32 	%f5699, %f1459, %f1459;
	add.f32 	%f1463, %f1, %f5698;
	fma.rn.f32 	%f1464, %f5699, %f1460, %f2;
	mul.f32 	%f1465, %f1463, %f1463;
	mul.f32 	%f1466, %f1464, %f1464;
	add.f32 	%f5700, %f1465, %f1466;
	setp.gt.f32 	%p170, %f5700, 0f40800000;
	mov.b32 	%r182, 111;
	mov.u32 	%r1334, %r182;
	@%p170 bra 	$L__BB0_1366;
	sub.f32 	%f5701, %f1465, %f1466;
	add.f32 	%f5702, %f1463, %f1463;
	add.f32 	%f1467, %f1, %f5701;
	fma.rn.f32 	%f1468, %f5702, %f1464, %f2;
	mul.f32 	%f1469, %f1467, %f1467;
	mul.f32 	%f1470, %f1468, %f1468;
	add.f32 	%f5703, %f1469, %f1470;
	setp.gt.f32 	%p171, %f5703, 0f40800000;
	mov.b32 	%r183, 112;
	mov.u32 	%r1334, %r183;
	@%p171 bra 	$L__BB0_1366;
	sub.f32 	%f5704, %f1469, %f1470;
	add.f32 	%f5705, %f1467, %f1467;
	add.f32 	%f1471, %f1, %f5704;
	fma.rn.f32 	%f1472, %f5705, %f1468, %f2;
	mul.f32 	%f1473, %f1471, %f1471;
	mul.f32 	%f1474, %f1472, %f1472;
	add.f32 	%f5706, %f1473, %f1474;
	setp.gt.f32 	%p172, %f5706, 0f40800000;
	mov.b32 	%r184, 113;
	mov.u32 	%r1334, %r184;
	@%p172 bra 	$L__BB0_1366;
	sub.f32 	%f5707, %f1473, %f1474;
	add.f32 	%f5708, %f1471, %f1471;
	add.f32 	%f1475, %f1, %f5707;
	fma.rn.f32 	%f1476, %f5708, %f1472, %f2;
	mul.f32 	%f1477, %f1475, %f1475;
	mul.f32 	%f1478, %f1476, %f1476;
	add.f32 	%f5709, %f1477, %f1478;
	setp.gt.f32 	%p173, %f5709, 0f40800000;
	mov.b32 	%r185, 114;
	mov.u32 	%r1334, %r185;
	@%p173 bra 	$L__BB0_1366;
	sub.f32 	%f5710, %f1477, %f1478;
	add.f32 	%f5711, %f1475, %f1475;
	add.f32 	%f1479, %f1, %f5710;
	fma.rn.f32 	%f1480, %f5711, %f1476, %f2;
	mul.f32 	%f1481, %f1479, %f1479;
	mul.f32 	%f1482, %f1480, %f1480;
	add.f32 	%f5712, %f1481, %f1482;
	setp.gt.f32 	%p174, %f5712, 0f40800000;
	mov.b32 	%r186, 115;
	mov.u32 	%r1334, %r186;
	@%p174 bra 	$L__BB0_1366;
	sub.f32 	%f5713, %f1481, %f1482;
	add.f32 	%f5714, %f1479, %f1479;
	add.f32 	%f1483, %f1, %f5713;
	fma.rn.f32 	%f1484, %f5714, %f1480, %f2;
	mul.f32 	%f1485, %f1483, %f1483;
	mul.f32 	%f1486, %f1484, %f1484;
	add.f32 	%f5715, %f1485, %f1486;
	setp.gt.f32 	%p175, %f5715, 0f40800000;
	mov.b32 	%r187, 116;
	mov.u32 	%r1334, %r187;
	@%p175 bra 	$L__BB0_1366;
	sub.f32 	%f5716, %f1485, %f1486;
	add.f32 	%f5717, %f1483, %f1483;
	add.f32 	%f1487, %f1, %f5716;
	fma.rn.f32 	%f1488, %f5717, %f1484, %f2;
	mul.f32 	%f1489, %f1487, %f1487;
	mul.f32 	%f1490, %f1488, %f1488;
	add.f32 	%f5718, %f1489, %f1490;
	setp.gt.f32 	%p176, %f5718, 0f40800000;
	mov.b32 	%r188, 117;
	mov.u32 	%r1334, %r188;
	@%p176 bra 	$L__BB0_1366;
	sub.f32 	%f5719, %f1489, %f1490;
	add.f32 	%f5720, %f1487, %f1487;
	add.f32 	%f1491, %f1, %f5719;
	fma.rn.f32 	%f1492, %f5720, %f1488, %f2;
	mul.f32 	%f1493, %f1491, %f1491;
	mul.f32 	%f1494, %f1492, %f1492;
	add.f32 	%f5721, %f1493, %f1494;
	setp.gt.f32 	%p177, %f5721, 0f40800000;
	mov.b32 	%r189, 118;
	mov.u32 	%r1334, %r189;
	@%p177 bra 	$L__BB0_1366;
	sub.f32 	%f5722, %f1493, %f1494;
	add.f32 	%f5723, %f1491, %f1491;
	add.f32 	%f1495, %f1, %f5722;
	fma.rn.f32 	%f1496, %f5723, %f1492, %f2;
	mul.f32 	%f1497, %f1495, %f1495;
	mul.f32 	%f1498, %f1496, %f1496;
	add.f32 	%f5724, %f1497, %f1498;
	setp.gt.f32 	%p178, %f5724, 0f40800000;
	mov.b32 	%r190, 119;
	mov.u32 	%r1334, %r190;
	@%p178 bra 	$L__BB0_1366;
	sub.f32 	%f5725, %f1497, %f1498;
	add.f32 	%f5726, %f1495, %f1495;
	add.f32 	%f1499, %f1, %f5725;
	fma.rn.f32 	%f1500, %f5726, %f1496, %f2;
	mul.f32 	%f1501, %f1499, %f1499;
	mul.f32 	%f1502, %f1500, %f1500;
	add.f32 	%f5727, %f1501, %f1502;
	setp.gt.f32 	%p179, %f5727, 0f40800000;
	mov.b32 	%r191, 120;
	mov.u32 	%r1334, %r191;
	@%p179 bra 	$L__BB0_1366;
	sub.f32 	%f5728, %f1501, %f1502;
	add.f32 	%f5729, %f1499, %f1499;
	add.f32 	%f1503, %f1, %f5728;
	fma.rn.f32 	%f1504, %f5729, %f1500, %f2;
	mul.f32 	%f1505, %f1503, %f1503;
	mul.f32 	%f1506, %f1504, %f1504;
	add.f32 	%f5730, %f1505, %f1506;
	setp.gt.f32 	%p180, %f5730, 0f40800000;
	mov.b32 	%r192, 121;
	mov.u32 	%r1334, %r192;
	@%p180 bra 	$L__BB0_1366;
	sub.f32 	%f5731, %f1505, %f1506;
	add.f32 	%f5732, %f1503, %f1503;
	add.f32 	%f1507, %f1, %f5731;
	fma.rn.f32 	%f1508, %f5732, %f1504, %f2;
	mul.f32 	%f1509, %f1507, %f1507;
	mul.f32 	%f1510, %f1508, %f1508;
	add.f32 	%f5733, %f1509, %f1510;
	setp.gt.f32 	%p181, %f5733, 0f40800000;
	mov.b32 	%r193, 122;
	mov.u32 	%r1334, %r193;
	@%p181 bra 	$L__BB0_1366;
	sub.f32 	%f5734, %f1509, %f1510;
	add.f32 	%f5735, %f1507, %f1507;
	add.f32 	%f1511, %f1, %f5734;
	fma.rn.f32 	%f1512, %f5735, %f1508, %f2;
	mul.f32 	%f1513, %f1511, %f1511;
	mul.f32 	%f1514, %f1512, %f1512;
	add.f32 	%f5736, %f1513, %f1514;
	setp.gt.f32 	%p182, %f5736, 0f40800000;
	mov.b32 	%r194, 123;
	mov.u32 	%r1334, %r194;
	@%p182 bra 	$L__BB0_1366;
	sub.f32 	%f5737, %f1513, %f1514;
	add.f32 	%f5738, %f1511, %f1511;
	add.f32 	%f1515, %f1, %f5737;
	fma.rn.f32 	%f1516, %f5738, %f1512, %f2;
	mul.f32 	%f1517, %f1515, %f1515;
	mul.f32 	%f1518, %f1516, %f1516;
	add.f32 	%f5739, %f1517, %f1518;
	setp.gt.f32 	%p183, %f5739, 0f40800000;
	mov.b32 	%r195, 124;
	mov.u32 	%r1334, %r195;
	@%p183 bra 	$L__BB0_1366;
	sub.f32 	%f5740, %f1517, %f1518;
	add.f32 	%f5741, %f1515, %f1515;
	add.f32 	%f1519, %f1, %f5740;
	fma.rn.f32 	%f1520, %f5741, %f1516, %f2;
	mul.f32 	%f1521, %f1519, %f1519;
	mul.f32 	%f1522, %f1520, %f1520;
	add.f32 	%f5742, %f1521, %f1522;
	setp.gt.f32 	%p184, %f5742, 0f40800000;
	mov.b32 	%r196, 125;
	mov.u32 	%r1334, %r196;
	@%p184 bra 	$L__BB0_1366;
	sub.f32 	%f5743, %f1521, %f1522;
	add.f32 	%f5744, %f1519, %f1519;
	add.f32 	%f1523, %f1, %f5743;
	fma.rn.f32 	%f1524, %f5744, %f1520, %f2;
	mul.f32 	%f1525, %f1523, %f1523;
	mul.f32 	%f1526, %f1524, %f1524;
	add.f32 	%f5745, %f1525, %f1526;
	setp.gt.f32 	%p185, %f5745, 0f40800000;
	mov.b32 	%r197, 126;
	mov.u32 	%r1334, %r197;
	@%p185 bra 	$L__BB0_1366;
	sub.f32 	%f5746, %f1525, %f1526;
	add.f32 	%f5747, %f1523, %f1523;
	add.f32 	%f1527, %f1, %f5746;
	fma.rn.f32 	%f1528, %f5747, %f1524, %f2;
	mul.f32 	%f1529, %f1527, %f1527;
	mul.f32 	%f1530, %f1528, %f1528;
	add.f32 	%f5748, %f1529, %f1530;
	setp.gt.f32 	%p186, %f5748, 0f40800000;
	mov.b32 	%r198, 127;
	mov.u32 	%r1334, %r198;
	@%p186 bra 	$L__BB0_1366;
	sub.f32 	%f5749, %f1529, %f1530;
	add.f32 	%f5750, %f1527, %f1527;
	add.f32 	%f1531, %f1, %f5749;
	fma.rn.f32 	%f1532, %f5750, %f1528, %f2;
	mul.f32 	%f1533, %f1531, %f1531;
	mul.f32 	%f1534, %f1532, %f1532;
	add.f32 	%f5751, %f1533, %f1534;
	setp.gt.f32 	%p187, %f5751, 0f40800000;
	mov.b32 	%r199, 128;
	mov.u32 	%r1334, %r199;
	@%p187 bra 	$L__BB0_1366;
	sub.f32 	%f5752, %f1533, %f1534;
	add.f32 	%f5753, %f1531, %f1531;
	add.f32 	%f1535, %f1, %f5752;
	fma.rn.f32 	%f1536, %f5753, %f1532, %f2;
	mul.f32 	%f1537, %f1535, %f1535;
	mul.f32 	%f1538, %f1536, %f1536;
	add.f32 	%f5754, %f1537, %f1538;
	setp.gt.f32 	%p188, %f5754, 0f40800000;
	mov.b32 	%r200, 129;
	mov.u32 	%r1334, %r200;
	@%p188 bra 	$L__BB0_1366;
	sub.f32 	%f5755, %f1537, %f1538;
	add.f32 	%f5756, %f1535, %f1535;
	add.f32 	%f1539, %f1, %f5755;
	fma.rn.f32 	%f1540, %f5756, %f1536, %f2;
	mul.f32 	%f1541, %f1539, %f1539;
	mul.f32 	%f1542, %f1540, %f1540;
	add.f32 	%f5757, %f1541, %f1542;
	setp.gt.f32 	%p189, %f5757, 0f40800000;
	mov.b32 	%r201, 130;
	mov.u32 	%r1334, %r201;
	@%p189 bra 	$L__BB0_1366;
	sub.f32 	%f5758, %f1541, %f1542;
	add.f32 	%f5759, %f1539, %f1539;
	add.f32 	%f1543, %f1, %f5758;
	fma.rn.f32 	%f1544, %f5759, %f1540, %f2;
	mul.f32 	%f1545, %f1543, %f1543;
	mul.f32 	%f1546, %f1544, %f1544;
	add.f32 	%f5760, %f1545, %f1546;
	setp.gt.f32 	%p190, %f5760, 0f40800000;
	mov.b32 	%r202, 131;
	mov.u32 	%r1334, %r202;
	@%p190 bra 	$L__BB0_1366;
	sub.f32 	%f5761, %f1545, %f1546;
	add.f32 	%f5762, %f1543, %f1543;
	add.f32 	%f1547, %f1, %f5761;
	fma.rn.f32 	%f1548, %f5762, %f1544, %f2;
	mul.f32 	%f1549, %f1547, %f1547;
	mul.f32 	%f1550, %f1548, %f1548;
	add.f32 	%f5763, %f1549, %f1550;
	setp.gt.f32 	%p191, %f5763, 0f40800000;
	mov.b32 	%r203, 132;
	mov.u32 	%r1334, %r203;
	@%p191 bra 	$L__BB0_1366;
	sub.f32 	%f5764, %f1549, %f1550;
	add.f32 	%f5765, %f1547, %f1547;
	add.f32 	%f1551, %f1, %f5764;
	fma.rn.f32 	%f1552, %f5765, %f1548, %f2;
	mul.f32 	%f1553, %f1551, %f1551;
	mul.f32 	%f1554, %f1552, %f1552;
	add.f32 	%f5766, %f1553, %f1554;
	setp.gt.f32 	%p192, %f5766, 0f40800000;
	mov.b32 	%r204, 133;
	mov.u32 	%r1334, %r204;
	@%p192 bra 	$L__BB0_1366;
	sub.f32 	%f5767, %f1553, %f1554;
	add.f32 	%f5768, %f1551, %f1551;
	add.f32 	%f1555, %f1, %f5767;
	fma.rn.f32 	%f1556, %f5768, %f1552, %f2;
	mul.f32 	%f1557, %f1555, %f1555;
	mul.f32 	%f1558, %f1556, %f1556;
	add.f32 	%f5769, %f1557, %f1558;
	setp.gt.f32 	%p193, %f5769, 0f40800000;
	mov.b32 	%r205, 134;
	mov.u32 	%r1334, %r205;
	@%p193 bra 	$L__BB0_1366;
	sub.f32 	%f5770, %f1557, %f1558;
	add.f32 	%f5771, %f1555, %f1555;
	add.f32 	%f1559, %f1, %f5770;
	fma.rn.f32 	%f1560, %f5771, %f1556, %f2;
	mul.f32 	%f1561, %f1559, %f1559;
	mul.f32 	%f1562, %f1560, %f1560;
	add.f32 	%f5772, %f1561, %f1562;
	setp.gt.f32 	%p194, %f5772, 0f40800000;
	mov.b32 	%r206, 135;
	mov.u32 	%r1334, %r206;
	@%p194 bra 	$L__BB0_1366;
	sub.f32 	%f5773, %f1561, %f1562;
	add.f32 	%f5774, %f1559, %f1559;
	add.f32 	%f1563, %f1, %f5773;
	fma.rn.f32 	%f1564, %f5774, %f1560, %f2;
	mul.f32 	%f1565, %f1563, %f1563;
	mul.f32 	%f1566, %f1564, %f1564;
	add.f32 	%f5775, %f1565, %f1566;
	setp.gt.f32 	%p195, %f5775, 0f40800000;
	mov.b32 	%r207, 136;
	mov.u32 	%r1334, %r207;
	@%p195 bra 	$L__BB0_1366;
	sub.f32 	%f5776, %f1565, %f1566;
	add.f32 	%f5777, %f1563, %f1563;
	add.f32 	%f1567, %f1, %f5776;
	fma.rn.f32 	%f1568, %f5777, %f1564, %f2;
	mul.f32 	%f1569, %f1567, %f1567;
	mul.f32 	%f1570, %f1568, %f1568;
	add.f32 	%f5778, %f1569, %f1570;
	setp.gt.f32 	%p196, %f5778, 0f40800000;
	mov.b32 	%r208, 137;
	mov.u32 	%r1334, %r208;
	@%p196 bra 	$L__BB0_1366;
	sub.f32 	%f5779, %f1569, %f1570;
	add.f32 	%f5780, %f1567, %f1567;
	add.f32 	%f1571, %f1, %f5779;
	fma.rn.f32 	%f1572, %f5780, %f1568, %f2;
	mul.f32 	%f1573, %f1571, %f1571;
	mul.f32 	%f1574, %f1572, %f1572;
	add.f32 	%f5781, %f1573, %f1574;
	setp.gt.f32 	%p197, %f5781, 0f40800000;
	mov.b32 	%r209, 138;
	mov.u32 	%r1334, %r209;
	@%p197 bra 	$L__BB0_1366;
	sub.f32 	%f5782, %f1573, %f1574;
	add.f32 	%f5783, %f1571, %f1571;
	add.f32 	%f1575, %f1, %f5782;
	fma.rn.f32 	%f1576, %f5783, %f1572, %f2;
	mul.f32 	%f1577, %f1575, %f1575;
	mul.f32 	%f1578, %f1576, %f1576;
	add.f32 	%f5784, %f1577, %f1578;
	setp.gt.f32 	%p198, %f5784, 0f40800000;
	mov.b32 	%r210, 139;
	mov.u32 	%r1334, %r210;
	@%p198 bra 	$L__BB0_1366;
	sub.f32 	%f5785, %f1577, %f1578;
	add.f32 	%f5786, %f1575, %f1575;
	add.f32 	%f1579, %f1, %f5785;
	fma.rn.f32 	%f1580, %f5786, %f1576, %f2;
	mul.f32 	%f1581, %f1579, %f1579;
	mul.f32 	%f1582, %f1580, %f1580;
	add.f32 	%f5787, %f1581, %f1582;
	setp.gt.f32 	%p199, %f5787, 0f40800000;
	mov.b32 	%r211, 140;
	mov.u32 	%r1334, %r211;
	@%p199 bra 	$L__BB0_1366;
	sub.f32 	%f5788, %f1581, %f1582;
	add.f32 	%f5789, %f1579, %f1579;
	add.f32 	%f1583, %f1, %f5788;
	fma.rn.f32 	%f1584, %f5789, %f1580, %f2;
	mul.f32 	%f1585, %f1583, %f1583;
	mul.f32 	%f1586, %f1584, %f1584;
	add.f32 	%f5790, %f1585, %f1586;
	setp.gt.f32 	%p200, %f5790, 0f40800000;
	mov.b32 	%r212, 141;
	mov.u32 	%r1334, %r212;
	@%p200 bra 	$L__BB0_1366;
	sub.f32 	%f5791, %f1585, %f1586;
	add.f32 	%f5792, %f1583, %f1583;
	add.f32 	%f1587, %f1, %f5791;
	fma.rn.f32 	%f1588, %f5792, %f1584, %f2;
	mul.f32 	%f1589, %f1587, %f1587;
	mul.f32 	%f1590, %f1588, %f1588;
	add.f32 	%f5793, %f1589, %f1590;
	setp.gt.f32 	%p201, %f5793, 0f40800000;
	mov.b32 	%r213, 142;
	mov.u32 	%r1334, %r213;
	@%p201 bra 	$L__BB0_1366;
	sub.f32 	%f5794, %f1589, %f1590;
	add.f32 	%f5795, %f1587, %f1587;
	add.f32 	%f1591, %f1, %f5794;
	fma.rn.f32 	%f1592, %f5795, %f1588, %f2;
	mul.f32 	%f1593, %f1591, %f1591;
	mul.f32 	%f1594, %f1592, %f1592;
	add.f32 	%f5796, %f1593, %f1594;
	setp.gt.f32 	%p202, %f5796, 0f40800000;
	mov.b32 	%r214, 143;
	mov.u32 	%r1334, %r214;
	@%p202 bra 	$L__BB0_1366;
	sub.f32 	%f5797, %f1593, %f1594;
	add.f32 	%f5798, %f1591, %f1591;
	add.f32 	%f1595, %f1, %f5797;
	fma.rn.f32 	%f1596, %f5798, %f1592, %f2;
	mul.f32 	%f1597, %f1595, %f1595;
	mul.f32 	%f1598, %f1596, %f1596;
	add.f32 	%f5799, %f1597, %f1598;
	setp.gt.f32 	%p203, %f5799, 0f40800000;
	mov.b32 	%r215, 144;
	mov.u32 	%r1334, %r215;
	@%p203 bra 	$L__BB0_1366;
	sub.f32 	%f5800, %f1597, %f1598;
	add.f32 	%f5801, %f1595, %f1595;
	add.f32 	%f1599, %f1, %f5800;
	fma.rn.f32 	%f1600, %f5801, %f1596, %f2;
	mul.f32 	%f1601, %f1599, %f1599;
	mul.f32 	%f1602, %f1600, %f1600;
	add.f32 	%f5802, %f1601, %f1602;
	setp.gt.f32 	%p204, %f5802, 0f40800000;
	mov.b32 	%r216, 145;
	mov.u32 	%r1334, %r216;
	@%p204 bra 	$L__BB0_1366;
	sub.f32 	%f5803, %f1601, %f1602;
	add.f32 	%f5804, %f1599, %f1599;
	add.f32 	%f1603, %f1, %f5803;
	fma.rn.f32 	%f1604, %f5804, %f1600, %f2;
	mul.f32 	%f1605, %f1603, %f1603;
	mul.f32 	%f1606, %f1604, %f1604;
	add.f32 	%f5805, %f1605, %f1606;
	setp.gt.f32 	%p205, %f5805, 0f40800000;
	mov.b32 	%r217, 146;
	mov.u32 	%r1334, %r217;
	@%p205 bra 	$L__BB0_1366;
	sub.f32 	%f5806, %f1605, %f1606;
	add.f32 	%f5807, %f1603, %f1603;
	add.f32 	%f1607, %f1, %f5806;
	fma.rn.f32 	%f1608, %f5807, %f1604, %f2;
	mul.f32 	%f1609, %f1607, %f1607;
	mul.f32 	%f1610, %f1608, %f1608;
	add.f32 	%f5808, %f1609, %f1610;
	setp.gt.f32 	%p206, %f5808, 0f40800000;
	mov.b32 	%r218, 147;
	mov.u32 	%r1334, %r218;
	@%p206 bra 	$L__BB0_1366;
	sub.f32 	%f5809, %f1609, %f1610;
	add.f32 	%f5810, %f1607, %f1607;
	add.f32 	%f1611, %f1, %f5809;
	fma.rn.f32 	%f1612, %f5810, %f1608, %f2;
	mul.f32 	%f1613, %f1611, %f1611;
	mul.f32 	%f1614, %f1612, %f1612;
	add.f32 	%f5811, %f1613, %f1614;
	setp.gt.f32 	%p207, %f5811, 0f40800000;
	mov.b32 	%r219, 148;
	mov.u32 	%r1334, %r219;
	@%p207 bra 	$L__BB0_1366;
	sub.f32 	%f5812, %f1613, %f1614;
	add.f32 	%f5813, %f1611, %f1611;
	add.f32 	%f1615, %f1, %f5812;
	fma.rn.f32 	%f1616, %f5813, %f1612, %f2;
	mul.f32 	%f1617, %f1615, %f1615;
	mul.f32 	%f1618, %f1616, %f1616;
	add.f32 	%f5814, %f1617, %f1618;
	setp.gt.f32 	%p208, %f5814, 0f40800000;
	mov.b32 	%r220, 149;
	mov.u32 	%r1334, %r220;
	@%p208 bra 	$L__BB0_1366;
	sub.f32 	%f5815, %f1617, %f1618;
	add.f32 	%f5816, %f1615, %f1615;
	add.f32 	%f1619, %f1, %f5815;
	fma.rn.f32 	%f1620, %f5816, %f1616, %f2;
	mul.f32 	%f1621, %f1619, %f1619;
	mul.f32 	%f1622, %f1620, %f1620;
	add.f32 	%f5817, %f1621, %f1622;
	setp.gt.f32 	%p209, %f5817, 0f40800000;
	mov.b32 	%r221, 150;
	mov.u32 	%r1334, %r221;
	@%p209 bra 	$L__BB0_1366;
	sub.f32 	%f5818, %f1621, %f1622;
	add.f32 	%f5819, %f1619, %f1619;
	add.f32 	%f1623, %f1, %f5818;
	fma.rn.f32 	%f1624, %f5819, %f1620, %f2;
	mul.f32 	%f1625, %f1623, %f1623;
	mul.f32 	%f1626, %f1624, %f1624;
	add.f32 	%f5820, %f1625, %f1626;
	setp.gt.f32 	%p210, %f5820, 0f40800000;
	mov.b32 	%r222, 151;
	mov.u32 	%r1334, %r222;
	@%p210 bra 	$L__BB0_1366;
	sub.f32 	%f5821, %f1625, %f1626;
	add.f32 	%f5822, %f1623, %f1623;
	add.f32 	%f1627, %f1, %f5821;
	fma.rn.f32 	%f1628, %f5822, %f1624, %f2;
	mul.f32 	%f1629, %f1627, %f1627;
	mul.f32 	%f1630, %f1628, %f1628;
	add.f32 	%f5823, %f1629, %f1630;
	setp.gt.f32 	%p211, %f5823, 0f40800000;
	mov.b32 	%r223, 152;
	mov.u32 	%r1334, %r223;
	@%p211 bra 	$L__BB0_1366;
	sub.f32 	%f5824, %f1629, %f1630;
	add.f32 	%f5825, %f1627, %f1627;
	add.f32 	%f1631, %f1, %f5824;
	fma.rn.f32 	%f1632, %f5825, %f1628, %f2;
	mul.f32 	%f1633, %f1631, %f1631;
	mul.f32 	%f1634, %f1632, %f1632;
	add.f32 	%f5826, %f1633, %f1634;
	setp.gt.f32 	%p212, %f5826, 0f40800000;
	mov.b32 	%r224, 153;
	mov.u32 	%r1334, %r224;
	@%p212 bra 	$L__BB0_1366;
	sub.f32 	%f5827, %f1633, %f1634;
	add.f32 	%f5828, %f1631, %f1631;
	add.f32 	%f1635, %f1, %f5827;
	fma.rn.f32 	%f1636, %f5828, %f1632, %f2;
	mul.f32 	%f1637, %f1635, %f1635;
	mul.f32 	%f1638, %f1636, %f1636;
	add.f32 	%f5829, %f1637, %f1638;
	setp.gt.f32 	%p213, %f5829, 0f40800000;
	mov.b32 	%r225, 154;
	mov.u32 	%r1334, %r225;
	@%p213 bra 	$L__BB0_1366;
	sub.f32 	%f5830, %f1637, %f1638;
	add.f32 	%f5831, %f1635, %f1635;
	add.f32 	%f1639, %f1, %f5830;
	fma.rn.f32 	%f1640, %f5831, %f1636, %f2;
	mul.f32 	%f1641, %f1639, %f1639;
	mul.f32 	%f1642, %f1640, %f1640;
	add.f32 	%f5832, %f1641, %f1642;
	setp.gt.f32 	%p214, %f5832, 0f40800000;
	mov.b32 	%r226, 155;
	mov.u32 	%r1334, %r226;
	@%p214 bra 	$L__BB0_1366;
	sub.f32 	%f5833, %f1641, %f1642;
	add.f32 	%f5834, %f1639, %f1639;
	add.f32 	%f1643, %f1, %f5833;
	fma.rn.f32 	%f1644, %f5834, %f1640, %f2;
	mul.f32 	%f1645, %f1643, %f1643;
	mul.f32 	%f1646, %f1644, %f1644;
	add.f32 	%f5835, %f1645, %f1646;
	setp.gt.f32 	%p215, %f5835, 0f40800000;
	mov.b32 	%r227, 156;
	mov.u32 	%r1334, %r227;
	@%p215 bra 	$L__BB0_1366;
	sub.f32 	%f5836, %f1645, %f1646;
	add.f32 	%f5837, %f1643, %f1643;
	add.f32 	%f1647, %f1, %f5836;
	fma.rn.f32 	%f1648, %f5837, %f1644, %f2;
	mul.f32 	%f1649, %f1647, %f1647;
	mul.f32 	%f1650, %f1648, %f1648;
	add.f32 	%f5838, %f1649, %f1650;
	setp.gt.f32 	%p216, %f5838, 0f40800000;
	mov.b32 	%r228, 157;
	mov.u32 	%r1334, %r228;
	@%p216 bra 	$L__BB0_1366;
	sub.f32 	%f5839, %f1649, %f1650;
	add.f32 	%f5840, %f1647, %f1647;
	add.f32 	%f1651, %f1, %f5839;
	fma.rn.f32 	%f1652, %f5840, %f1648, %f2;
	mul.f32 	%f1653, %f1651, %f1651;
	mul.f32 	%f1654, %f1652, %f1652;
	add.f32 	%f5841, %f1653, %f1654;
	setp.gt.f32 	%p217, %f5841, 0f40800000;
	mov.b32 	%r229, 158;
	mov.u32 	%r1334, %r229;
	@%p217 bra 	$L__BB0_1366;
	sub.f32 	%f5842, %f1653, %f1654;
	add.f32 	%f5843, %f1651, %f1651;
	add.f32 	%f1655, %f1, %f5842;
	fma.rn.f32 	%f1656, %f5843, %f1652, %f2;
	mul.f32 	%f1657, %f1655, %f1655;
	mul.f32 	%f1658, %f1656, %f1656;
	add.f32 	%f5844, %f1657, %f1658;
	setp.gt.f32 	%p218, %f5844, 0f40800000;
	mov.b32 	%r230, 159;
	mov.u32 	%r1334, %r230;
	@%p218 bra 	$L__BB0_1366;
	sub.f32 	%f5845, %f1657, %f1658;
	add.f32 	%f5846, %f1655, %f1655;
	add.f32 	%f1659, %f1, %f5845;
	fma.rn.f32 	%f1660, %f5846, %f1656, %f2;
	mul.f32 	%f1661, %f1659, %f1659;
	mul.f32 	%f1662, %f1660, %f1660;
	add.f32 	%f5847, %f1661, %f1662;
	setp.gt.f32 	%p219, %f5847, 0f40800000;
	mov.b32 	%r231, 160;
	mov.u32 	%r1334, %r231;
	@%p219 bra 	$L__BB0_1366;
	sub.f32 	%f5848, %f1661, %f1662;
	add.f32 	%f5849, %f1659, %f1659;
	add.f32 	%f1663, %f1, %f5848;
	fma.rn.f32 	%f1664, %f5849, %f1660, %f2;
	mul.f32 	%f1665, %f1663, %f1663;
	mul.f32 	%f1666, %f1664, %f1664;
	add.f32 	%f5850, %f1665, %f1666;
	setp.gt.f32 	%p220, %f5850, 0f40800000;
	mov.b32 	%r232, 161;
	mov.u32 	%r1334, %r232;
	@%p220 bra 	$L__BB0_1366;
	sub.f32 	%f5851, %f1665, %f1666;
	add.f32 	%f5852, %f1663, %f1663;
	add.f32 	%f1667, %f1, %f5851;
	fma.rn.f32 	%f1668, %f5852, %f1664, %f2;
	mul.f32 	%f1669, %f1667, %f1667;
	mul.f32 	%f1670, %f1668, %f1668;
	add.f32 	%f5853, %f1669, %f1670;
	setp.gt.f32 	%p221, %f5853, 0f40800000;
	mov.b32 	%r233, 162;
	mov.u32 	%r1334, %r233;
	@%p221 bra 	$L__BB0_1366;
	sub.f32 	%f5854, %f1669, %f1670;
	add.f32 	%f5855, %f1667, %f1667;
	add.f32 	%f1671, %f1, %f5854;
	fma.rn.f32 	%f1672, %f5855, %f1668, %f2;
	mul.f32 	%f1673, %f1671, %f1671;
	mul.f32 	%f1674, %f1672, %f1672;
	add.f32 	%f5856, %f1673, %f1674;
	setp.gt.f32 	%p222, %f5856, 0f40800000;
	mov.b32 	%r234, 163;
	mov.u32 	%r1334, %r234;
	@%p222 bra 	$L__BB0_1366;
	sub.f32 	%f5857, %f1673, %f1674;
	add.f32 	%f5858, %f1671, %f1671;
	add.f32 	%f1675, %f1, %f5857;
	fma.rn.f32 	%f1676, %f5858, %f1672, %f2;
	mul.f32 	%f1677, %f1675, %f1675;
	mul.f32 	%f1678, %f1676, %f1676;
	add.f32 	%f5859, %f1677, %f1678;
	setp.gt.f32 	%p223, %f5859, 0f40800000;
	mov.b32 	%r235, 164;
	mov.u32 	%r1334, %r235;
	@%p223 bra 	$L__BB0_1366;
	sub.f32 	%f5860, %f1677, %f1678;
	add.f32 	%f5861, %f1675, %f1675;
	add.f32 	%f1679, %f1, %f5860;
	fma.rn.f32 	%f1680, %f5861, %f1676, %f2;
	mul.f32 	%f1681, %f1679, %f1679;
	mul.f32 	%f1682, %f1680, %f1680;
	add.f32 	%f5862, %f1681, %f1682;
	setp.gt.f32 	%p224, %f5862, 0f40800000;
	mov.b32 	%r236, 165;
	mov.u32 	%r1334, %r236;
	@%p224 bra 	$L__BB0_1366;
	sub.f32 	%f5863, %f1681, %f1682;
	add.f32 	%f5864, %f1679, %f1679;
	add.f32 	%f1683, %f1, %f5863;
	fma.rn.f32 	%f1684, %f5864, %f1680, %f2;
	mul.f32 	%f1685, %f1683, %f1683;
	mul.f32 	%f1686, %f1684, %f1684;
	add.f32 	%f5865, %f1685, %f1686;
	setp.gt.f32 	%p225, %f5865, 0f40800000;
	mov.b32 	%r237, 166;
	mov.u32 	%r1334, %r237;
	@%p225 bra 	$L__BB0_1366;
	sub.f32 	%f5866, %f1685, %f1686;
	add.f32 	%f5867, %f1683, %f1683;
	add.f32 	%f1687, %f1, %f5866;
	fma.rn.f32 	%f1688, %f5867, %f1684, %f2;
	mul.f32 	%f1689, %f1687, %f1687;
	mul.f32 	%f1690, %f1688, %f1688;
	add.f32 	%f5868, %f1689, %f1690;
	setp.gt.f32 	%p226, %f5868, 0f40800000;
	mov.b32 	%r238, 167;
	mov.u32 	%r1334, %r238;
	@%p226 bra 	$L__BB0_1366;
	sub.f32 	%f5869, %f1689, %f1690;
	add.f32 	%f5870, %f1687, %f1687;
	add.f32 	%f1691, %f1, %f5869;
	fma.rn.f32 	%f1692, %f5870, %f1688, %f2;
	mul.f32 	%f1693, %f1691, %f1691;
	mul.f32 	%f1694, %f1692, %f1692;
	add.f32 	%f5871, %f1693, %f1694;
	setp.gt.f32 	%p227, %f5871, 0f40800000;
	mov.b32 	%r239, 168;
	mov.u32 	%r1334, %r239;
	@%p227 bra 	$L__BB0_1366;
	sub.f32 	%f5872, %f1693, %f1694;
	add.f32 	%f5873, %f1691, %f1691;
	add.f32 	%f1695, %f1, %f5872;
	fma.rn.f32 	%f1696, %f5873, %f1692, %f2;
	mul.f32 	%f1697, %f1695, %f1695;
	mul.f32 	%f1698, %f1696, %f1696;
	add.f32 	%f5874, %f1697, %f1698;
	setp.gt.f32 	%p228, %f5874, 0f40800000;
	mov.b32 	%r240, 169;
	mov.u32 	%r1334, %r240;
	@%p228 bra 	$L__BB0_1366;
	sub.f32 	%f5875, %f1697, %f1698;
	add.f32 	%f5876, %f1695, %f1695;
	add.f32 	%f1699, %f1, %f5875;
	fma.rn.f32 	%f1700, %f5876, %f1696, %f2;
	mul.f32 	%f1701, %f1699, %f1699;
	mul.f32 	%f1702, %f1700, %f1700;
	add.f32 	%f5877, %f1701, %f1702;
	setp.gt.f32 	%p229, %f5877, 0f40800000;
	mov.b32 	%r241, 170;
	mov.u32 	%r1334, %r241;
	@%p229 bra 	$L__BB0_1366;
	sub.f32 	%f5878, %f1701, %f1702;
	add.f32 	%f5879, %f1699, %f1699;
	add.f32 	%f1703, %f1, %f5878;
	fma.rn.f32 	%f1704, %f5879, %f1700, %f2;
	mul.f32 	%f1705, %f1703, %f1703;
	mul.f32 	%f1706, %f1704, %f1704;
	add.f32 	%f5880, %f1705, %f1706;
	setp.gt.f32 	%p230, %f5880, 0f40800000;
	mov.b32 	%r242, 171;
	mov.u32 	%r1334, %r242;
	@%p230 bra 	$L__BB0_1366;
	sub.f32 	%f5881, %f1705, %f1706;
	add.f32 	%f5882, %f1703, %f1703;
	add.f32 	%f1707, %f1, %f5881;
	fma.rn.f32 	%f1708, %f5882, %f1704, %f2;
	mul.f32 	%f1709, %f1707, %f1707;
	mul.f32 	%f1710, %f1708, %f1708;
	add.f32 	%f5883, %f1709, %f1710;
	setp.gt.f32 	%p231, %f5883, 0f40800000;
	mov.b32 	%r243, 172;
	mov.u32 	%r1334, %r243;
	@%p231 bra 	$L__BB0_1366;
	sub.f32 	%f5884, %f1709, %f1710;
	add.f32 	%f5885, %f1707, %f1707;
	add.f32 	%f1711, %f1, %f5884;
	fma.rn.f32 	%f1712, %f5885, %f1708, %f2;
	mul.f32 	%f1713, %f1711, %f1711;
	mul.f32 	%f1714, %f1712, %f1712;
	add.f32 	%f5886, %f1713, %f1714;
	setp.gt.f32 	%p232, %f5886, 0f40800000;
	mov.b32 	%r244, 173;
	mov.u32 	%r1334, %r244;
	@%p232 bra 	$L__BB0_1366;
	sub.f32 	%f5887, %f1713, %f1714;
	add.f32 	%f5888, %f1711, %f1711;
	add.f32 	%f1715, %f1, %f5887;
	fma.rn.f32 	%f1716, %f5888, %f1712, %f2;
	mul.f32 	%f1717, %f1715, %f1715;
	mul.f32 	%f1718, %f1716, %f1716;
	add.f32 	%f5889, %f1717, %f1718;
	setp.gt.f32 	%p233, %f5889, 0f40800000;
	mov.b32 	%r245, 174;
	mov.u32 	%r1334, %r245;
	@%p233 bra 	$L__BB0_1366;
	sub.f32 	%f5890, %f1717, %f1718;
	add.f32 	%f5891, %f1715, %f1715;
	add.f32 	%f1719, %f1, %f5890;
	fma.rn.f32 	%f1720, %f5891, %f1716, %f2;
	mul.f32 	%f1721, %f1719, %f1719;
	mul.f32 	%f1722, %f1720, %f1720;
	add.f32 	%f5892, %f1721, %f1722;
	setp.gt.f32 	%p234, %f5892, 0f40800000;
	mov.b32 	%r246, 175;
	mov.u32 	%r1334, %r246;
	@%p234 bra 	$L__BB0_1366;
	sub.f32 	%f5893, %f1721, %f1722;
	add.f32 	%f5894, %f1719, %f1719;
	add.f32 	%f1723, %f1, %f5893;
	fma.rn.f32 	%f1724, %f5894, %f1720, %f2;
	mul.f32 	%f1725, %f1723, %f1723;
	mul.f32 	%f1726, %f1724, %f1724;
	add.f32 	%f5895, %f1725, %f1726;
	setp.gt.f32 	%p235, %f5895, 0f40800000;
	mov.b32 	%r247, 176;
	mov.u32 	%r1334, %r247;
	@%p235 bra 	$L__BB0_1366;
	sub.f32 	%f5896, %f1725, %f1726;
	add.f32 	%f5897, %f1723, %f1723;
	add.f32 	%f1727, %f1, %f5896;
	fma.rn.f32 	%f1728, %f5897, %f1724, %f2;
	mul.f32 	%f1729, %f1727, %f1727;
	mul.f32 	%f1730, %f1728, %f1728;
	add.f32 	%f5898, %f1729, %f1730;
	setp.gt.f32 	%p236, %f5898, 0f40800000;
	mov.b32 	%r248, 177;
	mov.u32 	%r1334, %r248;
	@%p236 bra 	$L__BB0_1366;
	sub.f32 	%f5899, %f1729, %f1730;
	add.f32 	%f5900, %f1727, %f1727;
	add.f32 	%f1731, %f1, %f5899;
	fma.rn.f32 	%f1732, %f5900, %f1728, %f2;
	mul.f32 	%f1733, %f1731, %f1731;
	mul.f32 	%f1734, %f1732, %f1732;
	add.f32 	%f5901, %f1733, %f1734;
	setp.gt.f32 	%p237, %f5901, 0f40800000;
	mov.b32 	%r249, 178;
	mov.u32 	%r1334, %r249;
	@%p237 bra 	$L__BB0_1366;
	sub.f32 	%f5902, %f1733, %f1734;
	add.f32 	%f5903, %f1731, %f1731;
	add.f32 	%f1735, %f1, %f5902;
	fma.rn.f32 	%f1736, %f5903, %f1732, %f2;
	mul.f32 	%f1737, %f1735, %f1735;
	mul.f32 	%f1738, %f1736, %f1736;
	add.f32 	%f5904, %f1737, %f1738;
	setp.gt.f32 	%p238, %f5904, 0f40800000;
	mov.b32 	%r250, 179;
	mov.u32 	%r1334, %r250;
	@%p238 bra 	$L__BB0_1366;
	sub.f32 	%f5905, %f1737, %f1738;
	add.f32 	%f5906, %f1735, %f1735;
	add.f32 	%f1739, %f1, %f5905;
	fma.rn.f32 	%f1740, %f5906, %f1736, %f2;
	mul.f32 	%f1741, %f1739, %f1739;
	mul.f32 	%f1742, %f1740, %f1740;
	add.f32 	%f5907, %f1741, %f1742;
	setp.gt.f32 	%p239, %f5907, 0f40800000;
	mov.b32 	%r251, 180;
	mov.u32 	%r1334, %r251;
	@%p239 bra 	$L__BB0_1366;
	sub.f32 	%f5908, %f1741, %f1742;
	add.f32 	%f5909, %f1739, %f1739;
	add.f32 	%f1743, %f1, %f5908;
	fma.rn.f32 	%f1744, %f5909, %f1740, %f2;
	mul.f32 	%f1745, %f1743, %f1743;
	mul.f32 	%f1746, %f1744, %f1744;
	add.f32 	%f5910, %f1745, %f1746;
	setp.gt.f32 	%p240, %f5910, 0f40800000;
	mov.b32 	%r252, 181;
	mov.u32 	%r1334, %r252;
	@%p240 bra 	$L__BB0_1366;
	sub.f32 	%f5911, %f1745, %f1746;
	add.f32 	%f5912, %f1743, %f1743;
	add.f32 	%f1747, %f1, %f5911;
	fma.rn.f32 	%f1748, %f5912, %f1744, %f2;
	mul.f32 	%f1749, %f1747, %f1747;
	mul.f32 	%f1750, %f1748, %f1748;
	add.f32 	%f5913, %f1749, %f1750;
	setp.gt.f32 	%p241, %f5913, 0f40800000;
	mov.b32 	%r253, 182;
	mov.u32 	%r1334, %r253;
	@%p241 bra 	$L__BB0_1366;
	sub.f32 	%f5914, %f1749, %f1750;
	add.f32 	%f5915, %f1747, %f1747;
	add.f32 	%f1751, %f1, %f5914;
	fma.rn.f32 	%f1752, %f5915, %f1748, %f2;
	mul.f32 	%f1753, %f1751, %f1751;
	mul.f32 	%f1754, %f1752, %f1752;
	add.f32 	%f5916, %f1753, %f1754;
	setp.gt.f32 	%p242, %f5916, 0f40800000;
	mov.b32 	%r254, 183;
	mov.u32 	%r1334, %r254;
	@%p242 bra 	$L__BB0_1366;
	sub.f32 	%f5917, %f1753, %f1754;
	add.f32 	%f5918, %f1751, %f1751;
	add.f32 	%f1755, %f1, %f5917;
	fma.rn.f32 	%f1756, %f5918, %f1752, %f2;
	mul.f32 	%f1757, %f1755, %f1755;
	mul.f32 	%f1758, %f1756, %f1756;
	add.f32 	%f5919, %f1757, %f1758;
	setp.gt.f32 	%p243, %f5919, 0f40800000;
	mov.b32 	%r255, 184;
	mov.u32 	%r1334, %r255;
	@%p243 bra 	$L__BB0_1366;
	sub.f32 	%f5920, %f1757, %f1758;
	add.f32 	%f5921, %f1755, %f1755;
	add.f32 	%f1759, %f1, %f5920;
	fma.rn.f32 	%f1760, %f5921, %f1756, %f2;
	mul.f32 	%f1761, %f1759, %f1759;
	mul.f32 	%f1762, %f1760, %f1760;
	add.f32 	%f5922, %f1761, %f1762;
	setp.gt.f32 	%p244, %f5922, 0f40800000;
	mov.b32 	%r256, 185;
	mov.u32 	%r1334, %r256;
	@%p244 bra 	$L__BB0_1366;
	sub.f32 	%f5923, %f1761, %f1762;
	add.f32 	%f5924, %f1759, %f1759;
	add.f32 	%f1763, %f1, %f5923;
	fma.rn.f32 	%f1764, %f5924, %f1760, %f2;
	mul.f32 	%f1765, %f1763, %f1763;
	mul.f32 	%f1766, %f1764, %f1764;
	add.f32 	%f5925, %f1765, %f1766;
	setp.gt.f32 	%p245, %f5925, 0f40800000;
	mov.b32 	%r257, 186;
	mov.u32 	%r1334, %r257;
	@%p245 bra 	$L__BB0_1366;
	sub.f32 	%f5926, %f1765, %f1766;
	add.f32 	%f5927, %f1763, %f1763;
	add.f32 	%f1767, %f1, %f5926;
	fma.rn.f32 	%f1768, %f5927, %f1764, %f2;
	mul.f32 	%f1769, %f1767, %f1767;
	mul.f32 	%f1770, %f1768, %f1768;
	add.f32 	%f5928, %f1769, %f1770;
	setp.gt.f32 	%p246, %f5928, 0f40800000;
	mov.b32 	%r258, 187;
	mov.u32 	%r1334, %r258;
	@%p246 bra 	$L__BB0_1366;
	sub.f32 	%f5929, %f1769, %f1770;
	add.f32 	%f5930, %f1767, %f1767;
	add.f32 	%f1771, %f1, %f5929;
	fma.rn.f32 	%f1772, %f5930, %f1768, %f2;
	mul.f32 	%f1773, %f1771, %f1771;
	mul.f32 	%f1774, %f1772, %f1772;
	add.f32 	%f5931, %f1773, %f1774;
	setp.gt.f32 	%p247, %f5931, 0f40800000;
	mov.b32 	%r259, 188;
	mov.u32 	%r1334, %r259;
	@%p247 bra 	$L__BB0_1366;
	sub.f32 	%f5932, %f1773, %f1774;
	add.f32 	%f5933, %f1771, %f1771;
	add.f32 	%f1775, %f1, %f5932;
	fma.rn.f32 	%f1776, %f5933, %f1772, %f2;
	mul.f32 	%f1777, %f1775, %f1775;
	mul.f32 	%f1778, %f1776, %f1776;
	add.f32 	%f5934, %f1777, %f1778;
	setp.gt.f32 	%p248, %f5934, 0f40800000;
	mov.b32 	%r260, 189;
	mov.u32 	%r1334, %r260;
	@%p248 bra 	$L__BB0_1366;
	sub.f32 	%f5935, %f1777, %f1778;
	add.f32 	%f5936, %f1775, %f1775;
	add.f32 	%f1779, %f1, %f5935;
	fma.rn.f32 	%f1780, %f5936, %f1776, %f2;
	mul.f32 	%f1781, %f1779, %f1779;
	mul.f32 	%f1782, %f1780, %f1780;
	add.f32 	%f5937, %f1781, %f1782;
	setp.gt.f32 	%p249, %f5937, 0f40800000;
	mov.b32 	%r261, 190;
	mov.u32 	%r1334, %r261;
	@%p249 bra 	$L__BB0_1366;
	sub.f32 	%f5938, %f1781, %f1782;
	add.f32 	%f5939, %f1779, %f1779;
	add.f32 	%f1783, %f1, %f5938;
	fma.rn.f32 	%f1784, %f5939, %f1780, %f2;
	mul.f32 	%f1785, %f1783, %f1783;
	mul.f32 	%f1786, %f1784, %f1784;
	add.f32 	%f5940, %f1785, %f1786;
	setp.gt.f32 	%p250, %f5940, 0f40800000;
	mov.b32 	%r262, 191;
	mov.u32 	%r1334, %r262;
	@%p250 bra 	$L__BB0_1366;
	sub.f32 	%f5941, %f1785, %f1786;
	add.f32 	%f5942, %f1783, %f1783;
	add.f32 	%f1787, %f1, %f5941;
	fma.rn.f32 	%f1788, %f5942, %f1784, %f2;
	mul.f32 	%f1789, %f1787, %f1787;
	mul.f32 	%f1790, %f1788, %f1788;
	add.f32 	%f5943, %f1789, %f1790;
	setp.gt.f32 	%p251, %f5943, 0f40800000;
	mov.b32 	%r263, 192;
	mov.u32 	%r1334, %r263;
	@%p251 bra 	$L__BB0_1366;
	sub.f32 	%f5944, %f1789, %f1790;
	add.f32 	%f5945, %f1787, %f1787;
	add.f32 	%f1791, %f1, %f5944;
	fma.rn.f32 	%f1792, %f5945, %f1788, %f2;
	mul.f32 	%f1793, %f1791, %f1791;
	mul.f32 	%f1794, %f1792, %f1792;
	add.f32 	%f5946, %f1793, %f1794;
	setp.gt.f32 	%p252, %f5946, 0f40800000;
	mov.b32 	%r264, 193;
	mov.u32 	%r1334, %r264;
	@%p252 bra 	$L__BB0_1366;
	sub.f32 	%f5947, %f1793, %f1794;
	add.f32 	%f5948, %f1791, %f1791;
	add.f32 	%f1795, %f1, %f5947;
	fma.rn.f32 	%f1796, %f5948, %f1792, %f2;
	mul.f32 	%f1797, %f1795, %f1795;
	mul.f32 	%f1798, %f1796, %f1796;
	add.f32 	%f5949, %f1797, %f1798;
	setp.gt.f32 	%p253, %f5949, 0f40800000;
	mov.b32 	%r265, 194;
	mov.u32 	%r1334, %r265;
	@%p253 bra 	$L__BB0_1366;
	sub.f32 	%f5950, %f1797, %f1798;
	add.f32 	%f5951, %f1795, %f1795;
	add.f32 	%f1799, %f1, %f5950;
	fma.rn.f32 	%f1800, %f5951, %f1796, %f2;
	mul.f32 	%f1801, %f1799, %f1799;
	mul.f32 	%f1802, %f1800, %f1800;
	add.f32 	%f5952, %f1801, %f1802;
	setp.gt.f32 	%p254, %f5952, 0f40800000;
	mov.b32 	%r266, 195;
	mov.u32 	%r1334, %r266;
	@%p254 bra 	$L__BB0_1366;
	sub.f32 	%f5953, %f1801, %f1802;
	add.f32 	%f5954, %f1799, %f1799;
	add.f32 	%f1803, %f1, %f5953;
	fma.rn.f32 	%f1804, %f5954, %f1800, %f2;
	mul.f32 	%f1805, %f1803, %f1803;
	mul.f32 	%f1806, %f1804, %f1804;
	add.f32 	%f5955, %f1805, %f1806;
	setp.gt.f32 	%p255, %f5955, 0f40800000;
	mov.b32 	%r267, 196;
	mov.u32 	%r1334, %r267;
	@%p255 bra 	$L__BB0_1366;
	sub.f32 	%f5956, %f1805, %f1806;
	add.f32 	%f5957, %f1803, %f1803;
	add.f32 	%f1807, %f1, %f5956;
	fma.rn.f32 	%f1808, %f5957, %f1804, %f2;
	mul.f32 	%f1809, %f1807, %f1807;
	mul.f32 	%f1810, %f1808, %f1808;
	add.f32 	%f5958, %f1809, %f1810;
	setp.gt.f32 	%p256, %f5958, 0f40800000;
	mov.b32 	%r268, 197;
	mov.u32 	%r1334, %r268;
	@%p256 bra 	$L__BB0_1366;
	sub.f32 	%f5959, %f1809, %f1810;
	add.f32 	%f5960, %f1807, %f1807;
	add.f32 	%f1811, %f1, %f5959;
	fma.rn.f32 	%f1812, %f5960, %f1808, %f2;
	mul.f32 	%f1813, %f1811, %f1811;
	mul.f32 	%f1814, %f1812, %f1812;
	add.f32 	%f5961, %f1813, %f1814;
	setp.gt.f32 	%p257, %f5961, 0f40800000;
	mov.b32 	%r269, 198;
	mov.u32 	%r1334, %r269;
	@%p257 bra 	$L__BB0_1366;
	sub.f32 	%f5962, %f1813, %f1814;
	add.f32 	%f5963, %f1811, %f1811;
	add.f32 	%f1815, %f1, %f5962;
	fma.rn.f32 	%f1816, %f5963, %f1812, %f2;
	mul.f32 	%f1817, %f1815, %f1815;
	mul.f32 	%f1818, %f1816, %f1816;
	add.f32 	%f5964, %f1817, %f1818;
	setp.gt.f32 	%p258, %f5964, 0f40800000;
	mov.b32 	%r270, 199;
	mov.u32 	%r1334, %r270;
	@%p258 bra 	$L__BB0_1366;
	sub.f32 	%f5965, %f1817, %f1818;
	add.f32 	%f5966, %f1815, %f1815;
	add.f32 	%f1819, %f1, %f5965;
	fma.rn.f32 	%f1820, %f5966, %f1816, %f2;
	mul.f32 	%f1821, %f1819, %f1819;
	mul.f32 	%f1822, %f1820, %f1820;
	add.f32 	%f5967, %f1821, %f1822;
	setp.gt.f32 	%p259, %f5967, 0f40800000;
	mov.b32 	%r271, 200;
	mov.u32 	%r1334, %r271;
	@%p259 bra 	$L__BB0_1366;
	sub.f32 	%f5968, %f1821, %f1822;
	add.f32 	%f5969, %f1819, %f1819;
	add.f32 	%f1823, %f1, %f5968;
	fma.rn.f32 	%f1824, %f5969, %f1820, %f2;
	mul.f32 	%f1825, %f1823, %f1823;
	mul.f32 	%f1826, %f1824, %f1824;
	add.f32 	%f5970, %f1825, %f1826;
	setp.gt.f32 	%p260, %f5970, 0f40800000;
	mov.b32 	%r272, 201;
	mov.u32 	%r1334, %r272;
	@%p260 bra 	$L__BB0_1366;
	sub.f32 	%f5971, %f1825, %f1826;
	add.f32 	%f5972, %f1823, %f1823;
	add.f32 	%f1827, %f1, %f5971;
	fma.rn.f32 	%f1828, %f5972, %f1824, %f2;
	mul.f32 	%f1829, %f1827, %f1827;
	mul.f32 	%f1830, %f1828, %f1828;
	add.f32 	%f5973, %f1829, %f1830;
	setp.gt.f32 	%p261, %f5973, 0f40800000;
	mov.b32 	%r273, 202;
	mov.u32 	%r1334, %r273;
	@%p261 bra 	$L__BB0_1366;
	sub.f32 	%f5974, %f1829, %f1830;
	add.f32 	%f5975, %f1827, %f1827;
	add.f32 	%f1831, %f1, %f5974;
	fma.rn.f32 	%f1832, %f5975, %f1828, %f2;
	mul.f32 	%f1833, %f1831, %f1831;
	mul.f32 	%f1834, %f1832, %f1832;
	add.f32 	%f5976, %f1833, %f1834;
	setp.gt.f32 	%p262, %f5976, 0f40800000;
	mov.b32 	%r274, 203;
	mov.u32 	%r1334, %r274;
	@%p262 bra 	$L__BB0_1366;
	sub.f32 	%f5977, %f1833, %f1834;
	add.f32 	%f5978, %f1831, %f1831;
	add.f32 	%f1835, %f1, %f5977;
	fma.rn.f32 	%f1836, %f5978, %f1832, %f2;
	mul.f32 	%f1837, %f1835, %f1835;
	mul.f32 	%f1838, %f1836, %f1836;
	add.f32 	%f5979, %f1837, %f1838;
	setp.gt.f32 	%p263, %f5979, 0f40800000;
	mov.b32 	%r275, 204;
	mov.u32 	%r1334, %r275;
	@%p263 bra 	$L__BB0_1366;
	sub.f32 	%f5980, %f1837, %f1838;
	add.f32 	%f5981, %f1835, %f1835;
	add.f32 	%f1839, %f1, %f5980;
	fma.rn.f32 	%f1840, %f5981, %f1836, %f2;
	mul.f32 	%f1841, %f1839, %f1839;
	mul.f32 	%f1842, %f1840, %f1840;
	add.f32 	%f5982, %f1841, %f1842;
	setp.gt.f32 	%p264, %f5982, 0f40800000;
	mov.b32 	%r276, 205;
	mov.u32 	%r1334, %r276;
	@%p264 bra 	$L__BB0_1366;
	sub.f32 	%f5983, %f1841, %f1842;
	add.f32 	%f5984, %f1839, %f1839;
	add.f32 	%f1843, %f1, %f5983;
	fma.rn.f32 	%f1844, %f5984, %f1840, %f2;
	mul.f32 	%f1845, %f1843, %f1843;
	mul.f32 	%f1846, %f1844, %f1844;
	add.f32 	%f5985, %f1845, %f1846;
	setp.gt.f32 	%p265, %f5985, 0f40800000;
	mov.b32 	%r277, 206;
	mov.u32 	%r1334, %r277;
	@%p265 bra 	$L__BB0_1366;
	sub.f32 	%f5986, %f1845, %f1846;
	add.f32 	%f5987, %f1843, %f1843;
	add.f32 	%f1847, %f1, %f5986;
	fma.rn.f32 	%f1848, %f5987, %f1844, %f2;
	mul.f32 	%f1849, %f1847, %f1847;
	mul.f32 	%f1850, %f1848, %f1848;
	add.f32 	%f5988, %f1849, %f1850;
	setp.gt.f32 	%p266, %f5988, 0f40800000;
	mov.b32 	%r278, 207;
	mov.u32 	%r1334, %r278;
	@%p266 bra 	$L__BB0_1366;
	sub.f32 	%f5989, %f1849, %f1850;
	add.f32 	%f5990, %f1847, %f1847;
	add.f32 	%f1851, %f1, %f5989;
	fma.rn.f32 	%f1852, %f5990, %f1848, %f2;
	mul.f32 	%f1853, %f1851, %f1851;
	mul.f32 	%f1854, %f1852, %f1852;
	add.f32 	%f5991, %f1853, %f1854;
	setp.gt.f32 	%p267, %f5991, 0f40800000;
	mov.b32 	%r279, 208;
	mov.u32 	%r1334, %r279;
	@%p267 bra 	$L__BB0_1366;
	sub.f32 	%f5992, %f1853, %f1854;
	add.f32 	%f5993, %f1851, %f1851;
	add.f32 	%f1855, %f1, %f5992;
	fma.rn.f32 	%f1856, %f5993, %f1852, %f2;
	mul.f32 	%f1857, %f1855, %f1855;
	mul.f32 	%f1858, %f1856, %f1856;
	add.f32 	%f5994, %f1857, %f1858;
	setp.gt.f32 	%p268, %f5994, 0f40800000;
	mov.b32 	%r280, 209;
	mov.u32 	%r1334, %r280;
	@%p268 bra 	$L__BB0_1366;
	sub.f32 	%f5995, %f1857, %f1858;
	add.f32 	%f5996, %f1855, %f1855;
	add.f32 	%f1859, %f1, %f5995;
	fma.rn.f32 	%f1860, %f5996, %f1856, %f2;
	mul.f32 	%f1861, %f1859, %f1859;
	mul.f32 	%f1862, %f1860, %f1860;
	add.f32 	%f5997, %f1861, %f1862;
	setp.gt.f32 	%p269, %f5997, 0f40800000;
	mov.b32 	%r281, 210;
	mov.u32 	%r1334, %r281;
	@%p269 bra 	$L__BB0_1366;
	sub.f32 	%f5998, %f1861, %f1862;
	add.f32 	%f5999, %f1859, %f1859;
	add.f32 	%f1863, %f1, %f5998;
	fma.rn.f32 	%f1864, %f5999, %f1860, %f2;
	mul.f32 	%f1865, %f1863, %f1863;
	mul.f32 	%f1866, %f1864, %f1864;
	add.f32 	%f6000, %f1865, %f1866;
	setp.gt.f32 	%p270, %f6000, 0f40800000;
	mov.b32 	%r282, 211;
	mov.u32 	%r1334, %r282;
	@%p270 bra 	$L__BB0_1366;
	sub.f32 	%f6001, %f1865, %f1866;
	add.f32 	%f6002, %f1863, %f1863;
	add.f32 	%f1867, %f1, %f6001;
	fma.rn.f32 	%f1868, %f6002, %f1864, %f2;
	mul.f32 	%f1869, %f1867, %f1867;
	mul.f32 	%f1870, %f1868, %f1868;
	add.f32 	%f6003, %f1869, %f1870;
	setp.gt.f32 	%p271, %f6003, 0f40800000;
	mov.b32 	%r283, 212;
	mov.u32 	%r1334, %r283;
	@%p271 bra 	$L__BB0_1366;
	sub.f32 	%f6004, %f1869, %f1870;
	add.f32 	%f6005, %f1867, %f1867;
	add.f32 	%f1871, %f1, %f6004;
	fma.rn.f32 	%f1872, %f6005, %f1868, %f2;
	mul.f32 	%f1873, %f1871, %f1871;
	mul.f32 	%f1874, %f1872, %f1872;
	add.f32 	%f6006, %f1873, %f1874;
	setp.gt.f32 	%p272, %f6006, 0f40800000;
	mov.b32 	%r284, 213;
	mov.u32 	%r1334, %r284;
	@%p272 bra 	$L__BB0_1366;
	sub.f32 	%f6007, %f1873, %f1874;
	add.f32 	%f6008, %f1871, %f1871;
	add.f32 	%f1875, %f1, %f6007;
	fma.rn.f32 	%f1876, %f6008, %f1872, %f2;
	mul.f32 	%f1877, %f1875, %f1875;
	mul.f32 	%f1878, %f1876, %f1876;
	add.f32 	%f6009, %f1877, %f1878;
	setp.gt.f32 	%p273, %f6009, 0f40800000;
	mov.b32 	%r285, 214;
	mov.u32 	%r1334, %r285;
	@%p273 bra 	$L__BB0_1366;
	sub.f32 	%f6010, %f1877, %f1878;
	add.f32 	%f6011, %f1875, %f1875;
	add.f32 	%f1879, %f1, %f6010;
	fma.rn.f32 	%f1880, %f6011, %f1876, %f2;
	mul.f32 	%f1881, %f1879, %f1879;
	mul.f32 	%f1882, %f1880, %f1880;
	add.f32 	%f6012, %f1881, %f1882;
	setp.gt.f32 	%p274, %f6012, 0f40800000;
	mov.b32 	%r286, 215;
	mov.u32 	%r1334, %r286;
	@%p274 bra 	$L__BB0_1366;
	sub.f32 	%f6013, %f1881, %f1882;
	add.f32 	%f6014, %f1879, %f1879;
	add.f32 	%f1883, %f1, %f6013;
	fma.rn.f32 	%f1884, %f6014, %f1880, %f2;
	mul.f32 	%f1885, %f1883, %f1883;
	mul.f32 	%f1886, %f1884, %f1884;
	add.f32 	%f6015, %f1885, %f1886;
	setp.gt.f32 	%p275, %f6015, 0f40800000;
	mov.b32 	%r287, 216;
	mov.u32 	%r1334, %r287;
	@%p275 bra 	$L__BB0_1366;
	sub.f32 	%f6016, %f1885, %f1886;
	add.f32 	%f6017, %f1883, %f1883;
	add.f32 	%f1887, %f1, %f6016;
	fma.rn.f32 	%f1888, %f6017, %f1884, %f2;
	mul.f32 	%f1889, %f1887, %f1887;
	mul.f32 	%f1890, %f1888, %f1888;
	add.f32 	%f6018, %f1889, %f1890;
	setp.gt.f32 	%p276, %f6018, 0f40800000;
	mov.b32 	%r288, 217;
	mov.u32 	%r1334, %r288;
	@%p276 bra 	$L__BB0_1366;
	sub.f32 	%f6019, %f1889, %f1890;
	add.f32 	%f6020, %f1887, %f1887;
	add.f32 	%f1891, %f1, %f6019;
	fma.rn.f32 	%f1892, %f6020, %f1888, %f2;
	mul.f32 	%f1893, %f1891, %f1891;
	mul.f32 	%f1894, %f1892, %f1892;
	add.f32 	%f6021, %f1893, %f1894;
	setp.gt.f32 	%p277, %f6021, 0f40800000;
	mov.b32 	%r289, 218;
	mov.u32 	%r1334, %r289;
	@%p277 bra 	$L__BB0_1366;
	sub.f32 	%f6022, %f1893, %f1894;
	add.f32 	%f6023, %f1891, %f1891;
	add.f32 	%f1895, %f1, %f6022;
	fma.rn.f32 	%f1896, %f6023, %f1892, %f2;
	mul.f32 	%f1897, %f1895, %f1895;
	mul.f32 	%f1898, %f1896, %f1896;
	add.f32 	%f6024, %f1897, %f1898;
	setp.gt.f32 	%p278, %f6024, 0f40800000;
	mov.b32 	%r290, 219;
	mov.u32 	%r1334, %r290;
	@%p278 bra 	$L__BB0_1366;
	sub.f32 	%f6025, %f1897, %f1898;
	add.f32 	%f6026, %f1895, %f1895;
	add.f32 	%f1899, %f1, %f6025;
	fma.rn.f32 	%f1900, %f6026, %f1896, %f2;
	mul.f32 	%f1901, %f1899, %f1899;
	mul.f32 	%f1902, %f1900, %f1900;
	add.f32 	%f6027, %f1901, %f1902;
	setp.gt.f32 	%p279, %f6027, 0f40800000;
	mov.b32 	%r291, 220;
	mov.u32 	%r1334, %r291;
	@%p279 bra 	$L__BB0_1366;
	sub.f32 	%f6028, %f1901, %f1902;
	add.f32 	%f6029, %f1899, %f1899;
	add.f32 	%f1903, %f1, %f6028;
	fma.rn.f32 	%f1904, %f6029, %f1900, %f2;
	mul.f32 	%f1905, %f1903, %f1903;
	mul.f32 	%f1906, %f1904, %f1904;
	add.f32 	%f6030, %f1905, %f1906;
	setp.gt.f32 	%p280, %f6030, 0f40800000;
	mov.b32 	%r292, 221;
	mov.u32 	%r1334, %r292;
	@%p280 bra 	$L__BB0_1366;
	sub.f32 	%f6031, %f1905, %f1906;
	add.f32 	%f6032, %f1903, %f1903;
	add.f32 	%f1907, %f1, %f6031;
	fma.rn.f32 	%f1908, %f6032, %f1904, %f2;
	mul.f32 	%f1909, %f1907, %f1907;
	mul.f32 	%f1910, %f1908, %f1908;
	add.f32 	%f6033, %f1909, %f1910;
	setp.gt.f32 	%p281, %f6033, 0f40800000;
	mov.b32 	%r293, 222;
	mov.u32 	%r1334, %r293;
	@%p281 bra 	$L__BB0_1366;
	sub.f32 	%f6034, %f1909, %f1910;
	add.f32 	%f6035, %f1907, %f1907;
	add.f32 	%f1911, %f1, %f6034;
	fma.rn.f32 	%f1912, %f6035, %f1908, %f2;
	mul.f32 	%f1913, %f1911, %f1911;
	mul.f32 	%f1914, %f1912, %f1912;
	add.f32 	%f6036, %f1913, %f1914;
	setp.gt.f32 	%p282, %f6036, 0f40800000;
	mov.b32 	%r294, 223;
	mov.u32 	%r1334, %r294;
	@%p282 bra 	$L__BB0_1366;
	sub.f32 	%f6037, %f1913, %f1914;
	add.f32 	%f6038, %f1911, %f1911;
	add.f32 	%f1915, %f1, %f6037;
	fma.rn.f32 	%f1916, %f6038, %f1912, %f2;
	mul.f32 	%f1917, %f1915, %f1915;
	mul.f32 	%f1918, %f1916, %f1916;
	add.f32 	%f6039, %f1917, %f1918;
	setp.gt.f32 	%p283, %f6039, 0f40800000;
	mov.b32 	%r295, 224;
	mov.u32 	%r1334, %r295;
	@%p283 bra 	$L__BB0_1366;
	sub.f32 	%f6040, %f1917, %f1918;
	add.f32 	%f6041, %f1915, %f1915;
	add.f32 	%f1919, %f1, %f6040;
	fma.rn.f32 	%f1920, %f6041, %f1916, %f2;
	mul.f32 	%f1921, %f1919, %f1919;
	mul.f32 	%f1922, %f1920, %f1920;
	add.f32 	%f6042, %f1921, %f1922;
	setp.gt.f32 	%p284, %f6042, 0f40800000;
	mov.b32 	%r296, 225;
	mov.u32 	%r1334, %r296;
	@%p284 bra 	$L__BB0_1366;
	sub.f32 	%f6043, %f1921, %f1922;
	add.f32 	%f6044, %f1919, %f1919;
	add.f32 	%f1923, %f1, %f6043;
	fma.rn.f32 	%f1924, %f6044, %f1920, %f2;
	mul.f32 	%f1925, %f1923, %f1923;
	mul.f32 	%f1926, %f1924, %f1924;
	add.f32 	%f6045, %f1925, %f1926;
	setp.gt.f32 	%p285, %f6045, 0f40800000;
	mov.b32 	%r297, 226;
	mov.u32 	%r1334, %r297;
	@%p285 bra 	$L__BB0_1366;
	sub.f32 	%f6046, %f1925, %f1926;
	add.f32 	%f6047, %f1923, %f1923;
	add.f32 	%f1927, %f1, %f6046;
	fma.rn.f32 	%f1928, %f6047, %f1924, %f2;
	mul.f32 	%f1929, %f1927, %f1927;
	mul.f32 	%f1930, %f1928, %f1928;
	add.f32 	%f6048, %f1929, %f1930;
	setp.gt.f32 	%p286, %f6048, 0f40800000;
	mov.b32 	%r298, 227;
	mov.u32 	%r1334, %r298;
	@%p286 bra 	$L__BB0_1366;
	sub.f32 	%f6049, %f1929, %f1930;
	add.f32 	%f6050, %f1927, %f1927;
	add.f32 	%f1931, %f1, %f6049;
	fma.rn.f32 	%f1932, %f6050, %f1928, %f2;
	mul.f32 	%f1933, %f1931, %f1931;
	mul.f32 	%f1934, %f1932, %f1932;
	add.f32 	%f6051, %f1933, %f1934;
	setp.gt.f32 	%p287, %f6051, 0f40800000;
	mov.b32 	%r299, 228;
	mov.u32 	%r1334, %r299;
	@%p287 bra 	$L__BB0_1366;
	sub.f32 	%f6052, %f1933, %f1934;
	add.f32 	%f6053, %f1931, %f1931;
	add.f32 	%f1935, %f1, %f6052;
	fma.rn.f32 	%f1936, %f6053, %f1932, %f2;
	mul.f32 	%f1937, %f1935, %f1935;
	mul.f32 	%f1938, %f1936, %f1936;
	add.f32 	%f6054, %f1937, %f1938;
	setp.gt.f32 	%p288, %f6054, 0f40800000;
	mov.b32 	%r300, 229;
	mov.u32 	%r1334, %r300;
	@%p288 bra 	$L__BB0_1366;
	sub.f32 	%f6055, %f1937, %f1938;
	add.f32 	%f6056, %f1935, %f1935;
	add.f32 	%f1939, %f1, %f6055;
	fma.rn.f32 	%f1940, %f6056, %f1936, %f2;
	mul.f32 	%f1941, %f1939, %f1939;
	mul.f32 	%f1942, %f1940, %f1940;
	add.f32 	%f6057, %f1941, %f1942;
	setp.gt.f32 	%p289, %f6057, 0f40800000;
	mov.b32 	%r301, 230;
	mov.u32 	%r1334, %r301;
	@%p289 bra 	$L__BB0_1366;
	sub.f32 	%f6058, %f1941, %f1942;
	add.f32 	%f6059, %f1939, %f1939;
	add.f32 	%f1943, %f1, %f6058;
	fma.rn.f32 	%f1944, %f6059, %f1940, %f2;
	mul.f32 	%f1945, %f1943, %f1943;
	mul.f32 	%f1946, %f1944, %f1944;
	add.f32 	%f6060, %f1945, %f1946;
	setp.gt.f32 	%p290, %f6060, 0f40800000;
	mov.b32 	%r302, 231;
	mov.u32 	%r1334, %r302;
	@%p290 bra 	$L__BB0_1366;
	sub.f32 	%f6061, %f1945, %f1946;
	add.f32 	%f6062, %f1943, %f1943;
	add.f32 	%f1947, %f1, %f6061;
	fma.rn.f32 	%f1948, %f6062, %f1944, %f2;
	mul.f32 	%f1949, %f1947, %f1947;
	mul.f32 	%f1950, %f1948, %f1948;
	add.f32 	%f6063, %f1949, %f1950;
	setp.gt.f32 	%p291, %f6063, 0f40800000;
	mov.b32 	%r303, 232;
	mov.u32 	%r1334, %r303;
	@%p291 bra 	$L__BB0_1366;
	sub.f32 	%f6064, %f1949, %f1950;
	add.f32 	%f6065, %f1947, %f1947;
	add.f32 	%f1951, %f1, %f6064;
	fma.rn.f32 	%f1952, %f6065, %f1948, %f2;
	mul.f32 	%f1953, %f1951, %f1951;
	mul.f32 	%f1954, %f1952, %f1952;
	add.f32 	%f6066, %f1953, %f1954;
	setp.gt.f32 	%p292, %f6066, 0f40800000;
	mov.b32 	%r304, 233;
	mov.u32 	%r1334, %r304;
	@%p292 bra 	$L__BB0_1366;
	sub.f32 	%f6067, %f1953, %f1954;
	add.f32 	%f6068, %f1951, %f1951;
	add.f32 	%f1955, %f1, %f6067;
	fma.rn.f32 	%f1956, %f6068, %f1952, %f2;
	mul.f32 	%f1957, %f1955, %f1955;
	mul.f32 	%f1958, %f1956, %f1956;
	add.f32 	%f6069, %f1957, %f1958;
	setp.gt.f32 	%p293, %f6069, 0f40800000;
	mov.b32 	%r305, 234;
	mov.u32 	%r1334, %r305;
	@%p293 bra 	$L__BB0_1366;
	sub.f32 	%f6070, %f1957, %f1958;
	add.f32 	%f6071, %f1955, %f1955;
	add.f32 	%f1959, %f1, %f6070;
	fma.rn.f32 	%f1960, %f6071, %f1956, %f2;
	mul.f32 	%f1961, %f1959, %f1959;
	mul.f32 	%f1962, %f1960, %f1960;
	add.f32 	%f6072, %f1961, %f1962;
	setp.gt.f32 	%p294, %f6072, 0f40800000;
	mov.b32 	%r306, 235;
	mov.u32 	%r1334, %r306;
	@%p294 bra 	$L__BB0_1366;
	sub.f32 	%f6073, %f1961, %f1962;
	add.f32 	%f6074, %f1959, %f1959;
	add.f32 	%f1963, %f1, %f6073;
	fma.rn.f32 	%f1964, %f6074, %f1960, %f2;
	mul.f32 	%f1965, %f1963, %f1963;
	mul.f32 	%f1966, %f1964, %f1964;
	add.f32 	%f6075, %f1965, %f1966;
	setp.gt.f32 	%p295, %f6075, 0f40800000;
	mov.b32 	%r307, 236;
	mov.u32 	%r1334, %r307;
	@%p295 bra 	$L__BB0_1366;
	sub.f32 	%f6076, %f1965, %f1966;
	add.f32 	%f6077, %f1963, %f1963;
	add.f32 	%f1967, %f1, %f6076;
	fma.rn.f32 	%f1968, %f6077, %f1964, %f2;
	mul.f32 	%f1969, %f1967, %f1967;
	mul.f32 	%f1970, %f1968, %f1968;
	add.f32 	%f6078, %f1969, %f1970;
	setp.gt.f32 	%p296, %f6078, 0f40800000;
	mov.b32 	%r308, 237;
	mov.u32 	%r1334, %r308;
	@%p296 bra 	$L__BB0_1366;
	sub.f32 	%f6079, %f1969, %f1970;
	add.f32 	%f6080, %f1967, %f1967;
	add.f32 	%f1971, %f1, %f6079;
	fma.rn.f32 	%f1972, %f6080, %f1968, %f2;
	mul.f32 	%f1973, %f1971, %f1971;
	mul.f32 	%f1974, %f1972, %f1972;
	add.f32 	%f6081, %f1973, %f1974;
	setp.gt.f32 	%p297, %f6081, 0f40800000;
	mov.b32 	%r309, 238;
	mov.u32 	%r1334, %r309;
	@%p297 bra 	$L__BB0_1366;
	sub.f32 	%f6082, %f1973, %f1974;
	add.f32 	%f6083, %f1971, %f1971;
	add.f32 	%f1975, %f1, %f6082;
	fma.rn.f32 	%f1976, %f6083, %f1972, %f2;
	mul.f32 	%f1977, %f1975, %f1975;
	mul.f32 	%f1978, %f1976, %f1976;
	add.f32 	%f6084, %f1977, %f1978;
	setp.gt.f32 	%p298, %f6084, 0f40800000;
	mov.b32 	%r310, 239;
	mov.u32 	%r1334, %r310;
	@%p298 bra 	$L__BB0_1366;
	sub.f32 	%f6085, %f1977, %f1978;
	add.f32 	%f6086, %f1975, %f1975;
	add.f32 	%f1979, %f1, %f6085;
	fma.rn.f32 	%f1980, %f6086, %f1976, %f2;
	mul.f32 	%f1981, %f1979, %f1979;
	mul.f32 	%f1982, %f1980, %f1980;
	add.f32 	%f6087, %f1981, %f1982;
	setp.gt.f32 	%p299, %f6087, 0f40800000;
	mov.b32 	%r311, 240;
	mov.u32 	%r1334, %r311;
	@%p299 bra 	$L__BB0_1366;
	sub.f32 	%f6088, %f1981, %f1982;
	add.f32 	%f6089, %f1979, %f1979;
	add.f32 	%f1983, %f1, %f6088;
	fma.rn.f32 	%f1984, %f6089, %f1980, %f2;
	mul.f32 	%f1985, %f1983, %f1983;
	mul.f32 	%f1986, %f1984, %f1984;
	add.f32 	%f6090, %f1985, %f1986;
	setp.gt.f32 	%p300, %f6090, 0f40800000;
	mov.b32 	%r312, 241;
	mov.u32 	%r1334, %r312;
	@%p300 bra 	$L__BB0_1366;
	sub.f32 	%f6091, %f1985, %f1986;
	add.f32 	%f6092, %f1983, %f1983;
	add.f32 	%f1987, %f1, %f6091;
	fma.rn.f32 	%f1988, %f6092, %f1984, %f2;
	mul.f32 	%f1989, %f1987, %f1987;
	mul.f32 	%f1990, %f1988, %f1988;
	add.f32 	%f6093, %f1989, %f1990;
	setp.gt.f32 	%p301, %f6093, 0f40800000;
	mov.b32 	%r313, 242;
	mov.u32 	%r1334, %r313;
	@%p301 bra 	$L__BB0_1366;
	sub.f32 	%f6094, %f1989, %f1990;
	add.f32 	%f6095, %f1987, %f1987;
	add.f32 	%f1991, %f1, %f6094;
	fma.rn.f32 	%f1992, %f6095, %f1988, %f2;
	mul.f32 	%f1993, %f1991, %f1991;
	mul.f32 	%f1994, %f1992, %f1992;
	add.f32 	%f6096, %f1993, %f1994;
	setp.gt.f32 	%p302, %f6096, 0f40800000;
	mov.b32 	%r314, 243;
	mov.u32 	%r1334, %r314;
	@%p302 bra 	$L__BB0_1366;
	sub.f32 	%f6097, %f1993, %f1994;
	add.f32 	%f6098, %f1991, %f1991;
	add.f32 	%f1995, %f1, %f6097;
	fma.rn.f32 	%f1996, %f6098, %f1992, %f2;
	mul.f32 	%f1997, %f1995, %f1995;
	mul.f32 	%f1998, %f1996, %f1996;
	add.f32 	%f6099, %f1997, %f1998;
	setp.gt.f32 	%p303, %f6099, 0f40800000;
	mov.b32 	%r315, 244;
	mov.u32 	%r1334, %r315;
	@%p303 bra 	$L__BB0_1366;
	sub.f32 	%f6100, %f1997, %f1998;
	add.f32 	%f6101, %f1995, %f1995;
	add.f32 	%f1999, %f1, %f6100;
	fma.rn.f32 	%f2000, %f6101, %f1996, %f2;
	mul.f32 	%f2001, %f1999, %f1999;
	mul.f32 	%f2002, %f2000, %f2000;
	add.f32 	%f6102, %f2001, %f2002;
	setp.gt.f32 	%p304, %f6102, 0f40800000;
	mov.b32 	%r316, 245;
	mov.u32 	%r1334, %r316;
	@%p304 bra 	$L__BB0_1366;
	sub.f32 	%f6103, %f2001, %f2002;
	add.f32 	%f6104, %f1999, %f1999;
	add.f32 	%f2003, %f1, %f6103;
	fma.rn.f32 	%f2004, %f6104, %f2000, %f2;
	mul.f32 	%f2005, %f2003, %f2003;
	mul.f32 	%f2006, %f2004, %f2004;
	add.f32 	%f6105, %f2005, %f2006;
	setp.gt.f32 	%p305, %f6105, 0f40800000;
	mov.b32 	%r317, 246;
	mov.u32 	%r1334, %r317;
	@%p305 bra 	$L__BB0_1366;
	sub.f32 	%f6106, %f2005, %f2006;
	add.f32 	%f6107, %f2003, %f2003;
	add.f32 	%f2007, %f1, %f6106;
	fma.rn.f32 	%f2008, %f6107, %f2004, %f2;
	mul.f32 	%f2009, %f2007, %f2007;
	mul.f32 	%f2010, %f2008, %f2008;
	add.f32 	%f6108, %f2009, %f2010;
	setp.gt.f32 	%p306, %f6108, 0f40800000;
	mov.b32 	%r318, 247;
	mov.u32 	%r1334, %r318;
	@%p306 bra 	$L__BB0_1366;
	sub.f32 	%f6109, %f2009, %f2010;
	add.f32 	%f6110, %f2007, %f2007;
	add.f32 	%f2011, %f1, %f6109;
	fma.rn.f32 	%f2012, %f6110, %f2008, %f2;
	mul.f32 	%f2013, %f2011, %f2011;
	mul.f32 	%f2014, %f2012, %f2012;
	add.f32 	%f6111, %f2013, %f2014;
	setp.gt.f32 	%p307, %f6111, 0f40800000;
	mov.b32 	%r319, 248;
	mov.u32 	%r1334, %r319;
	@%p307 bra 	$L__BB0_1366;
	sub.f32 	%f6112, %f2013, %f2014;
	add.f32 	%f6113, %f2011, %f2011;
	add.f32 	%f2015, %f1, %f6112;
	fma.rn.f32 	%f2016, %f6113, %f2012, %f2;
	mul.f32 	%f2017, %f2015, %f2015;
	mul.f32 	%f2018, %f2016, %f2016;
	add.f32 	%f6114, %f2017, %f2018;
	setp.gt.f32 	%p308, %f6114, 0f40800000;
	mov.b32 	%r320, 249;
	mov.u32 	%r1334, %r320;
	@%p308 bra 	$L__BB0_1366;
	sub.f32 	%f6115, %f2017, %f2018;
	add.f32 	%f6116, %f2015, %f2015;
	add.f32 	%f2019, %f1, %f6115;
	fma.rn.f32 	%f2020, %f6116, %f2016, %f2;
	mul.f32 	%f2021, %f2019, %f2019;
	mul.f32 	%f2022, %f2020, %f2020;
	add.f32 	%f6117, %f2021, %f2022;
	setp.gt.f32 	%p309, %f6117, 0f40800000;
	mov.b32 	%r321, 250;
	mov.u32 	%r1334, %r321;
	@%p309 bra 	$L__BB0_1366;
	sub.f32 	%f6118, %f2021, %f2022;
	add.f32 	%f6119, %f2019, %f2019;
	add.f32 	%f2023, %f1, %f6118;
	fma.rn.f32 	%f2024, %f6119, %f2020, %f2;
	mul.f32 	%f2025, %f2023, %f2023;
	mul.f32 	%f2026, %f2024, %f2024;
	add.f32 	%f6120, %f2025, %f2026;
	setp.gt.f32 	%p310, %f6120, 0f40800000;
	mov.b32 	%r322, 251;
	mov.u32 	%r1334, %r322;
	@%p310 bra 	$L__BB0_1366;
	sub.f32 	%f6121, %f2025, %f2026;
	add.f32 	%f6122, %f2023, %f2023;
	add.f32 	%f2027, %f1, %f6121;
	fma.rn.f32 	%f2028, %f6122, %f2024, %f2;
	mul.f32 	%f2029, %f2027, %f2027;
	mul.f32 	%f2030, %f2028, %f2028;
	add.f32 	%f6123, %f2029, %f2030;
	setp.gt.f32 	%p311, %f6123, 0f40800000;
	mov.b32 	%r323, 252;
	mov.u32 	%r1334, %r323;
	@%p311 bra 	$L__BB0_1366;
	sub.f32 	%f6124, %f2029, %f2030;
	add.f32 	%f6125, %f2027, %f2027;
	add.f32 	%f2031, %f1, %f6124;
	fma.rn.f32 	%f2032, %f6125, %f2028, %f2;
	mul.f32 	%f2033, %f2031, %f2031;
	mul.f32 	%f2034, %f2032, %f2032;
	add.f32 	%f6126, %f2033, %f2034;
	setp.gt.f32 	%p312, %f6126, 0f40800000;
	mov.b32 	%r324, 253;
	mov.u32 	%r1334, %r324;
	@%p312 bra 	$L__BB0_1366;
	sub.f32 	%f6127, %f2033, %f2034;
	add.f32 	%f6128, %f2031, %f2031;
	add.f32 	%f2035, %f1, %f6127;
	fma.rn.f32 	%f2036, %f6128, %f2032, %f2;
	mul.f32 	%f2037, %f2035, %f2035;
	mul.f32 	%f2038, %f2036, %f2036;
	add.f32 	%f6129, %f2037, %f2038;
	setp.gt.f32 	%p313, %f6129, 0f40800000;
	mov.b32 	%r325, 254;
	mov.u32 	%r1334, %r325;
	@%p313 bra 	$L__BB0_1366;
	sub.f32 	%f6130, %f2037, %f2038;
	add.f32 	%f6131, %f2035, %f2035;
	add.f32 	%f2039, %f1, %f6130;
	fma.rn.f32 	%f2040, %f6131, %f2036, %f2;
	mul.f32 	%f2041, %f2039, %f2039;
	mul.f32 	%f2042, %f2040, %f2040;
	add.f32 	%f6132, %f2041, %f2042;
	setp.gt.f32 	%p314, %f6132, 0f40800000;
	mov.b32 	%r326, 255;
	mov.u32 	%r1334, %r326;
	@%p314 bra 	$L__BB0_1366;
	sub.f32 	%f6133, %f2041, %f2042;
	add.f32 	%f6134, %f2039, %f2039;
	add.f32 	%f2043, %f1, %f6133;
	fma.rn.f32 	%f2044, %f6134, %f2040, %f2;
	mul.f32 	%f2045, %f2043, %f2043;
	mul.f32 	%f2046, %f2044, %f2044;
	add.f32 	%f6135, %f2045, %f2046;
	setp.gt.f32 	%p315, %f6135, 0f40800000;
	mov.b32 	%r327, 256;
	mov.u32 	%r1334, %r327;
	@%p315 bra 	$L__BB0_1366;
	sub.f32 	%f6136, %f2045, %f2046;
	add.f32 	%f6137, %f2043, %f2043;
	add.f32 	%f2047, %f1, %f6136;
	fma.rn.f32 	%f2048, %f6137, %f2044, %f2;
	mul.f32 	%f2049, %f2047, %f2047;
	mul.f32 	%f2050, %f2048, %f2048;
	add.f32 	%f6138, %f2049, %f2050;
	setp.gt.f32 	%p316, %f6138, 0f40800000;
	mov.b32 	%r328, 257;
	mov.u32 	%r1334, %r328;
	@%p316 bra 	$L__BB0_1366;
	sub.f32 	%f6139, %f2049, %f2050;
	add.f32 	%f6140, %f2047, %f2047;
	add.f32 	%f2051, %f1, %f6139;
	fma.rn.f32 	%f2052, %f6140, %f2048, %f2;
	mul.f32 	%f2053, %f2051, %f2051;
	mul.f32 	%f2054, %f2052, %f2052;
	add.f32 	%f6141, %f2053, %f2054;
	setp.gt.f32 	%p317, %f6141, 0f40800000;
	mov.b32 	%r329, 258;
	mov.u32 	%r1334, %r329;
	@%p317 bra 	$L__BB0_1366;
	sub.f32 	%f6142, %f2053, %f2054;
	add.f32 	%f6143, %f2051, %f2051;
	add.f32 	%f2055, %f1, %f6142;
	fma.rn.f32 	%f2056, %f6143, %f2052, %f2;
	mul.f32 	%f2057, %f2055, %f2055;
	mul.f32 	%f2058, %f2056, %f2056;
	add.f32 	%f6144, %f2057, %f2058;
	setp.gt.f32 	%p318, %f6144, 0f40800000;
	mov.b32 	%r330, 259;
	mov.u32 	%r1334, %r330;
	@%p318 bra 	$L__BB0_1366;
	sub.f32 	%f6145, %f2057, %f2058;
	add.f32 	%f6146, %f2055, %f2055;
	add.f32 	%f2059, %f1, %f6145;
	fma.rn.f32 	%f2060, %f6146, %f2056, %f2;
	mul.f32 	%f2061, %f2059, %f2059;
	mul.f32 	%f2062, %f2060, %f2060;
	add.f32 	%f6147, %f2061, %f2062;
	setp.gt.f32 	%p319, %f6147, 0f40800000;
	mov.b32 	%r331, 260;
	mov.u32 	%r1334, %r331;
	@%p319 bra 	$L__BB0_1366;
	sub.f32 	%f6148, %f2061, %f2062;
	add.f32 	%f6149, %f2059, %f2059;
	add.f32 	%f2063, %f1, %f6148;
	fma.rn.f32 	%f2064, %f6149, %f2060, %f2;
	mul.f32 	%f2065, %f2063, %f2063;
	mul.f32 	%f2066, %f2064, %f2064;
	add.f32 	%f6150, %f2065, %f2066;
	setp.gt.f32 	%p320, %f6150, 0f40800000;
	mov.b32 	%r332, 261;
	mov.u32 	%r1334, %r332;
	@%p320 bra 	$L__BB0_1366;
	sub.f32 	%f6151, %f2065, %f2066;
	add.f32 	%f6152, %f2063, %f2063;
	add.f32 	%f2067, %f1, %f6151;
	fma.rn.f32 	%f2068, %f6152, %f2064, %f2;
	mul.f32 	%f2069, %f2067, %f2067;
	mul.f32 	%f2070, %f2068, %f2068;
	add.f32 	%f6153, %f2069, %f2070;
	setp.gt.f32 	%p321, %f6153, 0f40800000;
	mov.b32 	%r333, 262;
	mov.u32 	%r1334, %r333;
	@%p321 bra 	$L__BB0_1366;
	sub.f32 	%f6154, %f2069, %f2070;
	add.f32 	%f6155, %f2067, %f2067;
	add.f32 	%f2071, %f1, %f6154;
	fma.rn.f32 	%f2072, %f6155, %f2068, %f2;
	mul.f32 	%f2073, %f2071, %f2071;
	mul.f32 	%f2074, %f2072, %f2072;
	add.f32 	%f6156, %f2073, %f2074;
	setp.gt.f32 	%p322, %f6156, 0f40800000;
	mov.b32 	%r334, 263;
	mov.u32 	%r1334, %r334;
	@%p322 bra 	$L__BB0_1366;
	sub.f32 	%f6157, %f2073, %f2074;
	add.f32 	%f6158, %f2071, %f2071;
	add.f32 	%f2075, %f1, %f6157;
	fma.rn.f32 	%f2076, %f6158, %f2072, %f2;
	mul.f32 	%f2077, %f2075, %f2075;
	mul.f32 	%f2078, %f2076, %f2076;
	add.f32 	%f6159, %f2077, %f2078;
	setp.gt.f32 	%p323, %f6159, 0f40800000;
	mov.b32 	%r335, 264;
	mov.u32 	%r1334, %r335;
	@%p323 bra 	$L__BB0_1366;
	sub.f32 	%f6160, %f2077, %f2078;
	add.f32 	%f6161, %f2075, %f2075;
	add.f32 	%f2079, %f1, %f6160;
	fma.rn.f32 	%f2080, %f6161, %f2076, %f2;
	mul.f32 	%f2081, %f2079, %f2079;
	mul.f32 	%f2082, %f2080, %f2080;
	add.f32 	%f6162, %f2081, %f2082;
	setp.gt.f32 	%p324, %f6162, 0f40800000;
	mov.b32 	%r336, 265;
	mov.u32 	%r1334, %r336;
	@%p324 bra 	$L__BB0_1366;
	sub.f32 	%f6163, %f2081, %f2082;
	add.f32 	%f6164, %f2079, %f2079;
	add.f32 	%f2083, %f1, %f6163;
	fma.rn.f32 	%f2084, %f6164, %f2080, %f2;
	mul.f32 	%f2085, %f2083, %f2083;
	mul.f32 	%f2086, %f2084, %f2084;
	add.f32 	%f6165, %f2085, %f2086;
	setp.gt.f32 	%p325, %f6165, 0f40800000;
	mov.b32 	%r337, 266;
	mov.u32 	%r1334, %r337;
	@%p325 bra 	$L__BB0_1366;
	sub.f32 	%f6166, %f2085, %f2086;
	add.f32 	%f6167, %f2083, %f2083;
	add.f32 	%f2087, %f1, %f6166;
	fma.rn.f32 	%f2088, %f6167, %f2084, %f2;
	mul.f32 	%f2089, %f2087, %f2087;
	mul.f32 	%f2090, %f2088, %f2088;
	add.f32 	%f6168, %f2089, %f2090;
	setp.gt.f32 	%p326, %f6168, 0f40800000;
	mov.b32 	%r338, 267;
	mov.u32 	%r1334, %r338;
	@%p326 bra 	$L__BB0_1366;
	sub.f32 	%f6169, %f2089, %f2090;
	add.f32 	%f6170, %f2087, %f2087;
	add.f32 	%f2091, %f1, %f6169;
	fma.rn.f32 	%f2092, %f6170, %f2088, %f2;
	mul.f32 	%f2093, %f2091, %f2091;
	mul.f32 	%f2094, %f2092, %f2092;
	add.f32 	%f6171, %f2093, %f2094;
	setp.gt.f32 	%p327, %f6171, 0f40800000;
	mov.b32 	%r339, 268;
	mov.u32 	%r1334, %r339;
	@%p327 bra 	$L__BB0_1366;
	sub.f32 	%f6172, %f2093, %f2094;
	add.f32 	%f6173, %f2091, %f2091;
	add.f32 	%f2095, %f1, %f6172;
	fma.rn.f32 	%f2096, %f6173, %f2092, %f2;
	mul.f32 	%f2097, %f2095, %f2095;
	mul.f32 	%f2098, %f2096, %f2096;
	add.f32 	%f6174, %f2097, %f2098;
	setp.gt.f32 	%p328, %f6174, 0f40800000;
	mov.b32 	%r340, 269;
	mov.u32 	%r1334, %r340;
	@%p328 bra 	$L__BB0_1366;
	sub.f32 	%f6175, %f2097, %f2098;
	add.f32 	%f6176, %f2095, %f2095;
	add.f32 	%f2099, %f1, %f6175;
	fma.rn.f32 	%f2100, %f6176, %f2096, %f2;
	mul.f32 	%f2101, %f2099, %f2099;
	mul.f32 	%f2102, %f2100, %f2100;
	add.f32 	%f6177, %f2101, %f2102;
	setp.gt.f32 	%p329, %f6177, 0f40800000;
	mov.b32 	%r341, 270;
	mov.u32 	%r1334, %r341;
	@%p329 bra 	$L__BB0_1366;
	sub.f32 	%f6178, %f2101, %f2102;
	add.f32 	%f6179, %f2099, %f2099;
	add.f32 	%f2103, %f1, %f6178;
	fma.rn.f32 	%f2104, %f6179, %f2100, %f2;
	mul.f32 	%f2105, %f2103, %f2103;
	mul.f32 	%f2106, %f2104, %f2104;
	add.f32 	%f6180, %f2105, %f2106;
	setp.gt.f32 	%p330, %f6180, 0f40800000;
	mov.b32 	%r342, 271;
	mov.u32 	%r1334, %r342;
	@%p330 bra 	$L__BB0_1366;
	sub.f32 	%f6181, %f2105, %f2106;
	add.f32 	%f6182, %f2103, %f2103;
	add.f32 	%f2107, %f1, %f6181;
	fma.rn.f32 	%f2108, %f6182, %f2104, %f2;
	mul.f32 	%f2109, %f2107, %f2107;
	mul.f32 	%f2110, %f2108, %f2108;
	add.f32 	%f6183, %f2109, %f2110;
	setp.gt.f32 	%p331, %f6183, 0f40800000;
	mov.b32 	%r343, 272;
	mov.u32 	%r1334, %r343;
	@%p331 bra 	$L__BB0_1366;
	sub.f32 	%f6184, %f2109, %f2110;
	add.f32 	%f6185, %f2107, %f2107;
	add.f32 	%f2111, %f1, %f6184;
	fma.rn.f32 	%f2112, %f6185, %f2108, %f2;
	mul.f32 	%f2113, %f2111, %f2111;
	mul.f32 	%f2114, %f2112, %f2112;
	add.f32 	%f6186, %f2113, %f2114;
	setp.gt.f32 	%p332, %f6186, 0f40800000;
	mov.b32 	%r344, 273;
	mov.u32 	%r1334, %r344;
	@%p332 bra 	$L__BB0_1366;
	sub.f32 	%f6187, %f2113, %f2114;
	add.f32 	%f6188, %f2111, %f2111;
	add.f32 	%f2115, %f1, %f6187;
	fma.rn.f32 	%f2116, %f6188, %f2112, %f2;
	mul.f32 	%f2117, %f2115, %f2115;
	mul.f32 	%f2118, %f2116, %f2116;
	add.f32 	%f6189, %f2117, %f2118;
	setp.gt.f32 	%p333, %f6189, 0f40800000;
	mov.b32 	%r345, 274;
	mov.u32 	%r1334, %r345;
	@%p333 bra 	$L__BB0_1366;
	sub.f32 	%f6190, %f2117, %f2118;
	add.f32 	%f6191, %f2115, %f2115;
	add.f32 	%f2119, %f1, %f6190;
	fma.rn.f32 	%f2120, %f6191, %f2116, %f2;
	mul.f32 	%f2121, %f2119, %f2119;
	mul.f32 	%f2122, %f2120, %f2120;
	add.f32 	%f6192, %f2121, %f2122;
	setp.gt.f32 	%p334, %f6192, 0f40800000;
	mov.b32 	%r346, 275;
	mov.u32 	%r1334, %r346;
	@%p334 bra 	$L__BB0_1366;
	sub.f32 	%f6193, %f2121, %f2122;
	add.f32 	%f6194, %f2119, %f2119;
	add.f32 	%f2123, %f1, %f6193;
	fma.rn.f32 	%f2124, %f6194, %f2120, %f2;
	mul.f32 	%f2125, %f2123, %f2123;
	mul.f32 	%f2126, %f2124, %f2124;
	add.f32 	%f6195, %f2125, %f2126;
	setp.gt.f32 	%p335, %f6195, 0f40800000;
	mov.b32 	%r347, 276;
	mov.u32 	%r1334, %r347;
	@%p335 bra 	$L__BB0_1366;
	sub.f32 	%f6196, %f2125, %f2126;
	add.f32 	%f6197, %f2123, %f2123;
	add.f32 	%f2127, %f1, %f6196;
	fma.rn.f32 	%f2128, %f6197, %f2124, %f2;
	mul.f32 	%f2129, %f2127, %f2127;
	mul.f32 	%f2130, %f2128, %f2128;
	add.f32 	%f6198, %f2129, %f2130;
	setp.gt.f32 	%p336, %f6198, 0f40800000;
	mov.b32 	%r348, 277;
	mov.u32 	%r1334, %r348;
	@%p336 bra 	$L__BB0_1366;
	sub.f32 	%f6199, %f2129, %f2130;
	add.f32 	%f6200, %f2127, %f2127;
	add.f32 	%f2131, %f1, %f6199;
	fma.rn.f32 	%f2132, %f6200, %f2128, %f2;
	mul.f32 	%f2133, %f2131, %f2131;
	mul.f32 	%f2134, %f2132, %f2132;
	add.f32 	%f6201, %f2133, %f2134;
	setp.gt.f32 	%p337, %f6201, 0f40800000;
	mov.b32 	%r349, 278;
	mov.u32 	%r1334, %r349;
	@%p337 bra 	$L__BB0_1366;
	sub.f32 	%f6202, %f2133, %f2134;
	add.f32 	%f6203, %f2131, %f2131;
	add.f32 	%f2135, %f1, %f6202;
	fma.rn.f32 	%f2136, %f6203, %f2132, %f2;
	mul.f32 	%f2137, %f2135, %f2135;
	mul.f32 	%f2138, %f2136, %f2136;
	add.f32 	%f6204, %f2137, %f2138;
	setp.gt.f32 	%p338, %f6204, 0f40800000;
	mov.b32 	%r350, 279;
	mov.u32 	%r1334, %r350;
	@%p338 bra 	$L__BB0_1366;
	sub.f32 	%f6205, %f2137, %f2138;
	add.f32 	%f6206, %f2135, %f2135;
	add.f32 	%f2139, %f1, %f6205;
	fma.rn.f32 	%f2140, %f6206, %f2136, %f2;
	mul.f32 	%f2141, %f2139, %f2139;
	mul.f32 	%f2142, %f2140, %f2140;
	add.f32 	%f6207, %f2141, %f2142;
	setp.gt.f32 	%p339, %f6207, 0f40800000;
	mov.b32 	%r351, 280;
	mov.u32 	%r1334, %r351;
	@%p339 bra 	$L__BB0_1366;
	sub.f32 	%f6208, %f2141, %f2142;
	add.f32 	%f6209, %f2139, %f2139;
	add.f32 	%f2143, %f1, %f6208;
	fma.rn.f32 	%f2144, %f6209, %f2140, %f2;
	mul.f32 	%f2145, %f2143, %f2143;
	mul.f32 	%f2146, %f2144, %f2144;
	add.f32 	%f6210, %f2145, %f2146;
	setp.gt.f32 	%p340, %f6210, 0f40800000;
	mov.b32 	%r352, 281;
	mov.u32 	%r1334, %r352;
	@%p340 bra 	$L__BB0_1366;
	sub.f32 	%f6211, %f2145, %f2146;
	add.f32 	%f6212, %f2143, %f2143;
	add.f32 	%f2147, %f1, %f6211;
	fma.rn.f32 	%f2148, %f6212, %f2144, %f2;
	mul.f32 	%f2149, %f2147, %f2147;
	mul.f32 	%f2150, %f2148, %f2148;
	add.f32 	%f6213, %f2149, %f2150;
	setp.gt.f32 	%p341, %f6213, 0f40800000;
	mov.b32 	%r353, 282;
	mov.u32 	%r1334, %r353;
	@%p341 bra 	$L__BB0_1366;
	sub.f32 	%f6214, %f2149, %f2150;
	add.f32 	%f6215, %f2147, %f2147;
	add.f32 	%f2151, %f1, %f6214;
	fma.rn.f32 	%f2152, %f6215, %f2148, %f2;
	mul.f32 	%f2153, %f2151, %f2151;
	mul.f32 	%f2154, %f2152, %f2152;
	add.f32 	%f6216, %f2153, %f2154;
	setp.gt.f32 	%p342, %f6216, 0f40800000;
	mov.b32 	%r354, 283;
	mov.u32 	%r1334, %r354;
	@%p342 bra 	$L__BB0_1366;
	sub.f32 	%f6217, %f2153, %f2154;
	add.f32 	%f6218, %f2151, %f2151;
	add.f32 	%f2155, %f1, %f6217;
	fma.rn.f32 	%f2156, %f6218, %f2152, %f2;
	mul.f32 	%f2157, %f2155, %f2155;
	mul.f32 	%f2158, %f2156, %f2156;
	add.f32 	%f6219, %f2157, %f2158;
	setp.gt.f32 	%p343, %f6219, 0f40800000;
	mov.b32 	%r355, 284;
	mov.u32 	%r1334, %r355;
	@%p343 bra 	$L__BB0_1366;
	sub.f32 	%f6220, %f2157, %f2158;
	add.f32 	%f6221, %f2155, %f2155;
	add.f32 	%f2159, %f1, %f6220;
	fma.rn.f32 	%f2160, %f6221, %f2156, %f2;
	mul.f32 	%f2161, %f2159, %f2159;
	mul.f32 	%f2162, %f2160, %f2160;
	add.f32 	%f6222, %f2161, %f2162;
	setp.gt.f32 	%p344, %f6222, 0f40800000;
	mov.b32 	%r356, 285;
	mov.u32 	%r1334, %r356;
	@%p344 bra 	$L__BB0_1366;
	sub.f32 	%f6223, %f2161, %f2162;
	add.f32 	%f6224, %f2159, %f2159;
	add.f32 	%f2163, %f1, %f6223;
	fma.rn.f32 	%f2164, %f6224, %f2160, %f2;
	mul.f32 	%f2165, %f2163, %f2163;
	mul.f32 	%f2166, %f2164, %f2164;
	add.f32 	%f6225, %f2165, %f2166;
	setp.gt.f32 	%p345, %f6225, 0f40800000;
	mov.b32 	%r357, 286;
	mov.u32 	%r1334, %r357;
	@%p345 bra 	$L__BB0_1366;
	sub.f32 	%f6226, %f2165, %f2166;
	add.f32 	%f6227, %f2163, %f2163;
	add.f32 	%f2167, %f1, %f6226;
	fma.rn.f32 	%f2168, %f6227, %f2164, %f2;
	mul.f32 	%f2169, %f2167, %f2167;
	mul.f32 	%f2170, %f2168, %f2168;
	add.f32 	%f6228, %f2169, %f2170;
	setp.gt.f32 	%p346, %f6228, 0f40800000;
	mov.b32 	%r358, 287;
	mov.u32 	%r1334, %r358;
	@%p346 bra 	$L__BB0_1366;
	sub.f32 	%f6229, %f2169, %f2170;
	add.f32 	%f6230, %f2167, %f2167;
	add.f32 	%f2171, %f1, %f6229;
	fma.rn.f32 	%f2172, %f6230, %f2168, %f2;
	mul.f32 	%f2173, %f2171, %f2171;
	mul.f32 	%f2174, %f2172, %f2172;
	add.f32 	%f6231, %f2173, %f2174;
	setp.gt.f32 	%p347, %f6231, 0f40800000;
	mov.b32 	%r359, 288;
	mov.u32 	%r1334, %r359;
	@%p347 bra 	$L__BB0_1366;
	sub.f32 	%f6232, %f2173, %f2174;
	add.f32 	%f6233, %f2171, %f2171;
	add.f32 	%f2175, %f1, %f6232;
	fma.rn.f32 	%f2176, %f6233, %f2172, %f2;
	mul.f32 	%f2177, %f2175, %f2175;
	mul.f32 	%f2178, %f2176, %f2176;
	add.f32 	%f6234, %f2177, %f2178;
	setp.gt.f32 	%p348, %f6234, 0f40800000;
	mov.b32 	%r360, 289;
	mov.u32 	%r1334, %r360;
	@%p348 bra 	$L__BB0_1366;
	sub.f32 	%f6235, %f2177, %f2178;
	add.f32 	%f6236, %f2175, %f2175;
	add.f32 	%f2179, %f1, %f6235;
	fma.rn.f32 	%f2180, %f6236, %f2176, %f2;
	mul.f32 	%f2181, %f2179, %f2179;
	mul.f32 	%f2182, %f2180, %f2180;
	add.f32 	%f6237, %f2181, %f2182;
	setp.gt.f32 	%p349, %f6237, 0f40800000;
	mov.b32 	%r361, 290;
	mov.u32 	%r1334, %r361;
	@%p349 bra 	$L__BB0_1366;
	sub.f32 	%f6238, %f2181, %f2182;
	add.f32 	%f6239, %f2179, %f2179;
	add.f32 	%f2183, %f1, %f6238;
	fma.rn.f32 	%f2184, %f6239, %f2180, %f2;
	mul.f32 	%f2185, %f2183, %f2183;
	mul.f32 	%f2186, %f2184, %f2184;
	add.f32 	%f6240, %f2185, %f2186;
	setp.gt.f32 	%p350, %f6240, 0f40800000;
	mov.b32 	%r362, 291;
	mov.u32 	%r1334, %r362;
	@%p350 bra 	$L__BB0_1366;
	sub.f32 	%f6241, %f2185, %f2186;
	add.f32 	%f6242, %f2183, %f2183;
	add.f32 	%f2187, %f1, %f6241;
	fma.rn.f32 	%f2188, %f6242, %f2184, %f2;
	mul.f32 	%f2189, %f2187, %f2187;
	mul.f32 	%f2190, %f2188, %f2188;
	add.f32 	%f6243, %f2189, %f2190;
	setp.gt.f32 	%p351, %f6243, 0f40800000;
	mov.b32 	%r363, 292;
	mov.u32 	%r1334, %r363;
	@%p351 bra 	$L__BB0_1366;
	sub.f32 	%f6244, %f2189, %f2190;
	add.f32 	%f6245, %f2187, %f2187;
	add.f32 	%f2191, %f1, %f6244;
	fma.rn.f32 	%f2192, %f6245, %f2188, %f2;
	mul.f32 	%f2193, %f2191, %f2191;
	mul.f32 	%f2194, %f2192, %f2192;
	add.f32 	%f6246, %f2193, %f2194;
	setp.gt.f32 	%p352, %f6246, 0f40800000;
	mov.b32 	%r364, 293;
	mov.u32 	%r1334, %r364;
	@%p352 bra 	$L__BB0_1366;
	sub.f32 	%f6247, %f2193, %f2194;
	add.f32 	%f6248, %f2191, %f2191;
	add.f32 	%f2195, %f1, %f6247;
	fma.rn.f32 	%f2196, %f6248, %f2192, %f2;
	mul.f32 	%f2197, %f2195, %f2195;
	mul.f32 	%f2198, %f2196, %f2196;
	add.f32 	%f6249, %f2197, %f2198;
	setp.gt.f32 	%p353, %f6249, 0f40800000;
	mov.b32 	%r365, 294;
	mov.u32 	%r1334, %r365;
	@%p353 bra 	$L__BB0_1366;
	sub.f32 	%f6250, %f2197, %f2198;
	add.f32 	%f6251, %f2195, %f2195;
	add.f32 	%f2199, %f1, %f6250;
	fma.rn.f32 	%f2200, %f6251, %f2196, %f2;
	mul.f32 	%f2201, %f2199, %f2199;
	mul.f32 	%f2202, %f2200, %f2200;
	add.f32 	%f6252, %f2201, %f2202;
	setp.gt.f32 	%p354, %f6252, 0f40800000;
	mov.b32 	%r366, 295;
	mov.u32 	%r1334, %r366;
	@%p354 bra 	$L__BB0_1366;
	sub.f32 	%f6253, %f2201, %f2202;
	add.f32 	%f6254, %f2199, %f2199;
	add.f32 	%f2203, %f1, %f6253;
	fma.rn.f32 	%f2204, %f6254, %f2200, %f2;
	mul.f32 	%f2205, %f2203, %f2203;
	mul.f32 	%f2206, %f2204, %f2204;
	add.f32 	%f6255, %f2205, %f2206;
	setp.gt.f32 	%p355, %f6255, 0f40800000;
	mov.b32 	%r367, 296;
	mov.u32 	%r1334, %r367;
	@%p355 bra 	$L__BB0_1366;
	sub.f32 	%f6256, %f2205, %f2206;
	add.f32 	%f6257, %f2203, %f2203;
	add.f32 	%f2207, %f1, %f6256;
	fma.rn.f32 	%f2208, %f6257, %f2204, %f2;
	mul.f32 	%f2209, %f2207, %f2207;
	mul.f32 	%f2210, %f2208, %f2208;
	add.f32 	%f6258, %f2209, %f2210;
	setp.gt.f32 	%p356, %f6258, 0f40800000;
	mov.b32 	%r368, 297;
	mov.u32 	%r1334, %r368;
	@%p356 bra 	$L__BB0_1366;
	sub.f32 	%f6259, %f2209, %f2210;
	add.f32 	%f6260, %f2207, %f2207;
	add.f32 	%f2211, %f1, %f6259;
	fma.rn.f32 	%f2212, %f6260, %f2208, %f2;
	mul.f32 	%f2213, %f2211, %f2211;
	mul.f32 	%f2214, %f2212, %f2212;
	add.f32 	%f6261, %f2213, %f2214;
	setp.gt.f32 	%p357, %f6261, 0f40800000;
	mov.b32 	%r369, 298;
	mov.u32 	%r1334, %r369;
	@%p357 bra 	$L__BB0_1366;
	sub.f32 	%f6262, %f2213, %f2214;
	add.f32 	%f6263, %f2211, %f2211;
	add.f32 	%f2215, %f1, %f6262;
	fma.rn.f32 	%f2216, %f6263, %f2212, %f2;
	mul.f32 	%f2217, %f2215, %f2215;
	mul.f32 	%f2218, %f2216, %f2216;
	add.f32 	%f6264, %f2217, %f2218;
	setp.gt.f32 	%p358, %f6264, 0f40800000;
	mov.b32 	%r370, 299;
	mov.u32 	%r1334, %r370;
	@%p358 bra 	$L__BB0_1366;
	sub.f32 	%f6265, %f2217, %f2218;
	add.f32 	%f6266, %f2215, %f2215;
	add.f32 	%f2219, %f1, %f6265;
	fma.rn.f32 	%f2220, %f6266, %f2216, %f2;
	mul.f32 	%f2221, %f2219, %f2219;
	mul.f32 	%f2222, %f2220, %f2220;
	add.f32 	%f6267, %f2221, %f2222;
	setp.gt.f32 	%p359, %f6267, 0f40800000;
	mov.b32 	%r371, 300;
	mov.u32 	%r1334, %r371;
	@%p359 bra 	$L__BB0_1366;
	sub.f32 	%f6268, %f2221, %f2222;
	add.f32 	%f6269, %f2219, %f2219;
	add.f32 	%f2223, %f1, %f6268;
	fma.rn.f32 	%f2224, %f6269, %f2220, %f2;
	mul.f32 	%f2225, %f2223, %f2223;
	mul.f32 	%f2226, %f2224, %f2224;
	add.f32 	%f6270, %f2225, %f2226;
	setp.gt.f32 	%p360, %f6270, 0f40800000;
	mov.b32 	%r372, 301;
	mov.u32 	%r1334, %r372;
	@%p360 bra 	$L__BB0_1366;
	sub.f32 	%f6271, %f2225, %f2226;
	add.f32 	%f6272, %f2223, %f2223;
	add.f32 	%f2227, %f1, %f6271;
	fma.rn.f32 	%f2228, %f6272, %f2224, %f2;
	mul.f32 	%f2229, %f2227, %f2227;
	mul.f32 	%f2230, %f2228, %f2228;
	add.f32 	%f6273, %f2229, %f2230;
	setp.gt.f32 	%p361, %f6273, 0f40800000;
	mov.b32 	%r373, 302;
	mov.u32 	%r1334, %r373;
	@%p361 bra 	$L__BB0_1366;
	sub.f32 	%f6274, %f2229, %f2230;
	add.f32 	%f6275, %f2227, %f2227;
	add.f32 	%f2231, %f1, %f6274;
	fma.rn.f32 	%f2232, %f6275, %f2228, %f2;
	mul.f32 	%f2233, %f2231, %f2231;
	mul.f32 	%f2234, %f2232, %f2232;
	add.f32 	%f6276, %f2233, %f2234;
	setp.gt.f32 	%p362, %f6276, 0f40800000;
	mov.b32 	%r374, 303;
	mov.u32 	%r1334, %r374;
	@%p362 bra 	$L__BB0_1366;
	sub.f32 	%f6277, %f2233, %f2234;
	add.f32 	%f6278, %f2231, %f2231;
	add.f32 	%f2235, %f1, %f6277;
	fma.rn.f32 	%f2236, %f6278, %f2232, %f2;
	mul.f32 	%f2237, %f2235, %f2235;
	mul.f32 	%f2238, %f2236, %f2236;
	add.f32 	%f6279, %f2237, %f2238;
	setp.gt.f32 	%p363, %f6279, 0f40800000;
	mov.b32 	%r375, 304;
	mov.u32 	%r1334, %r375;
	@%p363 bra 	$L__BB0_1366;
	sub.f32 	%f6280, %f2237, %f2238;
	add.f32 	%f6281, %f2235, %f2235;
	add.f32 	%f2239, %f1, %f6280;
	fma.rn.f32 	%f2240, %f6281, %f2236, %f2;
	mul.f32 	%f2241, %f2239, %f2239;
	mul.f32 	%f2242, %f2240, %f2240;
	add.f32 	%f6282, %f2241, %f2242;
	setp.gt.f32 	%p364, %f6282, 0f40800000;
	mov.b32 	%r376, 305;
	mov.u32 	%r1334, %r376;
	@%p364 bra 	$L__BB0_1366;
	sub.f32 	%f6283, %f2241, %f2242;
	add.f32 	%f6284, %f2239, %f2239;
	add.f32 	%f2243, %f1, %f6283;
	fma.rn.f32 	%f2244, %f6284, %f2240, %f2;
	mul.f32 	%f2245, %f2243, %f2243;
	mul.f32 	%f2246, %f2244, %f2244;
	add.f32 	%f6285, %f2245, %f2246;
	setp.gt.f32 	%p365, %f6285, 0f40800000;
	mov.b32 	%r377, 306;
	mov.u32 	%r1334, %r377;
	@%p365 bra 	$L__BB0_1366;
	sub.f32 	%f6286, %f2245, %f2246;
	add.f32 	%f6287, %f2243, %f2243;
	add.f32 	%f2247, %f1, %f6286;
	fma.rn.f32 	%f2248, %f6287, %f2244, %f2;
	mul.f32 	%f2249, %f2247, %f2247;
	mul.f32 	%f2250, %f2248, %f2248;
	add.f32 	%f6288, %f2249, %f2250;
	setp.gt.f32 	%p366, %f6288, 0f40800000;
	mov.b32 	%r378, 307;
	mov.u32 	%r1334, %r378;
	@%p366 bra 	$L__BB0_1366;
	sub.f32 	%f6289, %f2249, %f2250;
	add.f32 	%f6290, %f2247, %f2247;
	add.f32 	%f2251, %f1, %f6289;
	fma.rn.f32 	%f2252, %f6290, %f2248, %f2;
	mul.f32 	%f2253, %f2251, %f2251;
	mul.f32 	%f2254, %f2252, %f2252;
	add.f32 	%f6291, %f2253, %f2254;
	setp.gt.f32 	%p367, %f6291, 0f40800000;
	mov.b32 	%r379, 308;
	mov.u32 	%r1334, %r379;
	@%p367 bra 	$L__BB0_1366;
	sub.f32 	%f6292, %f2253, %f2254;
	add.f32 	%f6293, %f2251, %f2251;
	add.f32 	%f2255, %f1, %f6292;
	fma.rn.f32 	%f2256, %f6293, %f2252, %f2;
	mul.f32 	%f2257, %f2255, %f2255;
	mul.f32 	%f2258, %f2256, %f2256;
	add.f32 	%f6294, %f2257, %f2258;
	setp.gt.f32 	%p368, %f6294, 0f40800000;
	mov.b32 	%r380, 309;
	mov.u32 	%r1334, %r380;
	@%p368 bra 	$L__BB0_1366;
	sub.f32 	%f6295, %f2257, %f2258;
	add.f32 	%f6296, %f2255, %f2255;
	add.f32 	%f2259, %f1, %f6295;
	fma.rn.f32 	%f2260, %f6296, %f2256, %f2;
	mul.f32 	%f2261, %f2259, %f2259;
	mul.f32 	%f2262, %f2260, %f2260;
	add.f32 	%f6297, %f2261, %f2262;
	setp.gt.f32 	%p369, %f6297, 0f40800000;
	mov.b32 	%r381, 310;
	mov.u32 	%r1334, %r381;
	@%p369 bra 	$L__BB0_1366;
	sub.f32 	%f6298, %f2261, %f2262;
	add.f32 	%f6299, %f2259, %f2259;
	add.f32 	%f2263, %f1, %f6298;
	fma.rn.f32 	%f2264, %f6299, %f2260, %f2;
	mul.f32 	%f2265, %f2263, %f2263;
	mul.f32 	%f2266, %f2264, %f2264;
	add.f32 	%f6300, %f2265, %f2266;
	setp.gt.f32 	%p370, %f6300, 0f40800000;
	mov.b32 	%r382, 311;
	mov.u32 	%r1334, %r382;
	@%p370 bra 	$L__BB0_1366;
	sub.f32 	%f6301, %f2265, %f2266;
	add.f32 	%f6302, %f2263, %f2263;
	add.f32 	%f2267, %f1, %f6301;
	fma.rn.f32 	%f2268, %f6302, %f2264, %f2;
	mul.f32 	%f2269, %f2267, %f2267;
	mul.f32 	%f2270, %f2268, %f2268;
	add.f32 	%f6303, %f2269, %f2270;
	setp.gt.f32 	%p371, %f6303, 0f40800000;
	mov.b32 	%r383, 312;
	mov.u32 	%r1334, %r383;
	@%p371 bra 	$L__BB0_1366;
	sub.f32 	%f6304, %f2269, %f2270;
	add.f32 	%f6305, %f2267, %f2267;
	add.f32 	%f2271, %f1, %f6304;
	fma.rn.f32 	%f2272, %f6305, %f2268, %f2;
	mul.f32 	%f2273, %f2271, %f2271;
	mul.f32 	%f2274, %f2272, %f2272;
	add.f32 	%f6306, %f2273, %f2274;
	setp.gt.f32 	%p372, %f6306, 0f40800000;
	mov.b32 	%r384, 313;
	mov.u32 	%r1334, %r384;
	@%p372 bra 	$L__BB0_1366;
	sub.f32 	%f6307, %f2273, %f2274;
	add.f32 	%f6308, %f2271, %f2271;
	add.f32 	%f2275, %f1, %f6307;
	fma.rn.f32 	%f2276, %f6308, %f2272, %f2;
	mul.f32 	%f2277, %f2275, %f2275;
	mul.f32 	%f2278, %f2276, %f2276;
	add.f32 	%f6309, %f2277, %f2278;
	setp.gt.f32 	%p373, %f6309, 0f40800000;
	mov.b32 	%r385, 314;
	mov.u32 	%r1334, %r385;
	@%p373 bra 	$L__BB0_1366;
	sub.f32 	%f6310, %f2277, %f2278;
	add.f32 	%f6311, %f2275, %f2275;
	add.f32 	%f2279, %f1, %f6310;
	fma.rn.f32 	%f2280, %f6311, %f2276, %f2;
	mul.f32 	%f2281, %f2279, %f2279;
	mul.f32 	%f2282, %f2280, %f2280;
	add.f32 	%f6312, %f2281, %f2282;
	setp.gt.f32 	%p374, %f6312, 0f40800000;
	mov.b32 	%r386, 315;
	mov.u32 	%r1334, %r386;
	@%p374 bra 	$L__BB0_1366;
	sub.f32 	%f6313, %f2281, %f2282;
	add.f32 	%f6314, %f2279, %f2279;
	add.f32 	%f2283, %f1, %f6313;
	fma.rn.f32 	%f2284, %f6314, %f2280, %f2;
	mul.f32 	%f2285, %f2283, %f2283;
	mul.f32 	%f2286, %f2284, %f2284;
	add.f32 	%f6315, %f2285, %f2286;
	setp.gt.f32 	%p375, %f6315, 0f40800000;
	mov.b32 	%r387, 316;
	mov.u32 	%r1334, %r387;
	@%p375 bra 	$L__BB0_1366;
	sub.f32 	%f6316, %f2285, %f2286;
	add.f32 	%f6317, %f2283, %f2283;
	add.f32 	%f2287, %f1, %f6316;
	fma.rn.f32 	%f2288, %f6317, %f2284, %f2;
	mul.f32 	%f2289, %f2287, %f2287;
	mul.f32 	%f2290, %f2288, %f2288;
	add.f32 	%f6318, %f2289, %f2290;
	setp.gt.f32 	%p376, %f6318, 0f40800000;
	mov.b32 	%r388, 317;
	mov.u32 	%r1334, %r388;
	@%p376 bra 	$L__BB0_1366;
	sub.f32 	%f6319, %f2289, %f2290;
	add.f32 	%f6320, %f2287, %f2287;
	add.f32 	%f2291, %f1, %f6319;
	fma.rn.f32 	%f2292, %f6320, %f2288, %f2;
	mul.f32 	%f2293, %f2291, %f2291;
	mul.f32 	%f2294, %f2292, %f2292;
	add.f32 	%f6321, %f2293, %f2294;
	setp.gt.f32 	%p377, %f6321, 0f40800000;
	mov.b32 	%r389, 318;
	mov.u32 	%r1334, %r389;
	@%p377 bra 	$L__BB0_1366;
	sub.f32 	%f6322, %f2293, %f2294;
	add.f32 	%f6323, %f2291, %f2291;
	add.f32 	%f2295, %f1, %f6322;
	fma.rn.f32 	%f2296, %f6323, %f2292, %f2;
	mul.f32 	%f2297, %f2295, %f2295;
	mul.f32 	%f2298, %f2296, %f2296;
	add.f32 	%f6324, %f2297, %f2298;
	setp.gt.f32 	%p378, %f6324, 0f40800000;
	mov.b32 	%r390, 319;
	mov.u32 	%r1334, %r390;
	@%p378 bra 	$L__BB0_1366;
	sub.f32 	%f6325, %f2297, %f2298;
	add.f32 	%f6326, %f2295, %f2295;
	add.f32 	%f2299, %f1, %f6325;
	fma.rn.f32 	%f2300, %f6326, %f2296, %f2;
	mul.f32 	%f2301, %f2299, %f2299;
	mul.f32 	%f2302, %f2300, %f2300;
	add.f32 	%f6327, %f2301, %f2302;
	setp.gt.f32 	%p379, %f6327, 0f40800000;
	mov.b32 	%r391, 320;
	mov.u32 	%r1334, %r391;
	@%p379 bra 	$L__BB0_1366;
	sub.f32 	%f6328, %f2301, %f2302;
	add.f32 	%f6329, %f2299, %f2299;
	add.f32 	%f2303, %f1, %f6328;
	fma.rn.f32 	%f2304, %f6329, %f2300, %f2;
	mul.f32 	%f2305, %f2303, %f2303;
	mul.f32 	%f2306, %f2304, %f2304;
	add.f32 	%f6330, %f2305, %f2306;
	setp.gt.f32 	%p380, %f6330, 0f40800000;
	mov.b32 	%r392, 321;
	mov.u32 	%r1334, %r392;
	@%p380 bra 	$L__BB0_1366;
	sub.f32 	%f6331, %f2305, %f2306;
	add.f32 	%f6332, %f2303, %f2303;
	add.f32 	%f2307, %f1, %f6331;
	fma.rn.f32 	%f2308, %f6332, %f2304, %f2;
	mul.f32 	%f2309, %f2307, %f2307;
	mul.f32 	%f2310, %f2308, %f2308;
	add.f32 	%f6333, %f2309, %f2310;
	setp.gt.f32 	%p381, %f6333, 0f40800000;
	mov.b32 	%r393, 322;
	mov.u32 	%r1334, %r393;
	@%p381 bra 	$L__BB0_1366;
	sub.f32 	%f6334, %f2309, %f2310;
	add.f32 	%f6335, %f2307, %f2307;
	add.f32 	%f2311, %f1, %f6334;
	fma.rn.f32 	%f2312, %f6335, %f2308, %f2;
	mul.f32 	%f2313, %f2311, %f2311;
	mul.f32 	%f2314, %f2312, %f2312;
	add.f32 	%f6336, %f2313, %f2314;
	setp.gt.f32 	%p382, %f6336, 0f40800000;
	mov.b32 	%r394, 323;
	mov.u32 	%r1334, %r394;
	@%p382 bra 	$L__BB0_1366;
	sub.f32 	%f6337, %f2313, %f2314;
	add.f32 	%f6338, %f2311, %f2311;
	add.f32 	%f2315, %f1, %f6337;
	fma.rn.f32 	%f2316, %f6338, %f2312, %f2;
	mul.f32 	%f2317, %f2315, %f2315;
	mul.f32 	%f2318, %f2316, %f2316;
	add.f32 	%f6339, %f2317, %f2318;
	setp.gt.f32 	%p383, %f6339, 0f40800000;
	mov.b32 	%r395, 324;
	mov.u32 	%r1334, %r395;
	@%p383 bra 	$L__BB0_1366;
	sub.f32 	%f6340, %f2317, %f2318;
	add.f32 	%f6341, %f2315, %f2315;
	add.f32 	%f2319, %f1, %f6340;
	fma.rn.f32 	%f2320, %f6341, %f2316, %f2;
	mul.f32 	%f2321, %f2319, %f2319;
	mul.f32 	%f2322, %f2320, %f2320;
	add.f32 	%f6342, %f2321, %f2322;
	setp.gt.f32 	%p384, %f6342, 0f40800000;
	mov.b32 	%r396, 325;
	mov.u32 	%r1334, %r396;
	@%p384 bra 	$L__BB0_1366;
	sub.f32 	%f6343, %f2321, %f2322;
	add.f32 	%f6344, %f2319, %f2319;
	add.f32 	%f2323, %f1, %f6343;
	fma.rn.f32 	%f2324, %f6344, %f2320, %f2;
	mul.f32 	%f2325, %f2323, %f2323;
	mul.f32 	%f2326, %f2324, %f2324;
	add.f32 	%f6345, %f2325, %f2326;
	setp.gt.f32 	%p385, %f6345, 0f40800000;
	mov.b32 	%r397, 326;
	mov.u32 	%r1334, %r397;
	@%p385 bra 	$L__BB0_1366;
	sub.f32 	%f6346, %f2325, %f2326;
	add.f32 	%f6347, %f2323, %f2323;
	add.f32 	%f2327, %f1, %f6346;
	fma.rn.f32 	%f2328, %f6347, %f2324, %f2;
	mul.f32 	%f2329, %f2327, %f2327;
	mul.f32 	%f2330, %f2328, %f2328;
	add.f32 	%f6348, %f2329, %f2330;
	setp.gt.f32 	%p386, %f6348, 0f40800000;
	mov.b32 	%r398, 327;
	mov.u32 	%r1334, %r398;
	@%p386 bra 	$L__BB0_1366;
	sub.f32 	%f6349, %f2329, %f2330;
	add.f32 	%f6350, %f2327, %f2327;
	add.f32 	%f2331, %f1, %f6349;
	fma.rn.f32 	%f2332, %f6350, %f2328, %f2;
	mul.f32 	%f2333, %f2331, %f2331;
	mul.f32 	%f2334, %f2332, %f2332;
	add.f32 	%f6351, %f2333, %f2334;
	setp.gt.f32 	%p387, %f6351, 0f40800000;
	mov.b32 	%r399, 328;
	mov.u32 	%r1334, %r399;
	@%p387 bra 	$L__BB0_1366;
	sub.f32 	%f6352, %f2333, %f2334;
	add.f32 	%f6353, %f2331, %f2331;
	add.f32 	%f2335, %f1, %f6352;
	fma.rn.f32 	%f2336, %f6353, %f2332, %f2;
	mul.f32 	%f2337, %f2335, %f2335;
	mul.f32 	%f2338, %f2336, %f2336;
	add.f32 	%f6354, %f2337, %f2338;
	setp.gt.f32 	%p388, %f6354, 0f40800000;
	mov.b32 	%r400, 329;
	mov.u32 	%r1334, %r400;
	@%p388 bra 	$L__BB0_1366;
	sub.f32 	%f6355, %f2337, %f2338;
	add.f32 	%f6356, %f2335, %f2335;
	add.f32 	%f2339, %f1, %f6355;
	fma.rn.f32 	%f2340, %f6356, %f2336, %f2;
	mul.f32 	%f2341, %f2339, %f2339;
	mul.f32 	%f2342, %f2340, %f2340;
	add.f32 	%f6357, %f2341, %f2342;
	setp.gt.f32 	%p389, %f6357, 0f40800000;
	mov.b32 	%r401, 330;
	mov.u32 	%r1334, %r401;
	@%p389 bra 	$L__BB0_1366;
	sub.f32 	%f6358, %f2341, %f2342;
	add.f32 	%f6359, %f2339, %f2339;
	add.f32 	%f2343, %f1, %f6358;
	fma.rn.f32 	%f2344, %f6359, %f2340, %f2;
	mul.f32 	%f2345, %f2343, %f2343;
	mul.f32 	%f2346, %f2344, %f2344;
	add.f32 	%f6360, %f2345, %f2346;
	setp.gt.f32 	%p390, %f6360, 0f40800000;
	mov.b32 	%r402, 331;
	mov.u32 	%r1334, %r402;
	@%p390 bra 	$L__BB0_1366;
	sub.f32 	%f6361, %f2345, %f2346;
	add.f32 	%f6362, %f2343, %f2343;
	add.f32 	%f2347, %f1, %f6361;
	fma.rn.f32 	%f2348, %f6362, %f2344, %f2;
	mul.f32 	%f2349, %f2347, %f2347;
	mul.f32 	%f2350, %f2348, %f2348;
	add.f32 	%f6363, %f2349, %f2350;
	setp.gt.f32 	%p391, %f6363, 0f40800000;
	mov.b32 	%r403, 332;
	mov.u32 	%r1334, %r403;
	@%p391 bra 	$L__BB0_1366;
	sub.f32 	%f6364, %f2349, %f2350;
	add.f32 	%f6365, %f2347, %f2347;
	add.f32 	%f2351, %f1, %f6364;
	fma.rn.f32 	%f2352, %f6365, %f2348, %f2;
	mul.f32 	%f2353, %f2351, %f2351;
	mul.f32 	%f2354, %f2352, %f2352;
	add.f32 	%f6366, %f2353, %f2354;
	setp.gt.f32 	%p392, %f6366, 0f40800000;
	mov.b32 	%r404, 333;
	mov.u32 	%r1334, %r404;
	@%p392 bra 	$L__BB0_1366;
	sub.f32 	%f6367, %f2353, %f2354;
	add.f32 	%f6368, %f2351, %f2351;
	add.f32 	%f2355, %f1, %f6367;
	fma.rn.f32 	%f2356, %f6368, %f2352, %f2;
	mul.f32 	%f2357, %f2355, %f2355;
	mul.f32 	%f2358, %f2356, %f2356;
	add.f32 	%f6369, %f2357, %f2358;
	setp.gt.f32 	%p393, %f6369, 0f40800000;
	mov.b32 	%r405, 334;
	mov.u32 	%r1334, %r405;
	@%p393 bra 	$L__BB0_1366;
	sub.f32 	%f6370, %f2357, %f2358;
	add.f32 	%f6371, %f2355, %f2355;
	add.f32 	%f2359, %f1, %f6370;
	fma.rn.f32 	%f2360, %f6371, %f2356, %f2;
	mul.f32 	%f2361, %f2359, %f2359;
	mul.f32 	%f2362, %f2360, %f2360;
	add.f32 	%f6372, %f2361, %f2362;
	setp.gt.f32 	%p394, %f6372, 0f40800000;
	mov.b32 	%r406, 335;
	mov.u32 	%r1334, %r406;
	@%p394 bra 	$L__BB0_1366;
	sub.f32 	%f6373, %f2361, %f2362;
	add.f32 	%f6374, %f2359, %f2359;
	add.f32 	%f2363, %f1, %f6373;
	fma.rn.f32 	%f2364, %f6374, %f2360, %f2;
	mul.f32 	%f2365, %f2363, %f2363;
	mul.f32 	%f2366, %f2364, %f2364;
	add.f32 	%f6375, %f2365, %f2366;
	setp.gt.f32 	%p395, %f6375, 0f40800000;
	mov.b32 	%r407, 336;
	mov.u32 	%r1334, %r407;
	@%p395 bra 	$L__BB0_1366;
	sub.f32 	%f6376, %f2365, %f2366;
	add.f32 	%f6377, %f2363, %f2363;
	add.f32 	%f2367, %f1, %f6376;
	fma.rn.f32 	%f2368, %f6377, %f2364, %f2;
	mul.f32 	%f2369, %f2367, %f2367;
	mul.f32 	%f2370, %f2368, %f2368;
	add.f32 	%f6378, %f2369, %f2370;
	setp.gt.f32 	%p396, %f6378, 0f40800000;
	mov.b32 	%r408, 337;
	mov.u32 	%r1334, %r408;
	@%p396 bra 	$L__BB0_1366;
	sub.f32 	%f6379, %f2369, %f2370;
	add.f32 	%f6380, %f2367, %f2367;
	add.f32 	%f2371, %f1, %f6379;
	fma.rn.f32 	%f2372, %f6380, %f2368, %f2;
	mul.f32 	%f2373, %f2371, %f2371;
	mul.f32 	%f2374, %f2372, %f2372;
	add.f32 	%f6381, %f2373, %f2374;
	setp.gt.f32 	%p397, %f6381, 0f40800000;
	mov.b32 	%r409, 338;
	mov.u32 	%r1334, %r409;
	@%p397 bra 	$L__BB0_1366;
	sub.f32 	%f6382, %f2373, %f2374;
	add.f32 	%f6383, %f2371, %f2371;
	add.f32 	%f2375, %f1, %f6382;
	fma.rn.f32 	%f2376, %f6383, %f2372, %f2;
	mul.f32 	%f2377, %f2375, %f2375;
	mul.f32 	%f2378, %f2376, %f2376;
	add.f32 	%f6384, %f2377, %f2378;
	setp.gt.f32 	%p398, %f6384, 0f40800000;
	mov.b32 	%r410, 339;
	mov.u32 	%r1334, %r410;
	@%p398 bra 	$L__BB0_1366;
	sub.f32 	%f6385, %f2377, %f2378;
	add.f32 	%f6386, %f2375, %f2375;
	add.f32 	%f2379, %f1, %f6385;
	fma.rn.f32 	%f2380, %f6386, %f2376, %f2;
	mul.f32 	%f2381, %f2379, %f2379;
	mul.f32 	%f2382, %f2380, %f2380;
	add.f32 	%f6387, %f2381, %f2382;
	setp.gt.f32 	%p399, %f6387, 0f40800000;
	mov.b32 	%r411, 340;
	mov.u32 	%r1334, %r411;
	@%p399 bra 	$L__BB0_1366;
	sub.f32 	%f6388, %f2381, %f2382;
	add.f32 	%f6389, %f2379, %f2379;
	add.f32 	%f2383, %f1, %f6388;
	fma.rn.f32 	%f2384, %f6389, %f2380, %f2;
	mul.f32 	%f2385, %f2383, %f2383;
	mul.f32 	%f2386, %f2384, %f2384;
	add.f32 	%f6390, %f2385, %f2386;
	setp.gt.f32 	%p400, %f6390, 0f40800000;
	mov.b32 	%r412, 341;
	mov.u32 	%r1334, %r412;
	@%p400 bra 	$L__BB0_1366;
	sub.f32 	%f6391, %f2385, %f2386;
	add.f32 	%f6392, %f2383, %f2383;
	add.f32 	%f2387, %f1, %f6391;
	fma.rn.f32 	%f2388, %f6392, %f2384, %f2;
	mul.f32 	%f2389, %f2387, %f2387;
	mul.f32 	%f2390, %f2388, %f2388;
	add.f32 	%f6393, %f2389, %f2390;
	setp.gt.f32 	%p401, %f6393, 0f40800000;
	mov.b32 	%r413, 342;
	mov.u32 	%r1334, %r413;
	@%p401 bra 	$L__BB0_1366;
	sub.f32 	%f6394, %f2389, %f2390;
	add.f32 	%f6395, %f2387, %f2387;
	add.f32 	%f2391, %f1, %f6394;
	fma.rn.f32 	%f2392, %f6395, %f2388, %f2;
	mul.f32 	%f2393, %f2391, %f2391;
	mul.f32 	%f2394, %f2392, %f2392;
	add.f32 	%f6396, %f2393, %f2394;
	setp.gt.f32 	%p402, %f6396, 0f40800000;
	mov.b32 	%r414, 343;
	mov.u32 	%r1334, %r414;
	@%p402 bra 	$L__BB0_1366;
	sub.f32 	%f6397, %f2393, %f2394;
	add.f32 	%f6398, %f2391, %f2391;
	add.f32 	%f2395, %f1, %f6397;
	fma.rn.f32 	%f2396, %f6398, %f2392, %f2;
	mul.f32 	%f2397, %f2395, %f2395;
	mul.f32 	%f2398, %f2396, %f2396;
	add.f32 	%f6399, %f2397, %f2398;
	setp.gt.f32 	%p403, %f6399, 0f40800000;
	mov.b32 	%r415, 344;
	mov.u32 	%r1334, %r415;
	@%p403 bra 	$L__BB0_1366;
	sub.f32 	%f6400, %f2397, %f2398;
	add.f32 	%f6401, %f2395, %f2395;
	add.f32 	%f2399, %f1, %f6400;
	fma.rn.f32 	%f2400, %f6401, %f2396, %f2;
	mul.f32 	%f2401, %f2399, %f2399;
	mul.f32 	%f2402, %f2400, %f2400;
	add.f32 	%f6402, %f2401, %f2402;
	setp.gt.f32 	%p404, %f6402, 0f40800000;
	mov.b32 	%r416, 345;
	mov.u32 	%r1334, %r416;
	@%p404 bra 	$L__BB0_1366;
	sub.f32 	%f6403, %f2401, %f2402;
	add.f32 	%f6404, %f2399, %f2399;
	add.f32 	%f2403, %f1, %f6403;
	fma.rn.f32 	%f2404, %f6404, %f2400, %f2;
	mul.f32 	%f2405, %f2403, %f2403;
	mul.f32 	%f2406, %f2404, %f2404;
	add.f32 	%f6405, %f2405, %f2406;
	setp.gt.f32 	%p405, %f6405, 0f40800000;
	mov.b32 	%r417, 346;
	mov.u32 	%r1334, %r417;
	@%p405 bra 	$L__BB0_1366;
	sub.f32 	%f6406, %f2405, %f2406;
	add.f32 	%f6407, %f2403, %f2403;
	add.f32 	%f2407, %f1, %f6406;
	fma.rn.f32 	%f2408, %f6407, %f2404, %f2;
	mul.f32 	%f2409, %f2407, %f2407;
	mul.f32 	%f2410, %f2408, %f2408;
	add.f32 	%f6408, %f2409, %f2410;
	setp.gt.f32 	%p406, %f6408, 0f40800000;
	mov.b32 	%r418, 347;
	mov.u32 	%r1334, %r418;
	@%p406 bra 	$L__BB0_1366;
	sub.f32 	%f6409, %f2409, %f2410;
	add.f32 	%f6410, %f2407, %f2407;
	add.f32 	%f2411, %f1, %f6409;
	fma.rn.f32 	%f2412, %f6410, %f2408, %f2;
	mul.f32 	%f2413, %f2411, %f2411;
	mul.f32 	%f2414, %f2412, %f2412;
	add.f32 	%f6411, %f2413, %f2414;
	setp.gt.f32 	%p407, %f6411, 0f40800000;
	mov.b32 	%r419, 348;
	mov.u32 	%r1334, %r419;
	@%p407 bra 	$L__BB0_1366;
	sub.f32 	%f6412, %f2413, %f2414;
	add.f32 	%f6413, %f2411, %f2411;
	add.f32 	%f2415, %f1, %f6412;
	fma.rn.f32 	%f2416, %f6413, %f2412, %f2;
	mul.f32 	%f2417, %f2415, %f2415;
	mul.f32 	%f2418, %f2416, %f2416;
	add.f32 	%f6414, %f2417, %f2418;
	setp.gt.f32 	%p408, %f6414, 0f40800000;
	mov.b32 	%r420, 349;
	mov.u32 	%r1334, %r420;
	@%p408 bra 	$L__BB0_1366;
	sub.f32 	%f6415, %f2417, %f2418;
	add.f32 	%f6416, %f2415, %f2415;
	add.f32 	%f2419, %f1, %f6415;
	fma.rn.f32 	%f2420, %f6416, %f2416, %f2;
	mul.f32 	%f2421, %f2419, %f2419;
	mul.f32 	%f2422, %f2420, %f2420;
	add.f32 	%f6417, %f2421, %f2422;
	setp.gt.f32 	%p409, %f6417, 0f40800000;
	mov.b32 	%r421, 350;
	mov.u32 	%r1334, %r421;
	@%p409 bra 	$L__BB0_1366;
	sub.f32 	%f6418, %f2421, %f2422;
	add.f32 	%f6419, %f2419, %f2419;
	add.f32 	%f2423, %f1, %f6418;
	fma.rn.f32 	%f2424, %f6419, %f2420, %f2;
	mul.f32 	%f2425, %f2423, %f2423;
	mul.f32 	%f2426, %f2424, %f2424;
	add.f32 	%f6420, %f2425, %f2426;
	setp.gt.f32 	%p410, %f6420, 0f40800000;
	mov.b32 	%r422, 351;
	mov.u32 	%r1334, %r422;
	@%p410 bra 	$L__BB0_1366;
	sub.f32 	%f6421, %f2425, %f2426;
	add.f32 	%f6422, %f2423, %f2423;
	add.f32 	%f2427, %f1, %f6421;
	fma.rn.f32 	%f2428, %f6422, %f2424, %f2;
	mul.f32 	%f2429, %f2427, %f2427;
	mul.f32 	%f2430, %f2428, %f2428;
	add.f32 	%f6423, %f2429, %f2430;
	setp.gt.f32 	%p411, %f6423, 0f40800000;
	mov.b32 	%r423, 352;
	mov.u32 	%r1334, %r423;
	@%p411 bra 	$L__BB0_1366;
	sub.f32 	%f6424, %f2429, %f2430;
	add.f32 	%f6425, %f2427, %f2427;
	add.f32 	%f2431, %f1, %f6424;
	fma.rn.f32 	%f2432, %f6425, %f2428, %f2;
	mul.f32 	%f2433, %f2431, %f2431;
	mul.f32 	%f2434, %f2432, %f2432;
	add.f32 	%f6426, %f2433, %f2434;
	setp.gt.f32 	%p412, %f6426, 0f40800000;
	mov.b32 	%r424, 353;
	mov.u32 	%r1334, %r424;
	@%p412 bra 	$L__BB0_1366;
	sub.f32 	%f6427, %f2433, %f2434;
	add.f32 	%f6428, %f2431, %f2431;
	add.f32 	%f2435, %f1, %f6427;
	fma.rn.f32 	%f2436, %f6428, %f2432, %f2;
	mul.f32 	%f2437, %f2435, %f2435;
	mul.f32 	%f2438, %f2436, %f2436;
	add.f32 	%f6429, %f2437, %f2438;
	setp.gt.f32 	%p413, %f6429, 0f40800000;
	mov.b32 	%r425, 354;
	mov.u32 	%r1334, %r425;
	@%p413 bra 	$L__BB0_1366;
	sub.f32 	%f6430, %f2437, %f2438;
	add.f32 	%f6431, %f2435, %f2435;
	add.f32 	%f2439, %f1, %f6430;
	fma.rn.f32 	%f2440, %f6431, %f2436, %f2;
	mul.f32 	%f2441, %f2439, %f2439;
	mul.f32 	%f2442, %f2440, %f2440;
	add.f32 	%f6432, %f2441, %f2442;
	setp.gt.f32 	%p414, %f6432, 0f40800000;
	mov.b32 	%r426, 355;
	mov.u32 	%r1334, %r426;
	@%p414 bra 	$L__BB0_1366;
	sub.f32 	%f6433, %f2441, %f2442;
	add.f32 	%f6434, %f2439, %f2439;
	add.f32 	%f2443, %f1, %f6433;
	fma.rn.f32 	%f2444, %f6434, %f2440, %f2;
	mul.f32 	%f2445, %f2443, %f2443;
	mul.f32 	%f2446, %f2444, %f2444;
	add.f32 	%f6435, %f2445, %f2446;
	setp.gt.f32 	%p415, %f6435, 0f40800000;
	mov.b32 	%r427, 356;
	mov.u32 	%r1334, %r427;
	@%p415 bra 	$L__BB0_1366;
	sub.f32 	%f6436, %f2445, %f2446;
	add.f32 	%f6437, %f2443, %f2443;
	add.f32 	%f2447, %f1, %f6436;
	fma.rn.f32 	%f2448, %f6437, %f2444, %f2;
	mul.f32 	%f2449, %f2447, %f2447;
	mul.f32 	%f2450, %f2448, %f2448;
	add.f32 	%f6438, %f2449, %f2450;
	setp.gt.f32 	%p416, %f6438, 0f40800000;
	mov.b32 	%r428, 357;
	mov.u32 	%r1334, %r428;
	@%p416 bra 	$L__BB0_1366;
	sub.f32 	%f6439, %f2449, %f2450;
	add.f32 	%f6440, %f2447, %f2447;
	add.f32 	%f2451, %f1, %f6439;
	fma.rn.f32 	%f2452, %f6440, %f2448, %f2;
	mul.f32 	%f2453, %f2451, %f2451;
	mul.f32 	%f2454, %f2452, %f2452;
	add.f32 	%f6441, %f2453, %f2454;
	setp.gt.f32 	%p417, %f6441, 0f40800000;
	mov.b32 	%r429, 358;
	mov.u32 	%r1334, %r429;
	@%p417 bra 	$L__BB0_1366;
	sub.f32 	%f6442, %f2453, %f2454;
	add.f32 	%f6443, %f2451, %f2451;
	add.f32 	%f2455, %f1, %f6442;
	fma.rn.f32 	%f2456, %f6443, %f2452, %f2;
	mul.f32 	%f2457, %f2455, %f2455;
	mul.f32 	%f2458, %f2456, %f2456;
	add.f32 	%f6444, %f2457, %f2458;
	setp.gt.f32 	%p418, %f6444, 0f40800000;
	mov.b32 	%r430, 359;
	mov.u32 	%r1334, %r430;
	@%p418 bra 	$L__BB0_1366;
	sub.f32 	%f6445, %f2457, %f2458;
	add.f32 	%f6446, %f2455, %f2455;
	add.f32 	%f2459, %f1, %f6445;
	fma.rn.f32 	%f2460, %f6446, %f2456, %f2;
	mul.f32 	%f2461, %f2459, %f2459;
	mul.f32 	%f2462, %f2460, %f2460;
	add.f32 	%f6447, %f2461, %f2462;
	setp.gt.f32 	%p419, %f6447, 0f40800000;
	mov.b32 	%r431, 360;
	mov.u32 	%r1334, %r431;
	@%p419 bra 	$L__BB0_1366;
	sub.f32 	%f6448, %f2461, %f2462;
	add.f32 	%f6449, %f2459, %f2459;
	add.f32 	%f2463, %f1, %f6448;
	fma.rn.f32 	%f2464, %f6449, %f2460, %f2;
	mul.f32 	%f2465, %f2463, %f2463;
	mul.f32 	%f2466, %f2464, %f2464;
	add.f32 	%f6450, %f2465, %f2466;
	setp.gt.f32 	%p420, %f6450, 0f40800000;
	mov.b32 	%r432, 361;
	mov.u32 	%r1334, %r432;
	@%p420 bra 	$L__BB0_1366;
	sub.f32 	%f6451, %f2465, %f2466;
	add.f32 	%f6452, %f2463, %f2463;
	add.f32 	%f2467, %f1, %f6451;
	fma.rn.f32 	%f2468, %f6452, %f2464, %f2;
	mul.f32 	%f2469, %f2467, %f2467;
	mul.f32 	%f2470, %f2468, %f2468;
	add.f32 	%f6453, %f2469, %f2470;
	setp.gt.f32 	%p421, %f6453, 0f40800000;
	mov.b32 	%r433, 362;
	mov.u32 	%r1334, %r433;
	@%p421 bra 	$L__BB0_1366;
	sub.f32 	%f6454, %f2469, %f2470;
	add.f32 	%f6455, %f2467, %f2467;
	add.f32 	%f2471, %f1, %f6454;
	fma.rn.f32 	%f2472, %f6455, %f2468, %f2;
	mul.f32 	%f2473, %f2471, %f2471;
	mul.f32 	%f2474, %f2472, %f2472;
	add.f32 	%f6456, %f2473, %f2474;
	setp.gt.f32 	%p422, %f6456, 0f40800000;
	mov.b32 	%r434, 363;
	mov.u32 	%r1334, %r434;
	@%p422 bra 	$L__BB0_1366;
	sub.f32 	%f6457, %f2473, %f2474;
	add.f32 	%f6458, %f2471, %f2471;
	add.f32 	%f2475, %f1, %f6457;
	fma.rn.f32 	%f2476, %f6458, %f2472, %f2;
	mul.f32 	%f2477, %f2475, %f2475;
	mul.f32 	%f2478, %f2476, %f2476;
	add.f32 	%f6459, %f2477, %f2478;
	setp.gt.f32 	%p423, %f6459, 0f40800000;
	mov.b32 	%r435, 364;
	mov.u32 	%r1334, %r435;
	@%p423 bra 	$L__BB0_1366;
	sub.f32 	%f6460, %f2477, %f2478;
	add.f32 	%f6461, %f2475, %f2475;
	add.f32 	%f2479, %f1, %f6460;
	fma.rn.f32 	%f2480, %f6461, %f2476, %f2;
	mul.f32 	%f2481, %f2479, %f2479;
	mul.f32 	%f2482, %f2480, %f2480;
	add.f32 	%f6462, %f2481, %f2482;
	setp.gt.f32 	%p424, %f6462, 0f40800000;
	mov.b32 	%r436, 365;
	mov.u32 	%r1334, %r436;
	@%p424 bra 	$L__BB0_1366;
	sub.f32 	%f6463, %f2481, %f2482;
	add.f32 	%f6464, %f2479, %f2479;
	add.f32 	%f2483, %f1, %f6463;
	fma.rn.f32 	%f2484, %f6464, %f2480, %f2;
	mul.f32 	%f2485, %f2483, %f2483;
	mul.f32 	%f2486, %f2484, %f2484;
	add.f32 	%f6465, %f2485, %f2486;
	setp.gt.f32 	%p425, %f6465, 0f40800000;
	mov.b32 	%r437, 366;
	mov.u32 	%r1334, %r437;
	@%p425 bra 	$L__BB0_1366;
	sub.f32 	%f6466, %f2485, %f2486;
	add.f32 	%f6467, %f2483, %f2483;
	add.f32 	%f2487, %f1, %f6466;
	fma.rn.f32 	%f2488, %f6467, %f2484, %f2;
	mul.f32 	%f2489, %f2487, %f2487;
	mul.f32 	%f2490, %f2488, %f2488;
	add.f32 	%f6468, %f2489, %f2490;
	setp.gt.f32 	%p426, %f6468, 0f40800000;
	mov.b32 	%r438, 367;
	mov.u32 	%r1334, %r438;
	@%p426 bra 	$L__BB0_1366;
	sub.f32 	%f6469, %f2489, %f2490;
	add.f32 	%f6470, %f2487, %f2487;
	add.f32 	%f2491, %f1, %f6469;
	fma.rn.f32 	%f2492, %f6470, %f2488, %f2;
	mul.f32 	%f2493, %f2491, %f2491;
	mul.f32 	%f2494, %f2492, %f2492;
	add.f32 	%f6471, %f2493, %f2494;
	setp.gt.f32 	%p427, %f6471, 0f40800000;
	mov.b32 	%r439, 368;
	mov.u32 	%r1334, %r439;
	@%p427 bra 	$L__BB0_1366;
	sub.f32 	%f6472, %f2493, %f2494;
	add.f32 	%f6473, %f2491, %f2491;
	add.f32 	%f2495, %f1, %f6472;
	fma.rn.f32 	%f2496, %f6473, %f2492, %f2;
	mul.f32 	%f2497, %f2495, %f2495;
	mul.f32 	%f2498, %f2496, %f2496;
	add.f32 	%f6474, %f2497, %f2498;
	setp.gt.f32 	%p428, %f6474, 0f40800000;
	mov.b32 	%r440, 369;
	mov.u32 	%r1334, %r440;
	@%p428 bra 	$L__BB0_1366;
	sub.f32 	%f6475, %f2497, %f2498;
	add.f32 	%f6476, %f2495, %f2495;
	add.f32 	%f2499, %f1, %f6475;
	fma.rn.f32 	%f2500, %f6476, %f2496, %f2;
	mul.f32 	%f2501, %f2499, %f2499;
	mul.f32 	%f2502, %f2500, %f2500;
	add.f32 	%f6477, %f2501, %f2502;
	setp.gt.f32 	%p429, %f6477, 0f40800000;
	mov.b32 	%r441, 370;
	mov.u32 	%r1334, %r441;
	@%p429 bra 	$L__BB0_1366;
	sub.f32 	%f6478, %f2501, %f2502;
	add.f32 	%f6479, %f2499, %f2499;
	add.f32 	%f2503, %f1, %f6478;
	fma.rn.f32 	%f2504, %f6479, %f2500, %f2;
	mul.f32 	%f2505, %f2503, %f2503;
	mul.f32 	%f2506, %f2504, %f2504;
	add.f32 	%f6480, %f2505, %f2506;
	setp.gt.f32 	%p430, %f6480, 0f40800000;
	mov.b32 	%r442, 371;
	mov.u32 	%r1334, %r442;
	@%p430 bra 	$L__BB0_1366;
	sub.f32 	%f6481, %f2505, %f2506;
	add.f32 	%f6482, %f2503, %f2503;
	add.f32 	%f2507, %f1, %f6481;
	fma.rn.f32 	%f2508, %f6482, %f2504, %f2;
	mul.f32 	%f2509, %f2507, %f2507;
	mul.f32 	%f2510, %f2508, %f2508;
	add.f32 	%f6483, %f2509, %f2510;
	setp.gt.f32 	%p431, %f6483, 0f40800000;
	mov.b32 	%r443, 372;
	mov.u32 	%r1334, %r443;
	@%p431 bra 	$L__BB0_1366;
	sub.f32 	%f6484, %f2509, %f2510;
	add.f32 	%f6485, %f2507, %f2507;
	add.f32 	%f2511, %f1, %f6484;
	fma.rn.f32 	%f2512, %f6485, %f2508, %f2;
	mul.f32 	%f2513, %f2511, %f2511;
	mul.f32 	%f2514, %f2512, %f2512;
	add.f32 	%f6486, %f2513, %f2514;
	setp.gt.f32 	%p432, %f6486, 0f40800000;
	mov.b32 	%r444, 373;
	mov.u32 	%r1334, %r444;
	@%p432 bra 	$L__BB0_1366;
	sub.f32 	%f6487, %f2513, %f2514;
	add.f32 	%f6488, %f2511, %f2511;
	add.f32 	%f2515, %f1, %f6487;
	fma.rn.f32 	%f2516, %f6488, %f2512, %f2;
	mul.f32 	%f2517, %f2515, %f2515;
	mul.f32 	%f2518, %f2516, %f2516;
	add.f32 	%f6489, %f2517, %f2518;
	setp.gt.f32 	%p433, %f6489, 0f40800000;
	mov.b32 	%r445, 374;
	mov.u32 	%r1334, %r445;
	@%p433 bra 	$L__BB0_1366;
	sub.f32 	%f6490, %f2517, %f2518;
	add.f32 	%f6491, %f2515, %f2515;
	add.f32 	%f2519, %f1, %f6490;
	fma.rn.f32 	%f2520, %f6491, %f2516, %f2;
	mul.f32 	%f2521, %f2519, %f2519;
	mul.f32 	%f2522, %f2520, %f2520;
	add.f32 	%f6492, %f2521, %f2522;
	setp.gt.f32 	%p434, %f6492, 0f40800000;
	mov.b32 	%r446, 375;
	mov.u32 	%r1334, %r446;
	@%p434 bra 	$L__BB0_1366;
	sub.f32 	%f6493, %f2521, %f2522;
	add.f32 	%f6494, %f2519, %f2519;
	add.f32 	%f2523, %f1, %f6493;
	fma.rn.f32 	%f2524, %f6494, %f2520, %f2;
	mul.f32 	%f2525, %f2523, %f2523;
	mul.f32 	%f2526, %f2524, %f2524;
	add.f32 	%f6495, %f2525, %f2526;
	setp.gt.f32 	%p435, %f6495, 0f40800000;
	mov.b32 	%r447, 376;
	mov.u32 	%r1334, %r447;
	@%p435 bra 	$L__BB0_1366;
	sub.f32 	%f6496, %f2525, %f2526;
	add.f32 	%f6497, %f2523, %f2523;
	add.f32 	%f2527, %f1, %f6496;
	fma.rn.f32 	%f2528, %f6497, %f2524, %f2;
	mul.f32 	%f2529, %f2527, %f2527;
	mul.f32 	%f2530, %f2528, %f2528;
	add.f32 	%f6498, %f2529, %f2530;
	setp.gt.f32 	%p436, %f6498, 0f40800000;
	mov.b32 	%r448, 377;
	mov.u32 	%r1334, %r448;
	@%p436 bra 	$L__BB0_1366;
	sub.f32 	%f6499, %f2529, %f2530;
	add.f32 	%f6500, %f2527, %f2527;
	add.f32 	%f2531, %f1, %f6499;
	fma.rn.f32 	%f2532, %f6500, %f2528, %f2;
	mul.f32 	%f2533, %f2531, %f2531;
	mul.f32 	%f2534, %f2532, %f2532;
	add.f32 	%f6501, %f2533, %f2534;
	setp.gt.f32 	%p437, %f6501, 0f40800000;
	mov.b32 	%r449, 378;
	mov.u32 	%r1334, %r449;
	@%p437 bra 	$L__BB0_1366;
	sub.f32 	%f6502, %f2533, %f2534;
	add.f32 	%f6503, %f2531, %f2531;
	add.f32 	%f2535, %f1, %f6502;
	fma.rn.f32 	%f2536, %f6503, %f2532, %f2;
	mul.f32 	%f2537, %f2535, %f2535;
	mul.f32 	%f2538, %f2536, %f2536;
	add.f32 	%f6504, %f2537, %f2538;
	setp.gt.f32 	%p438, %f6504, 0f40800000;
	mov.b32 	%r450, 379;
	mov.u32 	%r1334, %r450;
	@%p438 bra 	$L__BB0_1366;
	sub.f32 	%f6505, %f2537, %f2538;
	add.f32 	%f6506, %f2535, %f2535;
	add.f32 	%f2539, %f1, %f6505;
	fma.rn.f32 	%f2540, %f6506, %f2536, %f2;
	mul.f32 	%f2541, %f2539, %f2539;
	mul.f32 	%f2542, %f2540, %f2540;
	add.f32 	%f6507, %f2541, %f2542;
	setp.gt.f32 	%p439, %f6507, 0f40800000;
	mov.b32 	%r451, 380;
	mov.u32 	%r1334, %r451;
	@%p439 bra 	$L__BB0_1366;
	sub.f32 	%f6508, %f2541, %f2542;
	add.f32 	%f6509, %f2539, %f2539;
	add.f32 	%f2543, %f1, %f6508;
	fma.rn.f32 	%f2544, %f6509, %f2540, %f2;
	mul.f32 	%f2545, %f2543, %f2543;
	mul.f32 	%f2546, %f2544, %f2544;
	add.f32 	%f6510, %f2545, %f2546;
	setp.gt.f32 	%p440, %f6510, 0f40800000;
	mov.b32 	%r452, 381;
	mov.u32 	%r1334, %r452;
	@%p440 bra 	$L__BB0_1366;
	sub.f32 	%f6511, %f2545, %f2546;
	add.f32 	%f6512, %f2543, %f2543;
	add.f32 	%f2547, %f1, %f6511;
	fma.rn.f32 	%f2548, %f6512, %f2544, %f2;
	mul.f32 	%f2549, %f2547, %f2547;
	mul.f32 	%f2550, %f2548, %f2548;
	add.f32 	%f6513, %f2549, %f2550;
	setp.gt.f32 	%p441, %f6513, 0f40800000;
	mov.b32 	%r453, 382;
	mov.u32 	%r1334, %r453;
	@%p441 bra 	$L__BB0_1366;
	sub.f32 	%f6514, %f2549, %f2550;
	add.f32 	%f6515, %f2547, %f2547;
	add.f32 	%f2551, %f1, %f6514;
	fma.rn.f32 	%f2552, %f6515, %f2548, %f2;
	mul.f32 	%f2553, %f2551, %f2551;
	mul.f32 	%f2554, %f2552, %f2552;
	add.f32 	%f6516, %f2553, %f2554;
	setp.gt.f32 	%p442, %f6516, 0f40800000;
	mov.b32 	%r454, 383;
	mov.u32 	%r1334, %r454;
	@%p442 bra 	$L__BB0_1366;
	sub.f32 	%f6517, %f2553, %f2554;
	add.f32 	%f6518, %f2551, %f2551;
	add.f32 	%f2555, %f1, %f6517;
	fma.rn.f32 	%f2556, %f6518, %f2552, %f2;
	mul.f32 	%f2557, %f2555, %f2555;
	mul.f32 	%f2558, %f2556, %f2556;
	add.f32 	%f6519, %f2557, %f2558;
	setp.gt.f32 	%p443, %f6519, 0f40800000;
	mov.b32 	%r455, 384;
	mov.u32 	%r1334, %r455;
	@%p443 bra 	$L__BB0_1366;
	sub.f32 	%f6520, %f2557, %f2558;
	add.f32 	%f6521, %f2555, %f2555;
	add.f32 	%f2559, %f1, %f6520;
	fma.rn.f32 	%f2560, %f6521, %f2556, %f2;
	mul.f32 	%f2561, %f2559, %f2559;
	mul.f32 	%f2562, %f2560, %f2560;
	add.f32 	%f6522, %f2561, %f2562;
	setp.gt.f32 	%p444, %f6522, 0f40800000;
	mov.b32 	%r456, 385;
	mov.u32 	%r1334, %r456;
	@%p444 bra 	$L__BB0_1366;
	sub.f32 	%f6523, %f2561, %f2562;
	add.f32 	%f6524, %f2559, %f2559;
	add.f32 	%f2563, %f1, %f6523;
	fma.rn.f32 	%f2564, %f6524, %f2560, %f2;
	mul.f32 	%f2565, %f2563, %f2563;
	mul.f32 	%f2566, %f2564, %f2564;
	add.f32 	%f6525, %f2565, %f2566;
	setp.gt.f32 	%p445, %f6525, 0f40800000;
	mov.b32 	%r457, 386;
	mov.u32 	%r1334, %r457;
	@%p445 bra 	$L__BB0_1366;
	sub.f32 	%f6526, %f2565, %f2566;
	add.f32 	%f6527, %f2563, %f2563;
	add.f32 	%f2567, %f1, %f6526;
	fma.rn.f32 	%f2568, %f6527, %f2564, %f2;
	mul.f32 	%f2569, %f2567, %f2567;
	mul.f32 	%f2570, %f2568, %f2568;
	add.f32 	%f6528, %f2569, %f2570;
	setp.gt.f32 	%p446, %f6528, 0f40800000;
	mov.b32 	%r458, 387;
	mov.u32 	%r1334, %r458;
	@%p446 bra 	$L__BB0_1366;
	sub.f32 	%f6529, %f2569, %f2570;
	add.f32 	%f6530, %f2567, %f2567;
	add.f32 	%f2571, %f1, %f6529;
	fma.rn.f32 	%f2572, %f6530, %f2568, %f2;
	mul.f32 	%f2573, %f2571, %f2571;
	mul.f32 	%f2574, %f2572, %f2572;
	add.f32 	%f6531, %f2573, %f2574;
	setp.gt.f32 	%p447, %f6531, 0f40800000;
	mov.b32 	%r459, 388;
	mov.u32 	%r1334, %r459;
	@%p447 bra 	$L__BB0_1366;
	sub.f32 	%f6532, %f2573, %f2574;
	add.f32 	%f6533, %f2571, %f2571;
	add.f32 	%f2575, %f1, %f6532;
	fma.rn.f32 	%f2576, %f6533, %f2572, %f2;
	mul.f32 	%f2577, %f2575, %f2575;
	mul.f32 	%f2578, %f2576, %f2576;
	add.f32 	%f6534, %f2577, %f2578;
	setp.gt.f32 	%p448, %f6534, 0f40800000;
	mov.b32 	%r460, 389;
	mov.u32 	%r1334, %r460;
	@%p448 bra 	$L__BB0_1366;
	sub.f32 	%f6535, %f2577, %f2578;
	add.f32 	%f6536, %f2575, %f2575;
	add.f32 	%f2579, %f1, %f6535;
	fma.rn.f32 	%f2580, %f6536, %f2576, %f2;
	mul.f32 	%f2581, %f2579, %f2579;
	mul.f32 	%f2582, %f2580, %f2580;
	add.f32 	%f6537, %f2581, %f2582;
	setp.gt.f32 	%p449, %f6537, 0f40800000;
	mov.b32 	%r461, 390;
	mov.u32 	%r1334, %r461;
	@%p449 bra 	$L__BB0_1366;
	sub.f32 	%f6538, %f2581, %f2582;
	add.f32 	%f6539, %f2579, %f2579;
	add.f32 	%f2583, %f1, %f6538;
	fma.rn.f32 	%f2584, %f6539, %f2580, %f2;
	mul.f32 	%f2585, %f2583, %f2583;
	mul.f32 	%f2586, %f2584, %f2584;
	add.f32 	%f6540, %f2585, %f2586;
	setp.gt.f32 	%p450, %f6540, 0f40800000;
	mov.b32 	%r462, 391;
	mov.u32 	%r1334, %r462;
	@%p450 bra 	$L__BB0_1366;
	sub.f32 	%f6541, %f2585, %f2586;
	add.f32 	%f6542, %f2583, %f2583;
	add.f32 	%f2587, %f1, %f6541;
	fma.rn.f32 	%f2588, %f6542, %f2584, %f2;
	mul.f32 	%f2589, %f2587, %f2587;
	mul.f32 	%f2590, %f2588, %f2588;
	add.f32 	%f6543, %f2589, %f2590;
	setp.gt.f32 	%p451, %f6543, 0f40800000;
	mov.b32 	%r463, 392;
	mov.u32 	%r1334, %r463;
	@%p451 bra 	$L__BB0_1366;
	sub.f32 	%f6544, %f2589, %f2590;
	add.f32 	%f6545, %f2587, %f2587;
	add.f32 	%f2591, %f1, %f6544;
	fma.rn.f32 	%f2592, %f6545, %f2588, %f2;
	mul.f32 	%f2593, %f2591, %f2591;
	mul.f32 	%f2594, %f2592, %f2592;
	add.f32 	%f6546, %f2593, %f2594;
	setp.gt.f32 	%p452, %f6546, 0f40800000;
	mov.b32 	%r464, 393;
	mov.u32 	%r1334, %r464;
	@%p452 bra 	$L__BB0_1366;
	sub.f32 	%f6547, %f2593, %f2594;
	add.f32 	%f6548, %f2591, %f2591;
	add.f32 	%f2595, %f1, %f6547;
	fma.rn.f32 	%f2596, %f6548, %f2592, %f2;
	mul.f32 	%f2597, %f2595, %f2595;
	mul.f32 	%f2598, %f2596, %f2596;
	add.f32 	%f6549, %f2597, %f2598;
	setp.gt.f32 	%p453, %f6549, 0f40800000;
	mov.b32 	%r465, 394;
	mov.u32 	%r1334, %r465;
	@%p453 bra 	$L__BB0_1366;
	sub.f32 	%f6550, %f2597, %f2598;
	add.f32 	%f6551, %f2595, %f2595;
	add.f32 	%f2599, %f1, %f6550;
	fma.rn.f32 	%f2600, %f6551, %f2596, %f2;
	mul.f32 	%f2601, %f2599, %f2599;
	mul.f32 	%f2602, %f2600, %f2600;
	add.f32 	%f6552, %f2601, %f2602;
	setp.gt.f32 	%p454, %f6552, 0f40800000;
	mov.b32 	%r466, 395;
	mov.u32 	%r1334, %r466;
	@%p454 bra 	$L__BB0_1366;
	sub.f32 	%f6553, %f2601, %f2602;
	add.f32 	%f6554, %f2599, %f2599;
	add.f32 	%f2603, %f1, %f6553;
	fma.rn.f32 	%f2604, %f6554, %f2600, %f2;
	mul.f32 	%f2605, %f2603, %f2603;
	mul.f32 	%f2606, %f2604, %f2604;
	add.f32 	%f6555, %f2605, %f2606;
	setp.gt.f32 	%p455, %f6555, 0f40800000;
	mov.b32 	%r467, 396;
	mov.u32 	%r1334, %r467;
	@%p455 bra 	$L__BB0_1366;
	sub.f32 	%f6556, %f2605, %f2606;
	add.f32 	%f6557, %f2603, %f2603;
	add.f32 	%f2607, %f1, %f6556;
	fma.rn.f32 	%f2608, %f6557, %f2604, %f2;
	mul.f32 	%f2609, %f2607, %f2607;
	mul.f32 	%f2610, %f2608, %f2608;
	add.f32 	%f6558, %f2609, %f2610;
	setp.gt.f32 	%p456, %f6558, 0f40800000;
	mov.b32 	%r468, 397;
	mov.u32 	%r1334, %r468;
	@%p456 bra 	$L__BB0_1366;
	sub.f32 	%f6559, %f2609, %f2610;
	add.f32 	%f6560, %f2607, %f2607;
	add.f32 	%f2611, %f1, %f6559;
	fma.rn.f32 	%f2612, %f6560, %f2608, %f2;
	mul.f32 	%f2613, %f2611, %f2611;
	mul.f32 	%f2614, %f2612, %f2612;
	add.f32 	%f6561, %f2613, %f2614;
	setp.gt.f32 	%p457, %f6561, 0f40800000;
	mov.b32 	%r469, 398;
	mov.u32 	%r1334, %r469;
	@%p457 bra 	$L__BB0_1366;
	sub.f32 	%f6562, %f2613, %f2614;
	add.f32 	%f6563, %f2611, %f2611;
	add.f32 	%f2615, %f1, %f6562;
	fma.rn.f32 	%f2616, %f6563, %f2612, %f2;
	mul.f32 	%f2617, %f2615, %f2615;
	mul.f32 	%f2618, %f2616, %f2616;
	add.f32 	%f6564, %f2617, %f2618;
	setp.gt.f32 	%p458, %f6564, 0f40800000;
	mov.b32 	%r470, 399;
	mov.u32 	%r1334, %r470;
	@%p458 bra 	$L__BB0_1366;
	sub.f32 	%f6565, %f2617, %f2618;
	add.f32 	%f6566, %f2615, %f2615;
	add.f32 	%f2619, %f1, %f6565;
	fma.rn.f32 	%f2620, %f6566, %f2616, %f2;
	mul.f32 	%f2621, %f2619, %f2619;
	mul.f32 	%f2622, %f2620, %f2620;
	add.f32 	%f6567, %f2621, %f2622;
	setp.gt.f32 	%p459, %f6567, 0f40800000;
	mov.b32 	%r471, 400;
	mov.u32 	%r1334, %r471;
	@%p459 bra 	$L__BB0_1366;
	sub.f32 	%f6568, %f2621, %f2622;
	add.f32 	%f6569, %f2619, %f2619;
	add.f32 	%f2623, %f1, %f6568;
	fma.rn.f32 	%f2624, %f6569, %f2620, %f2;
	mul.f32 	%f2625, %f2623, %f2623;
	mul.f32 	%f2626, %f2624, %f2624;
	add.f32 	%f6570, %f2625, %f2626;
	setp.gt.f32 	%p460, %f6570, 0f40800000;
	mov.b32 	%r472, 401;
	mov.u32 	%r1334, %r472;
	@%p460 bra 	$L__BB0_1366;
	sub.f32 	%f6571, %f2625, %f2626;
	add.f32 	%f6572, %f2623, %f2623;
	add.f32 	%f2627, %f1, %f6571;
	fma.rn.f32 	%f2628, %f6572, %f2624, %f2;
	mul.f32 	%f2629, %f2627, %f2627;
	mul.f32 	%f2630, %f2628, %f2628;
	add.f32 	%f6573, %f2629, %f2630;
	setp.gt.f32 	%p461, %f6573, 0f40800000;
	mov.b32 	%r473, 402;
	mov.u32 	%r1334, %r473;
	@%p461 bra 	$L__BB0_1366;
	sub.f32 	%f6574, %f2629, %f2630;
	add.f32 	%f6575, %f2627, %f2627;
	add.f32 	%f2631, %f1, %f6574;
	fma.rn.f32 	%f2632, %f6575, %f2628, %f2;
	mul.f32 	%f2633, %f2631, %f2631;
	mul.f32 	%f2634, %f2632, %f2632;
	add.f32 	%f6576, %f2633, %f2634;
	setp.gt.f32 	%p462, %f6576, 0f40800000;
	mov.b32 	%r474, 403;
	mov.u32 	%r1334, %r474;
	@%p462 bra 	$L__BB0_1366;
	sub.f32 	%f6577, %f2633, %f2634;
	add.f32 	%f6578, %f2631, %f2631;
	add.f32 	%f2635, %f1, %f6577;
	fma.rn.f32 	%f2636, %f6578, %f2632, %f2;
	mul.f32 	%f2637, %f2635, %f2635;
	mul.f32 	%f2638, %f2636, %f2636;
	add.f32 	%f6579, %f2637, %f2638;
	setp.gt.f32 	%p463, %f6579, 0f40800000;
	mov.b32 	%r475, 404;
	mov.u32 	%r1334, %r475;
	@%p463 bra 	$L__BB0_1366;
	sub.f32 	%f6580, %f2637, %f2638;
	add.f32 	%f6581, %f2635, %f2635;
	add.f32 	%f2639, %f1, %f6580;
	fma.rn.f32 	%f2640, %f6581, %f2636, %f2;
	mul.f32 	%f2641, %f2639, %f2639;
	mul.f32 	%f2642, %f2640, %f2640;
	add.f32 	%f6582, %f2641, %f2642;
	setp.gt.f32 	%p464, %f6582, 0f40800000;
	mov.b32 	%r476, 405;
	mov.u32 	%r1334, %r476;
	@%p464 bra 	$L__BB0_1366;
	sub.f32 	%f6583, %f2641, %f2642;
	add.f32 	%f6584, %f2639, %f2639;
	add.f32 	%f2643, %f1, %f6583;
	fma.rn.f32 	%f2644, %f6584, %f2640, %f2;
	mul.f32 	%f2645, %f2643, %f2643;
	mul.f32 	%f2646, %f2644, %f2644;
	add.f32 	%f6585, %f2645, %f2646;
	setp.gt.f32 	%p465, %f6585, 0f40800000;
	mov.b32 	%r477, 406;
	mov.u32 	%r1334, %r477;
	@%p465 bra 	$L__BB0_1366;
	sub.f32 	%f6586, %f2645, %f2646;
	add.f32 	%f6587, %f2643, %f2643;
	add.f32 	%f2647, %f1, %f6586;
	fma.rn.f32 	%f2648, %f6587, %f2644, %f2;
	mul.f32 	%f2649, %f2647, %f2647;
	mul.f32 	%f2650, %f2648, %f2648;
	add.f32 	%f6588, %f2649, %f2650;
	setp.gt.f32 	%p466, %f6588, 0f40800000;
	mov.b32 	%r478, 407;
	mov.u32 	%r1334, %r478;
	@%p466 bra 	$L__BB0_1366;
	sub.f32 	%f6589, %f2649, %f2650;
	add.f32 	%f6590, %f2647, %f2647;
	add.f32 	%f2651, %f1, %f6589;
	fma.rn.f32 	%f2652, %f6590, %f2648, %f2;
	mul.f32 	%f2653, %f2651, %f2651;
	mul.f32 	%f2654, %f2652, %f2652;
	add.f32 	%f6591, %f2653, %f2654;
	setp.gt.f32 	%p467, %f6591, 0f40800000;
	mov.b32 	%r479, 408;
	mov.u32 	%r1334, %r479;
	@%p467 bra 	$L__BB0_1366;
	sub.f32 	%f6592, %f2653, %f2654;
	add.f32 	%f6593, %f2651, %f2651;
	add.f32 	%f2655, %f1, %f6592;
	fma.rn.f32 	%f2656, %f6593, %f2652, %f2;
	mul.f32 	%f2657, %f2655, %f2655;
	mul.f32 	%f2658, %f2656, %f2656;
	add.f32 	%f6594, %f2657, %f2658;
	setp.gt.f32 	%p468, %f6594, 0f40800000;
	mov.b32 	%r480, 409;
	mov.u32 	%r1334, %r480;
	@%p468 bra 	$L__BB0_1366;
	sub.f32 	%f6595, %f2657, %f2658;
	add.f32 	%f6596, %f2655, %f2655;
	add.f32 	%f2659, %f1, %f6595;
	fma.rn.f32 	%f2660, %f6596, %f2656, %f2;
	mul.f32 	%f2661, %f2659, %f2659;
	mul.f32 	%f2662, %f2660, %f2660;
	add.f32 	%f6597, %f2661, %f2662;
	setp.gt.f32 	%p469, %f6597, 0f40800000;
	mov.b32 	%r481, 410;
	mov.u32 	%r1334, %r481;
	@%p469 bra 	$L__BB0_1366;
	sub.f32 	%f6598, %f2661, %f2662;
	add.f32 	%f6599, %f2659, %f2659;
	add.f32 	%f2663, %f1, %f6598;
	fma.rn.f32 	%f2664, %f6599, %f2660, %f2;
	mul.f32 	%f2665, %f2663, %f2663;
	mul.f32 	%f2666, %f2664, %f2664;
	add.f32 	%f6600, %f2665, %f2666;
	setp.gt.f32 	%p470, %f6600, 0f40800000;
	mov.b32 	%r482, 411;
	mov.u32 	%r1334, %r482;
	@%p470 bra 	$L__BB0_1366;
	sub.f32 	%f6601, %f2665, %f2666;
	add.f32 	%f6602, %f2663, %f2663;
	add.f32 	%f2667, %f1, %f6601;
	fma.rn.f32 	%f2668, %f6602, %f2664, %f2;
	mul.f32 	%f2669, %f2667, %f2667;
	mul.f32 	%f2670, %f2668, %f2668;
	add.f32 	%f6603, %f2669, %f2670;
	setp.gt.f32 	%p471, %f6603, 0f40800000;
	mov.b32 	%r483, 412;
	mov.u32 	%r1334, %r483;
	@%p471 bra 	$L__BB0_1366;
	sub.f32 	%f6604, %f2669, %f2670;
	add.f32 	%f6605, %f2667, %f2667;
	add.f32 	%f2671, %f1, %f6604;
	fma.rn.f32 	%f2672, %f6605, %f2668, %f2;
	mul.f32 	%f2673, %f2671, %f2671;
	mul.f32 	%f2674, %f2672, %f2672;
	add.f32 	%f6606, %f2673, %f2674;
	setp.gt.f32 	%p472, %f6606, 0f40800000;
	mov.b32 	%r484, 413;
	mov.u32 	%r1334, %r484;
	@%p472 bra 	$L__BB0_1366;
	sub.f32 	%f6607, %f2673, %f2674;
	add.f32 	%f6608, %f2671, %f2671;
	add.f32 	%f2675, %f1, %f6607;
	fma.rn.f32 	%f2676, %f6608, %f2672, %f2;
	mul.f32 	%f2677, %f2675, %f2675;
	mul.f32 	%f2678, %f2676, %f2676;
	add.f32 	%f6609, %f2677, %f2678;
	setp.gt.f32 	%p473, %f6609, 0f40800000;
	mov.b32 	%r485, 414;
	mov.u32 	%r1334, %r485;
	@%p473 bra 	$L__BB0_1366;
	sub.f32 	%f6610, %f2677, %f2678;
	add.f32 	%f6611, %f2675, %f2675;
	add.f32 	%f2679, %f1, %f6610;
	fma.rn.f32 	%f2680, %f6611, %f2676, %f2;
	mul.f32 	%f2681, %f2679, %f2679;
	mul.f32 	%f2682, %f2680, %f2680;
	add.f32 	%f6612, %f2681, %f2682;
	setp.gt.f32 	%p474, %f6612, 0f40800000;
	mov.b32 	%r486, 415;
	mov.u32 	%r1334, %r486;
	@%p474 bra 	$L__BB0_1366;
	sub.f32 	%f6613, %f2681, %f2682;
	add.f32 	%f6614, %f2679, %f2679;
	add.f32 	%f2683, %f1, %f6613;
	fma.rn.f32 	%f2684, %f6614, %f2680, %f2;
	mul.f32 	%f2685, %f2683, %f2683;
	mul.f32 	%f2686, %f2684, %f2684;
	add.f32 	%f6615, %f2685, %f2686;
	setp.gt.f32 	%p475, %f6615, 0f40800000;
	mov.b32 	%r487, 416;
	mov.u32 	%r1334, %r487;
	@%p475 bra 	$L__BB0_1366;
	sub.f32 	%f6616, %f2685, %f2686;
	add.f32 	%f6617, %f2683, %f2683;
	add.f32 	%f2687, %f1, %f6616;
	fma.rn.f32 	%f2688, %f6617, %f2684, %f2;
	mul.f32 	%f2689, %f2687, %f2687;
	mul.f32 	%f2690, %f2688, %f2688;
	add.f32 	%f6618, %f2689, %f2690;
	setp.gt.f32 	%p476, %f6618, 0f40800000;
	mov.b32 	%r488, 417;
	mov.u32 	%r1334, %r488;
	@%p476 bra 	$L__BB0_1366;
	sub.f32 	%f6619, %f2689, %f2690;
	add.f32 	%f6620, %f2687, %f2687;
	add.f32 	%f2691, %f1, %f6619;
	fma.rn.f32 	%f2692, %f6620, %f2688, %f2;
	mul.f32 	%f2693, %f2691, %f2691;
	mul.f32 	%f2694, %f2692, %f2692;
	add.f32 	%f6621, %f2693, %f2694;
	setp.gt.f32 	%p477, %f6621, 0f40800000;
	mov.b32 	%r489, 418;
	mov.u32 	%r1334, %r489;
	@%p477 bra 	$L__BB0_1366;
	sub.f32 	%f6622, %f2693, %f2694;
	add.f32 	%f6623, %f2691, %f2691;
	add.f32 	%f2695, %f1, %f6622;
	fma.rn.f32 	%f2696, %f6623, %f2692, %f2;
	mul.f32 	%f2697, %f2695, %f2695;
	mul.f32 	%f2698, %f2696, %f2696;
	add.f32 	%f6624, %f2697, %f2698;
	setp.gt.f32 	%p478, %f6624, 0f40800000;
	mov.b32 	%r490, 419;
	mov.u32 	%r1334, %r490;
	@%p478 bra 	$L__BB0_1366;
	sub.f32 	%f6625, %f2697, %f2698;
	add.f32 	%f6626, %f2695, %f2695;
	add.f32 	%f2699, %f1, %f6625;
	fma.rn.f32 	%f2700, %f6626, %f2696, %f2;
	mul.f32 	%f2701, %f2699, %f2699;
	mul.f32 	%f2702, %f2700, %f2700;
	add.f32 	%f6627, %f2701, %f2702;
	setp.gt.f32 	%p479, %f6627, 0f40800000;
	mov.b32 	%r491, 420;
	mov.u32 	%r1334, %r491;
	@%p479 bra 	$L__BB0_1366;
	sub.f32 	%f6628, %f2701, %f2702;
	add.f32 	%f6629, %f2699, %f2699;
	add.f32 	%f2703, %f1, %f6628;
	fma.rn.f32 	%f2704, %f6629, %f2700, %f2;
	mul.f32 	%f2705, %f2703, %f2703;
	mul.f32 	%f2706, %f2704, %f2704;
	add.f32 	%f6630, %f2705, %f2706;
	setp.gt.f32 	%p480, %f6630, 0f40800000;
	mov.b32 	%r492, 421;
	mov.u32 	%r1334, %r492;
	@%p480 bra 	$L__BB0_1366;
	sub.f32 	%f6631, %f2705, %f2706;
	add.f32 	%f6632, %f2703, %f2703;
	add.f32 	%f2707, %f1, %f6631;
	fma.rn.f32 	%f2708, %f6632, %f2704, %f2;
	mul.f32 	%f2709, %f2707, %f2707;
	mul.f32 	%f2710, %f2708, %f2708;
	add.f32 	%f6633, %f2709, %f2710;
	setp.gt.f32 	%p481, %f6633, 0f40800000;
	mov.b32 	%r493, 422;
	mov.u32 	%r1334, %r493;
	@%p481 bra 	$L__BB0_1366;
	sub.f32 	%f6634, %f2709, %f2710;
	add.f32 	%f6635, %f2707, %f2707;
	add.f32 	%f2711, %f1, %f6634;
	fma.rn.f32 	%f2712, %f6635, %f2708, %f2;
	mul.f32 	%f2713, %f2711, %f2711;
	mul.f32 	%f2714, %f2712, %f2712;
	add.f32 	%f6636, %f2713, %f2714;
	setp.gt.f32 	%p482, %f6636, 0f40800000;
	mov.b32 	%r494, 423;
	mov.u32 	%r1334, %r494;
	@%p482 bra 	$L__BB0_1366;
	sub.f32 	%f6637, %f2713, %f2714;
	add.f32 	%f6638, %f2711, %f2711;
	add.f32 	%f2715, %f1, %f6637;
	fma.rn.f32 	%f2716, %f6638, %f2712, %f2;
	mul.f32 	%f2717, %f2715, %f2715;
	mul.f32 	%f2718, %f2716, %f2716;
	add.f32 	%f6639, %f2717, %f2718;
	setp.gt.f32 	%p483, %f6639, 0f40800000;
	mov.b32 	%r495, 424;
	mov.u32 	%r1334, %r495;
	@%p483 bra 	$L__BB0_1366;
	sub.f32 	%f6640, %f2717, %f2718;
	add.f32 	%f6641, %f2715, %f2715;
	add.f32 	%f2719, %f1, %f6640;
	fma.rn.f32 	%f2720, %f6641, %f2716, %f2;
	mul.f32 	%f2721, %f2719, %f2719;
	mul.f32 	%f2722, %f2720, %f2720;
	add.f32 	%f6642, %f2721, %f2722;
	setp.gt.f32 	%p484, %f6642, 0f40800000;
	mov.b32 	%r496, 425;
	mov.u32 	%r1334, %r496;
	@%p484 bra 	$L__BB0_1366;
	sub.f32 	%f6643, %f2721, %f2722;
	add.f32 	%f6644, %f2719, %f2719;
	add.f32 	%f2723, %f1, %f6643;
	fma.rn.f32 	%f2724, %f6644, %f2720, %f2;
	mul.f32 	%f2725, %f2723, %f2723;
	mul.f32 	%f2726, %f2724, %f2724;
	add.f32 	%f6645, %f2725, %f2726;
	setp.gt.f32 	%p485, %f6645, 0f40800000;
	mov.b32 	%r497, 426;
	mov.u32 	%r1334, %r497;
	@%p485 bra 	$L__BB0_1366;
	sub.f32 	%f6646, %f2725, %f2726;
	add.f32 	%f6647, %f2723, %f2723;
	add.f32 	%f2727, %f1, %f6646;
	fma.rn.f32 	%f2728, %f6647, %f2724, %f2;
	mul.f32 	%f2729, %f2727, %f2727;
	mul.f32 	%f2730, %f2728, %f2728;
	add.f32 	%f6648, %f2729, %f2730;
	setp.gt.f32 	%p486, %f6648, 0f40800000;
	mov.b32 	%r498, 427;
	mov.u32 	%r1334, %r498;
	@%p486 bra 	$L__BB0_1366;
	sub.f32 	%f6649, %f2729, %f2730;
	add.f32 	%f6650, %f2727, %f2727;
	add.f32 	%f2731, %f1, %f6649;
	fma.rn.f32 	%f2732, %f6650, %f2728, %f2;
	mul.f32 	%f2733, %f2731, %f2731;
	mul.f32 	%f2734, %f2732, %f2732;
	add.f32 	%f6651, %f2733, %f2734;
	setp.gt.f32 	%p487, %f6651, 0f40800000;
	mov.b32 	%r499, 428;
	mov.u32 	%r1334, %r499;
	@%p487 bra 	$L__BB0_1366;
	sub.f32 	%f6652, %f2733, %f2734;
	add.f32 	%f6653, %f2731, %f2731;
	add.f32 	%f2735, %f1, %f6652;
	fma.rn.f32 	%f2736, %f6653, %f2732, %f2;
	mul.f32 	%f2737, %f2735, %f2735;
	mul.f32 	%f2738, %f2736, %f2736;
	add.f32 	%f6654, %f2737, %f2738;
	setp.gt.f32 	%p488, %f6654, 0f40800000;
	mov.b32 	%r500, 429;
	mov.u32 	%r1334, %r500;
	@%p488 bra 	$L__BB0_1366;
	sub.f32 	%f6655, %f2737, %f2738;
	add.f32 	%f6656, %f2735, %f2735;
	add.f32 	%f2739, %f1, %f6655;
	fma.rn.f32 	%f2740, %f6656, %f2736, %f2;
	mul.f32 	%f2741, %f2739, %f2739;
	mul.f32 	%f2742, %f2740, %f2740;
	add.f32 	%f6657, %f2741, %f2742;
	setp.gt.f32 	%p489, %f6657, 0f40800000;
	mov.b32 	%r501, 430;
	mov.u32 	%r1334, %r501;
	@%p489 bra 	$L__BB0_1366;
	sub.f32 	%f6658, %f2741, %f2742;
	add.f32 	%f6659, %f2739, %f2739;
	add.f32 	%f2743, %f1, %f6658;
	fma.rn.f32 	%f2744, %f6659, %f2740, %f2;
	mul.f32 	%f2745, %f2743, %f2743;
	mul.f32 	%f2746, %f2744, %f2744;
	add.f32 	%f6660, %f2745, %f2746;
	setp.gt.f32 	%p490, %f6660, 0f40800000;
	mov.b32 	%r502, 431;
	mov.u32 	%r1334, %r502;
	@%p490 bra 	$L__BB0_1366;
	sub.f32 	%f6661, %f2745, %f2746;
	add.f32 	%f6662, %f2743, %f2743;
	add.f32 	%f2747, %f1, %f6661;
	fma.rn.f32 	%f2748, %f6662, %f2744, %f2;
	mul.f32 	%f2749, %f2747, %f2747;
	mul.f32 	%f2750, %f2748, %f2748;
	add.f32 	%f6663, %f2749, %f2750;
	setp.gt.f32 	%p491, %f6663, 0f40800000;
	mov.b32 	%r503, 432;
	mov.u32 	%r1334, %r503;
	@%p491 bra 	$L__BB0_1366;
	sub.f32 	%f6664, %f2749, %f2750;
	add.f32 	%f6665, %f2747, %f2747;
	add.f32 	%f2751, %f1, %f6664;
	fma.rn.f32 	%f2752, %f6665, %f2748, %f2;
	mul.f32 	%f2753, %f2751, %f2751;
	mul.f32 	%f2754, %f2752, %f2752;
	add.f32 	%f6666, %f2753, %f2754;
	setp.gt.f32 	%p492, %f6666, 0f40800000;
	mov.b32 	%r504, 433;
	mov.u32 	%r1334, %r504;
	@%p492 bra 	$L__BB0_1366;
	sub.f32 	%f6667, %f2753, %f2754;
	add.f32 	%f6668, %f2751, %f2751;
	add.f32 	%f2755, %f1, %f6667;
	fma.rn.f32 	%f2756, %f6668, %f2752, %f2;
	mul.f32 	%f2757, %f2755, %f2755;
	mul.f32 	%f2758, %f2756, %f2756;
	add.f32 	%f6669, %f2757, %f2758;
	setp.gt.f32 	%p493, %f6669, 0f40800000;
	mov.b32 	%r505, 434;
	mov.u32 	%r1334, %r505;
	@%p493 bra 	$L__BB0_1366;
	sub.f32 	%f6670, %f2757, %f2758;
	add.f32 	%f6671, %f2755, %f2755;
	add.f32 	%f2759, %f1, %f6670;
	fma.rn.f32 	%f2760, %f6671, %f2756, %f2;
	mul.f32 	%f2761, %f2759, %f2759;
	mul.f32 	%f2762, %f2760, %f2760;
	add.f32 	%f6672, %f2761, %f2762;
	setp.gt.f32 	%p494, %f6672, 0f40800000;
	mov.b32 	%r506, 435;
	mov.u32 	%r1334, %r506;
	@%p494 bra 	$L__BB0_1366;
	sub.f32 	%f6673, %f2761, %f2762;
	add.f32 	%f6674, %f2759, %f2759;
	add.f32 	%f2763, %f1, %f6673;
	fma.rn.f32 	%f2764, %f6674, %f2760, %f2;
	mul.f32 	%f2765, %f2763, %f2763;
	mul.f32 	%f2766, %f2764, %f2764;
	add.f32 	%f6675, %f2765, %f2766;
	setp.gt.f32 	%p495, %f6675, 0f40800000;
	mov.b32 	%r507, 436;
	mov.u32 	%r1334, %r507;
	@%p495 bra 	$L__BB0_1366;
	sub.f32 	%f6676, %f2765, %f2766;
	add.f32 	%f6677, %f2763, %f2763;
	add.f32 	%f2767, %f1, %f6676;
	fma.rn.f32 	%f2768, %f6677, %f2764, %f2;
	mul.f32 	%f2769, %f2767, %f2767;
	mul.f32 	%f2770, %f2768, %f2768;
	add.f32 	%f6678, %f2769, %f2770;
	setp.gt.f32 	%p496, %f6678, 0f40800000;
	mov.b32 	%r508, 437;
	mov.u32 	%r1334, %r508;
	@%p496 bra 	$L__BB0_1366;
	sub.f32 	%f6679, %f2769, %f2770;
	add.f32 	%f6680, %f2767, %f2767;
	add.f32 	%f2771, %f1, %f6679;
	fma.rn.f32 	%f2772, %f6680, %f2768, %f2;
	mul.f32 	%f2773, %f2771, %f2771;
	mul.f32 	%f2774, %f2772, %f2772;
	add.f32 	%f6681, %f2773, %f2774;
	setp.gt.f32 	%p497, %f6681, 0f40800000;
	mov.b32 	%r509, 438;
	mov.u32 	%r1334, %r509;
	@%p497 bra 	$L__BB0_1366;
	sub.f32 	%f6682, %f2773, %f2774;
	add.f32 	%f6683, %f2771, %f2771;
	add.f32 	%f2775, %f1, %f6682;
	fma.rn.f32 	%f2776, %f6683, %f2772, %f2;
	mul.f32 	%f2777, %f2775, %f2775;
	mul.f32 	%f2778, %f2776, %f2776;
	add.f32 	%f6684, %f2777, %f2778;
	setp.gt.f32 	%p498, %f6684, 0f40800000;
	mov.b32 	%r510, 439;
	mov.u32 	%r1334, %r510;
	@%p498 bra 	$L__BB0_1366;
	sub.f32 	%f6685, %f2777, %f2778;
	add.f32 	%f6686, %f2775, %f2775;
	add.f32 	%f2779, %f1, %f6685;
	fma.rn.f32 	%f2780, %f6686, %f2776, %f2;
	mul.f32 	%f2781, %f2779, %f2779;
	mul.f32 	%f2782, %f2780, %f2780;
	add.f32 	%f6687, %f2781, %f2782;
	setp.gt.f32 	%p499, %f6687, 0f40800000;
	mov.b32 	%r511, 440;
	mov.u32 	%r1334, %r511;
	@%p499 bra 	$L__BB0_1366;
	sub.f32 	%f6688, %f2781, %f2782;
	add.f32 	%f6689, %f2779, %f2779;
	add.f32 	%f2783, %f1, %f6688;
	fma.rn.f32 	%f2784, %f6689, %f2780, %f2;
	mul.f32 	%f2785, %f2783, %f2783;
	mul.f32 	%f2786, %f2784, %f2784;
	add.f32 	%f6690, %f2785, %f2786;
	setp.gt.f32 	%p500, %f6690, 0f40800000;
	mov.b32 	%r512, 441;
	mov.u32 	%r1334, %r512;
	@%p500 bra 	$L__BB0_1366;
	sub.f32 	%f6691, %f2785, %f2786;
	add.f32 	%f6692, %f2783, %f2783;
	add.f32 	%f2787, %f1, %f6691;
	fma.rn.f32 	%f2788, %f6692, %f2784, %f2;
	mul.f32 	%f2789, %f2787, %f2787;
	mul.f32 	%f2790, %f2788, %f2788;
	add.f32 	%f6693, %f2789, %f2790;
	setp.gt.f32 	%p501, %f6693, 0f40800000;
	mov.b32 	%r513, 442;
	mov.u32 	%r1334, %r513;
	@%p501 bra 	$L__BB0_1366;
	sub.f32 	%f6694, %f2789, %f2790;
	add.f32 	%f6695, %f2787, %f2787;
	add.f32 	%f2791, %f1, %f6694;
	fma.rn.f32 	%f2792, %f6695, %f2788, %f2;
	mul.f32 	%f2793, %f2791, %f2791;
	mul.f32 	%f2794, %f2792, %f2792;
	add.f32 	%f6696, %f2793, %f2794;
	setp.gt.f32 	%p502, %f6696, 0f40800000;
	mov.b32 	%r514, 443;
	mov.u32 	%r1334, %r514;
	@%p502 bra 	$L__BB0_1366;
	sub.f32 	%f6697, %f2793, %f2794;
	add.f32 	%f6698, %f2791, %f2791;
	add.f32 	%f2795, %f1, %f6697;
	fma.rn.f32 	%f2796, %f6698, %f2792, %f2;
	mul.f32 	%f2797, %f2795, %f2795;
	mul.f32 	%f2798, %f2796, %f2796;
	add.f32 	%f6699, %f2797, %f2798;
	setp.gt.f32 	%p503, %f6699, 0f40800000;
	mov.b32 	%r515, 444;
	mov.u32 	%r1334, %r515;
	@%p503 bra 	$L__BB0_1366;
	sub.f32 	%f6700, %f2797, %f2798;
	add.f32 	%f6701, %f2795, %f2795;
	add.f32 	%f2799, %f1, %f6700;
	fma.rn.f32 	%f2800, %f6701, %f2796, %f2;
	mul.f32 	%f2801, %f2799, %f2799;
	mul.f32 	%f2802, %f2800, %f2800;
	add.f32 	%f6702, %f2801, %f2802;
	setp.gt.f32 	%p504, %f6702, 0f40800000;
	mov.b32 	%r516, 445;
	mov.u32 	%r1334, %r516;
	@%p504 bra 	$L__BB0_1366;
	sub.f32 	%f6703, %f2801, %f2802;
	add.f32 	%f6704, %f2799, %f2799;
	add.f32 	%f2803, %f1, %f6703;
	fma.rn.f32 	%f2804, %f6704, %f2800, %f2;
	mul.f32 	%f2805, %f2803, %f2803;
	mul.f32 	%f2806, %f2804, %f2804;
	add.f32 	%f6705, %f2805, %f2806;
	setp.gt.f32 	%p505, %f6705, 0f40800000;
	mov.b32 	%r517, 446;
	mov.u32 	%r1334, %r517;
	@%p505 bra 	$L__BB0_1366;
	sub.f32 	%f6706, %f2805, %f2806;
	add.f32 	%f6707, %f2803, %f2803;
	add.f32 	%f2807, %f1, %f6706;
	fma.rn.f32 	%f2808, %f6707, %f2804, %f2;
	mul.f32 	%f2809, %f2807, %f2807;
	mul.f32 	%f2810, %f2808, %f2808;
	add.f32 	%f6708, %f2809, %f2810;
	setp.gt.f32 	%p506, %f6708, 0f40800000;
	mov.b32 	%r518, 447;
	mov.u32 	%r1334, %r518;
	@%p506 bra 	$L__BB0_1366;
	sub.f32 	%f6709, %f2809, %f2810;
	add.f32 	%f6710, %f2807, %f2807;
	add.f32 	%f2811, %f1, %f6709;
	fma.rn.f32 	%f2812, %f6710, %f2808, %f2;
	mul.f32 	%f2813, %f2811, %f2811;
	mul.f32 	%f2814, %f2812, %f2812;
	add.f32 	%f6711, %f2813, %f2814;
	setp.gt.f32 	%p507, %f6711, 0f40800000;
	mov.b32 	%r519, 448;
	mov.u32 	%r1334, %r519;
	@%p507 bra 	$L__BB0_1366;
	sub.f32 	%f6712, %f2813, %f2814;
	add.f32 	%f6713, %f2811, %f2811;
	add.f32 	%f2815, %f1, %f6712;
	fma.rn.f32 	%f2816, %f6713, %f2812, %f2;
	mul.f32 	%f2817, %f2815, %f2815;
	mul.f32 	%f2818, %f2816, %f2816;
	add.f32 	%f6714, %f2817, %f2818;
	setp.gt.f32 	%p508, %f6714, 0f40800000;
	mov.b32 	%r520, 449;
	mov.u32 	%r1334, %r520;
	@%p508 bra 	$L__BB0_1366;
	sub.f32 	%f6715, %f2817, %f2818;
	add.f32 	%f6716, %f2815, %f2815;
	add.f32 	%f2819, %f1, %f6715;
	fma.rn.f32 	%f2820, %f6716, %f2816, %f2;
	mul.f32 	%f2821, %f2819, %f2819;
	mul.f32 	%f2822, %f2820, %f2820;
	add.f32 	%f6717, %f2821, %f2822;
	setp.gt.f32 	%p509, %f6717, 0f40800000;
	mov.b32 	%r521, 450;
	mov.u32 	%r1334, %r521;
	@%p509 bra 	$L__BB0_1366;
	sub.f32 	%f6718, %f2821, %f2822;
	add.f32 	%f6719, %f2819, %f2819;
	add.f32 	%f2823, %f1, %f6718;
	fma.rn.f32 	%f2824, %f6719, %f2820, %f2;
	mul.f32 	%f2825, %f2823, %f2823;
	mul.f32 	%f2826, %f2824, %f2824;
	add.f32 	%f6720, %f2825, %f2826;
	setp.gt.f32 	%p510, %f6720, 0f40800000;
	mov.b32 	%r522, 451;
	mov.u32 	%r1334, %r522;
	@%p510 bra 	$L__BB0_1366;
	sub.f32 	%f6721, %f2825, %f2826;
	add.f32 	%f6722, %f2823, %f2823;
	add.f32 	%f2827, %f1, %f6721;
	fma.rn.f32 	%f2828, %f6722, %f2824, %f2;
	mul.f32 	%f2829, %f2827, %f2827;
	mul.f32 	%f2830, %f2828, %f2828;
	add.f32 	%f6723, %f2829, %f2830;
	setp.gt.f32 	%p511, %f6723, 0f40800000;
	mov.b32 	%r523, 452;
	mov.u32 	%r1334, %r523;
	@%p511 bra 	$L__BB0_1366;
	sub.f32 	%f6724, %f2829, %f2830;
	add.f32 	%f6725, %f2827, %f2827;
	add.f32 	%f2831, %f1, %f6724;
	fma.rn.f32 	%f2832, %f6725, %f2828, %f2;
	mul.f32 	%f2833, %f2831, %f2831;
	mul.f32 	%f2834, %f2832, %f2832;
	add.f32 	%f6726, %f2833, %f2834;
	setp.gt.f32 	%p512, %f6726, 0f40800000;
	mov.b32 	%r524, 453;
	mov.u32 	%r1334, %r524;
	@%p512 bra 	$L__BB0_1366;
	sub.f32 	%f6727, %f2833, %f2834;
	add.f32 	%f6728, %f2831, %f2831;
	add.f32 	%f2835, %f1, %f6727;
	fma.rn.f32 	%f2836, %f6728, %f2832, %f2;
	mul.f32 	%f2837, %f2835, %f2835;
	mul.f32 	%f2838, %f2836, %f2836;
	add.f32 	%f6729, %f2837, %f2838;
	setp.gt.f32 	%p513, %f6729, 0f40800000;
	mov.b32 	%r525, 454;
	mov.u32 	%r1334, %r525;
	@%p513 bra 	$L__BB0_1366;
	sub.f32 	%f6730, %f2837, %f2838;
	add.f32 	%f6731, %f2835, %f2835;
	add.f32 	%f2839, %f1, %f6730;
	fma.rn.f32 	%f2840, %f6731, %f2836, %f2;
	mul.f32 	%f2841, %f2839, %f2839;
	mul.f32 	%f2842, %f2840, %f2840;
	add.f32 	%f6732, %f2841, %f2842;
	setp.gt.f32 	%p514, %f6732, 0f40800000;
	mov.b32 	%r526, 455;
	mov.u32 	%r1334, %r526;
	@%p514 bra 	$L__BB0_1366;
	sub.f32 	%f6733, %f2841, %f2842;
	add.f32 	%f6734, %f2839, %f2839;
	add.f32 	%f2843, %f1, %f6733;
	fma.rn.f32 	%f2844, %f6734, %f2840, %f2;
	mul.f32 	%f2845, %f2843, %f2843;
	mul.f32 	%f2846, %f2844, %f2844;
	add.f32 	%f6735, %f2845, %f2846;
	setp.gt.f32 	%p515, %f6735, 0f40800000;
	mov.b32 	%r527, 456;
	mov.u32 	%r1334, %r527;
	@%p515 bra 	$L__BB0_1366;
	sub.f32 	%f6736, %f2845, %f2846;
	add.f32 	%f6737, %f2843, %f2843;
	add.f32 	%f2847, %f1, %f6736;
	fma.rn.f32 	%f2848, %f6737, %f2844, %f2;
	mul.f32 	%f2849, %f2847, %f2847;
	mul.f32 	%f2850, %f2848, %f2848;
	add.f32 	%f6738, %f2849, %f2850;
	setp.gt.f32 	%p516, %f6738, 0f40800000;
	mov.b32 	%r528, 457;
	mov.u32 	%r1334, %r528;
	@%p516 bra 	$L__BB0_1366;
	sub.f32 	%f6739, %f2849, %f2850;
	add.f32 	%f6740, %f2847, %f2847;
	add.f32 	%f2851, %f1, %f6739;
	fma.rn.f32 	%f2852, %f6740, %f2848, %f2;
	mul.f32 	%f2853, %f2851, %f2851;
	mul.f32 	%f2854, %f2852, %f2852;
	add.f32 	%f6741, %f2853, %f2854;
	setp.gt.f32 	%p517, %f6741, 0f40800000;
	mov.b32 	%r529, 458;
	mov.u32 	%r1334, %r529;
	@%p517 bra 	$L__BB0_1366;
	sub.f32 	%f6742, %f2853, %f2854;
	add.f32 	%f6743, %f2851, %f2851;
	add.f32 	%f2855, %f1, %f6742;
	fma.rn.f32 	%f2856, %f6743, %f2852, %f2;
	mul.f32 	%f2857, %f2855, %f2855;
	mul.f32 	%f2858, %f2856, %f2856;
	add.f32 	%f6744, %f2857, %f2858;
	setp.gt.f32 	%p518, %f6744, 0f40800000;
	mov.b32 	%r530, 459;
	mov.u32 	%r1334, %r530;
	@%p518 bra 	$L__BB0_1366;
	sub.f32 	%f6745, %f2857, %f2858;
	add.f32 	%f6746, %f2855, %f2855;
	add.f32 	%f2859, %f1, %f6745;
	fma.rn.f32 	%f2860, %f6746, %f2856, %f2;
	mul.f32 	%f2861, %f2859, %f2859;
	mul.f32 	%f2862, %f2860, %f2860;
	add.f32 	%f6747, %f2861, %f2862;
	setp.gt.f32 	%p519, %f6747, 0f40800000;
	mov.b32 	%r531, 460;
	mov.u32 	%r1334, %r531;
	@%p519 bra 	$L__BB0_1366;
	sub.f32 	%f6748, %f2861, %f2862;
	add.f32 	%f6749, %f2859, %f2859;
	add.f32 	%f2863, %f1, %f6748;
	fma.rn.f32 	%f2864, %f6749, %f2860, %f2;
	mul.f32 	%f2865, %f2863, %f2863;
	mul.f32 	%f2866, %f2864, %f2864;
	add.f32 	%f6750, %f2865, %f2866;
	setp.gt.f32 	%p520, %f6750, 0f40800000;
	mov.b32 	%r532, 461;
	mov.u32 	%r1334, %r532;
	@%p520 bra 	$L__BB0_1366;
	sub.f32 	%f6751, %f2865, %f2866;
	add.f32 	%f6752, %f2863, %f2863;
	add.f32 	%f2867, %f1, %f6751;
	fma.rn.f32 	%f2868, %f6752, %f2864, %f2;
	mul.f32 	%f2869, %f2867, %f2867;
	mul.f32 	%f2870, %f2868, %f2868;
	add.f32 	%f6753, %f2869, %f2870;
	setp.gt.f32 	%p521, %f6753, 0f40800000;
	mov.b32 	%r533, 462;
	mov.u32 	%r1334, %r533;
	@%p521 bra 	$L__BB0_1366;
	sub.f32 	%f6754, %f2869, %f2870;
	add.f32 	%f6755, %f2867, %f2867;
	add.f32 	%f2871, %f1, %f6754;
	fma.rn.f32 	%f2872, %f6755, %f2868, %f2;
	mul.f32 	%f2873, %f2871, %f2871;
	mul.f32 	%f2874, %f2872, %f2872;
	add.f32 	%f6756, %f2873, %f2874;
	setp.gt.f32 	%p522, %f6756, 0f40800000;
	mov.b32 	%r534, 463;
	mov.u32 	%r1334, %r534;
	@%p522 bra 	$L__BB0_1366;
	sub.f32 	%f6757, %f2873, %f2874;
	add.f32 	%f6758, %f2871, %f2871;
	add.f32 	%f2875, %f1, %f6757;
	fma.rn.f32 	%f2876, %f6758, %f2872, %f2;
	mul.f32 	%f2877, %f2875, %f2875;
	mul.f32 	%f2878, %f2876, %f2876;
	add.f32 	%f6759, %f2877, %f2878;
	setp.gt.f32 	%p523, %f6759, 0f40800000;
	mov.b32 	%r535, 464;
	mov.u32 	%r1334, %r535;
	@%p523 bra 	$L__BB0_1366;
	sub.f32 	%f6760, %f2877, %f2878;
	add.f32 	%f6761, %f2875, %f2875;
	add.f32 	%f2879, %f1, %f6760;
	fma.rn.f32 	%f2880, %f6761, %f2876, %f2;
	mul.f32 	%f2881, %f2879, %f2879;
	mul.f32 	%f2882, %f2880, %f2880;
	add.f32 	%f6762, %f2881, %f2882;
	setp.gt.f32 	%p524, %f6762, 0f40800000;
	mov.b32 	%r536, 465;
	mov.u32 	%r1334, %r536;
	@%p524 bra 	$L__BB0_1366;
	sub.f32 	%f6763, %f2881, %f2882;
	add.f32 	%f6764, %f2879, %f2879;
	add.f32 	%f2883, %f1, %f6763;
	fma.rn.f32 	%f2884, %f6764, %f2880, %f2;
	mul.f32 	%f2885, %f2883, %f2883;
	mul.f32 	%f2886, %f2884, %f2884;
	add.f32 	%f6765, %f2885, %f2886;
	setp.gt.f32 	%p525, %f6765, 0f40800000;
	mov.b32 	%r537, 466;
	mov.u32 	%r1334, %r537;
	@%p525 bra 	$L__BB0_1366;
	sub.f32 	%f6766, %f2885, %f2886;
	add.f32 	%f6767, %f2883, %f2883;
	add.f32 	%f2887, %f1, %f6766;
	fma.rn.f32 	%f2888, %f6767, %f2884, %f2;
	mul.f32 	%f2889, %f2887, %f2887;
	mul.f32 	%f2890, %f2888, %f2888;
	add.f32 	%f6768, %f2889, %f2890;
	setp.gt.f32 	%p526, %f6768, 0f40800000;
	mov.b32 	%r538, 467;
	mov.u32 	%r1334, %r538;
	@%p526 bra 	$L__BB0_1366;
	sub.f32 	%f6769, %f2889, %f2890;
	add.f32 	%f6770, %f2887, %f2887;
	add.f32 	%f2891, %f1, %f6769;
	fma.rn.f32 	%f2892, %f6770, %f2888, %f2;
	mul.f32 	%f2893, %f2891, %f2891;
	mul.f32 	%f2894, %f2892, %f2892;
	add.f32 	%f6771, %f2893, %f2894;
	setp.gt.f32 	%p527, %f6771, 0f40800000;
	mov.b32 	%r539, 468;
	mov.u32 	%r1334, %r539;
	@%p527 bra 	$L__BB0_1366;
	sub.f32 	%f6772, %f2893, %f2894;
	add.f32 	%f6773, %f2891, %f2891;
	add.f32 	%f2895, %f1, %f6772;
	fma.rn.f32 	%f2896, %f6773, %f2892, %f2;
	mul.f32 	%f2897, %f2895, %f2895;
	mul.f32 	%f2898, %f2896, %f2896;
	add.f32 	%f6774, %f2897, %f2898;
	setp.gt.f32 	%p528, %f6774, 0f40800000;
	mov.b32 	%r540, 469;
	mov.u32 	%r1334, %r540;
	@%p528 bra 	$L__BB0_1366;
	sub.f32 	%f6775, %f2897, %f2898;
	add.f32 	%f6776, %f2895, %f2895;
	add.f32 	%f2899, %f1, %f6775;
	fma.rn.f32 	%f2900, %f6776, %f2896, %f2;
	mul.f32 	%f2901, %f2899, %f2899;
	mul.f32 	%f2902, %f2900, %f2900;
	add.f32 	%f6777, %f2901, %f2902;
	setp.gt.f32 	%p529, %f6777, 0f40800000;
	mov.b32 	%r541, 470;
	mov.u32 	%r1334, %r541;
	@%p529 bra 	$L__BB0_1366;
	sub.f32 	%f6778, %f2901, %f2902;
	add.f32 	%f6779, %f2899, %f2899;
	add.f32 	%f2903, %f1, %f6778;
	fma.rn.f32 	%f2904, %f6779, %f2900, %f2;
	mul.f32 	%f2905, %f2903, %f2903;
	mul.f32 	%f2906, %f2904, %f2904;
	add.f32 	%f6780, %f2905, %f2906;
	setp.gt.f32 	%p530, %f6780, 0f40800000;
	mov.b32 	%r542, 471;
	mov.u32 	%r1334, %r542;
	@%p530 bra 	$L__BB0_1366;
	sub.f32 	%f6781, %f2905, %f2906;
	add.f32 	%f6782, %f2903, %f2903;
	add.f32 	%f2907, %f1, %f6781;
	fma.rn.f32 	%f2908, %f6782, %f2904, %f2;
	mul.f32 	%f2909, %f2907, %f2907;
	mul.f32 	%f2910, %f2908, %f2908;
	add.f32 	%f6783, %f2909, %f2910;
	setp.gt.f32 	%p531, %f6783, 0f40800000;
	mov.b32 	%r543, 472;
	mov.u32 	%r1334, %r543;
	@%p531 bra 	$L__BB0_1366;
	sub.f32 	%f6784, %f2909, %f2910;
	add.f32 	%f6785, %f2907, %f2907;
	add.f32 	%f2911, %f1, %f6784;
	fma.rn.f32 	%f2912, %f6785, %f2908, %f2;
	mul.f32 	%f2913, %f2911, %f2911;
	mul.f32 	%f2914, %f2912, %f2912;
	add.f32 	%f6786, %f2913, %f2914;
	setp.gt.f32 	%p532, %f6786, 0f40800000;
	mov.b32 	%r544, 473;
	mov.u32 	%r1334, %r544;
	@%p532 bra 	$L__BB0_1366;
	sub.f32 	%f6787, %f2913, %f2914;
	add.f32 	%f6788, %f2911, %f2911;
	add.f32 	%f2915, %f1, %f6787;
	fma.rn.f32 	%f2916, %f6788, %f2912, %f2;
	mul.f32 	%f2917, %f2915, %f2915;
	mul.f32 	%f2918, %f2916, %f2916;
	add.f32 	%f6789, %f2917, %f2918;
	setp.gt.f32 	%p533, %f6789, 0f40800000;
	mov.b32 	%r545, 474;
	mov.u32 	%r1334, %r545;
	@%p533 bra 	$L__BB0_1366;
	sub.f32 	%f6790, %f2917, %f2918;
	add.f32 	%f6791, %f2915, %f2915;
	add.f32 	%f2919, %f1, %f6790;
	fma.rn.f32 	%f2920, %f6791, %f2916, %f2;
	mul.f32 	%f2921, %f2919, %f2919;
	mul.f32 	%f2922, %f2920, %f2920;
	add.f32 	%f6792, %f2921, %f2922;
	setp.gt.f32 	%p534, %f6792, 0f40800000;
	mov.b32 	%r546, 475;
	mov.u32 	%r1334, %r546;
	@%p534 bra 	$L__BB0_1366;
	sub.f32 	%f6793, %f2921, %f2922;
	add.f32 	%f6794, %f2919, %f2919;
	add.f32 	%f2923, %f1, %f6793;
	fma.rn.f32 	%f2924, %f6794, %f2920, %f2;
	mul.f32 	%f2925, %f2923, %f2923;
	mul.f32 	%f2926, %f2924, %f2924;
	add.f32 	%f6795, %f2925, %f2926;
	setp.gt.f32 	%p535, %f6795, 0f40800000;
	mov.b32 	%r547, 476;
	mov.u32 	%r1334, %r547;
	@%p535 bra 	$L__BB0_1366;
	sub.f32 	%f6796, %f2925, %f2926;
	add.f32 	%f6797, %f2923, %f2923;
	add.f32 	%f2927, %f1, %f6796;
	fma.rn.f32 	%f2928, %f6797, %f2924, %f2;
	mul.f32 	%f2929, %f2927, %f2927;
	mul.f32 	%f2930, %f2928, %f2928;
	add.f32 	%f6798, %f2929, %f2930;
	setp.gt.f32 	%p536, %f6798, 0f40800000;
	mov.b32 	%r548, 477;
	mov.u32 	%r1334, %r548;
	@%p536 bra 	$L__BB0_1366;
	sub.f32 	%f6799, %f2929, %f2930;
	add.f32 	%f6800, %f2927, %f2927;
	add.f32 	%f2931, %f1, %f6799;
	fma.rn.f32 	%f2932, %f6800, %f2928, %f2;
	mul.f32 	%f2933, %f2931, %f2931;
	mul.f32 	%f2934, %f2932, %f2932;
	add.f32 	%f6801, %f2933, %f2934;
	setp.gt.f32 	%p537, %f6801, 0f40800000;
	mov.b32 	%r549, 478;
	mov.u32 	%r1334, %r549;
	@%p537 bra 	$L__BB0_1366;
	sub.f32 	%f6802, %f2933, %f2934;
	add.f32 	%f6803, %f2931, %f2931;
	add.f32 	%f2935, %f1, %f6802;
	fma.rn.f32 	%f2936, %f6803, %f2932, %f2;
	mul.f32 	%f2937, %f2935, %f2935;
	mul.f32 	%f2938, %f2936, %f2936;
	add.f32 	%f6804, %f2937, %f2938;
	setp.gt.f32 	%p538, %f6804, 0f40800000;
	mov.b32 	%r550, 479;
	mov.u32 	%r1334, %r550;
	@%p538 bra 	$L__BB0_1366;
	sub.f32 	%f6805, %f2937, %f2938;
	add.f32 	%f6806, %f2935, %f2935;
	add.f32 	%f2939, %f1, %f6805;
	fma.rn.f32 	%f2940, %f6806, %f2936, %f2;
	mul.f32 	%f2941, %f2939, %f2939;
	mul.f32 	%f2942, %f2940, %f2940;
	add.f32 	%f6807, %f2941, %f2942;
	setp.gt.f32 	%p539, %f6807, 0f40800000;
	mov.b32 	%r551, 480;
	mov.u32 	%r1334, %r551;
	@%p539 bra 	$L__BB0_1366;
	sub.f32 	%f6808, %f2941, %f2942;
	add.f32 	%f6809, %f2939, %f2939;
	add.f32 	%f2943, %f1, %f6808;
	fma.rn.f32 	%f2944, %f6809, %f2940, %f2;
	mul.f32 	%f2945, %f2943, %f2943;
	mul.f32 	%f2946, %f2944, %f2944;
	add.f32 	%f6810, %f2945, %f2946;
	setp.gt.f32 	%p540, %f6810, 0f40800000;
	mov.b32 	%r552, 481;
	mov.u32 	%r1334, %r552;
	@%p540 bra 	$L__BB0_1366;
	sub.f32 	%f6811, %f2945, %f2946;
	add.f32 	%f6812, %f2943, %f2943;
	add.f32 	%f2947, %f1, %f6811;
	fma.rn.f32 	%f2948, %f6812, %f2944, %f2;
	mul.f32 	%f2949, %f2947, %f2947;
	mul.f32 	%f2950, %f2948, %f2948;
	add.f32 	%f6813, %f2949, %f2950;
	setp.gt.f32 	%p541, %f6813, 0f40800000;
	mov.b32 	%r553, 482;
	mov.u32 	%r1334, %r553;
	@%p541 bra 	$L__BB0_1366;
	sub.f32 	%f6814, %f2949, %f2950;
	add.f32 	%f6815, %f2947, %f2947;
	add.f32 	%f2951, %f1, %f6814;
	fma.rn.f32 	%f2952, %f6815, %f2948, %f2;
	mul.f32 	%f2953, %f2951, %f2951;
	mul.f32 	%f2954, %f2952, %f2952;
	add.f32 	%f6816, %f2953, %f2954;
	setp.gt.f32 	%p542, %f6816, 0f40800000;
	mov.b32 	%r554, 483;
	mov.u32 	%r1334, %r554;
	@%p542 bra 	$L__BB0_1366;
	sub.f32 	%f6817, %f2953, %f2954;
	add.f32 	%f6818, %f2951, %f2951;
	add.f32 	%f2955, %f1, %f6817;
	fma.rn.f32 	%f2956, %f6818, %f2952, %f2;
	mul.f32 	%f2957, %f2955, %f2955;
	mul.f32 	%f2958, %f2956, %f2956;
	add.f32 	%f6819, %f2957, %f2958;
	setp.gt.f32 	%p543, %f6819, 0f40800000;
	mov.b32 	%r555, 484;
	mov.u32 	%r1334, %r555;
	@%p543 bra 	$L__BB0_1366;
	sub.f32 	%f6820, %f2957, %f2958;
	add.f32 	%f6821, %f2955, %f2955;
	add.f32 	%f2959, %f1, %f6820;
	fma.rn.f32 	%f2960, %f6821, %f2956, %f2;
	mul.f32 	%f2961, %f2959, %f2959;
	mul.f32 	%f2962, %f2960, %f2960;
	add.f32 	%f6822, %f2961, %f2962;
	setp.gt.f32 	%p544, %f6822, 0f40800000;
	mov.b32 	%r556, 485;
	mov.u32 	%r1334, %r556;
	@%p544 bra 	$L__BB0_1366;
	sub.f32 	%f6823, %f2961, %f2962;
	add.f32 	%f6824, %f2959, %f2959;
	add.f32 	%f2963, %f1, %f6823;
	fma.rn.f32 	%f2964, %f6824, %f2960, %f2;
	mul.f32 	%f2965, %f2963, %f2963;
	mul.f32 	%f2966, %f2964, %f2964;
	add.f32 	%f6825, %f2965, %f2966;
	setp.gt.f32 	%p545, %f6825, 0f40800000;
	mov.b32 	%r557, 486;
	mov.u32 	%r1334, %r557;
	@%p545 bra 	$L__BB0_1366;
	sub.f32 	%f6826, %f2965, %f2966;
	add.f32 	%f6827, %f2963, %f2963;
	add.f32 	%f2967, %f1, %f6826;
	fma.rn.f32 	%f2968, %f6827, %f2964, %f2;
	mul.f32 	%f2969, %f2967, %f2967;
	mul.f32 	%f2970, %f2968, %f2968;
	add.f32 	%f6828, %f2969, %f2970;
	setp.gt.f32 	%p546, %f6828, 0f40800000;
	mov.b32 	%r558, 487;
	mov.u32 	%r1334, %r558;
	@%p546 bra 	$L__BB0_1366;
	sub.f32 	%f6829, %f2969, %f2970;
	add.f32 	%f6830, %f2967, %f2967;
	add.f32 	%f2971, %f1, %f6829;
	fma.rn.f32 	%f2972, %f6830, %f2968, %f2;
	mul.f32 	%f2973, %f2971, %f2971;
	mul.f32 	%f2974, %f2972, %f2972;
	add.f32 	%f6831, %f2973, %f2974;
	setp.gt.f32 	%p547, %f6831, 0f40800000;
	mov.b32 	%r559, 488;
	mov.u32 	%r1334, %r559;
	@%p547 bra 	$L__BB0_1366;
	sub.f32 	%f6832, %f2973, %f2974;
	add.f32 	%f6833, %f2971, %f2971;
	add.f32 	%f2975, %f1, %f6832;
	fma.rn.f32 	%f2976, %f6833, %f2972, %f2;
	mul.f32 	%f2977, %f2975, %f2975;
	mul.f32 	%f2978, %f2976, %f2976;
	add.f32 	%f6834, %f2977, %f2978;
	setp.gt.f32 	%p548, %f6834, 0f40800000;
	mov.b32 	%r560, 489;
	mov.u32 	%r1334, %r560;
	@%p548 bra 	$L__BB0_1366;
	sub.f32 	%f6835, %f2977, %f2978;
	add.f32 	%f6836, %f2975, %f2975;
	add.f32 	%f2979, %f1, %f6835;
	fma.rn.f32 	%f2980, %f6836, %f2976, %f2;
	mul.f32 	%f2981, %f2979, %f2979;
	mul.f32 	%f2982, %f2980, %f2980;
	add.f32 	%f6837, %f2981, %f2982;
	setp.gt.f32 	%p549, %f6837, 0f40800000;
	mov.b32 	%r561, 490;
	mov.u32 	%r1334, %r561;
	@%p549 bra 	$L__BB0_1366;
	sub.f32 	%f6838, %f2981, %f2982;
	add.f32 	%f6839, %f2979, %f2979;
	add.f32 	%f2983, %f1, %f6838;
	fma.rn.f32 	%f2984, %f6839, %f2980, %f2;
	mul.f32 	%f2985, %f2983, %f2983;
	mul.f32 	%f2986, %f2984, %f2984;
	add.f32 	%f6840, %f2985, %f2986;
	setp.gt.f32 	%p550, %f6840, 0f40800000;
	mov.b32 	%r562, 491;
	mov.u32 	%r1334, %r562;
	@%p550 bra 	$L__BB0_1366;
	sub.f32 	%f6841, %f2985, %f2986;
	add.f32 	%f6842, %f2983, %f2983;
	add.f32 	%f2987, %f1, %f6841;
	fma.rn.f32 	%f2988, %f6842, %f2984, %f2;
	mul.f32 	%f2989, %f2987, %f2987;
	mul.f32 	%f2990, %f2988, %f2988;
	add.f32 	%f6843, %f2989, %f2990;
	setp.gt.f32 	%p551, %f6843, 0f40800000;
	mov.b32 	%r563, 492;
	mov.u32 	%r1334, %r563;
	@%p551 bra 	$L__BB0_1366;
	sub.f32 	%f6844, %f2989, %f2990;
	add.f32 	%f6845, %f2987, %f2987;
	add.f32 	%f2991, %f1, %f6844;
	fma.rn.f32 	%f2992, %f6845, %f2988, %f2;
	mul.f32 	%f2993, %f2991, %f2991;
	mul.f32 	%f2994, %f2992, %f2992;
	add.f32 	%f6846, %f2993, %f2994;
	setp.gt.f32 	%p552, %f6846, 0f40800000;
	mov.b32 	%r564, 493;
	mov.u32 	%r1334, %r564;
	@%p552 bra 	$L__BB0_1366;
	sub.f32 	%f6847, %f2993, %f2994;
	add.f32 	%f6848, %f2991, %f2991;
	add.f32 	%f2995, %f1, %f6847;
	fma.rn.f32 	%f2996, %f6848, %f2992, %f2;
	mul.f32 	%f2997, %f2995, %f2995;
	mul.f32 	%f2998, %f2996, %f2996;
	add.f32 	%f6849, %f2997, %f2998;
	setp.gt.f32 	%p553, %f6849, 0f40800000;
	mov.b32 	%r565, 494;
	mov.u32 	%r1334, %r565;
	@%p553 bra 	$L__BB0_1366;
	sub.f32 	%f6850, %f2997, %f2998;
	add.f32 	%f6851, %f2995, %f2995;
	add.f32 	%f2999, %f1, %f6850;
	fma.rn.f32 	%f3000, %f6851, %f2996, %f2;
	mul.f32 	%f3001, %f2999, %f2999;
	mul.f32 	%f3002, %f3000, %f3000;
	add.f32 	%f6852, %f3001, %f3002;
	setp.gt.f32 	%p554, %f6852, 0f40800000;
	mov.b32 	%r566, 495;
	mov.u32 	%r1334, %r566;
	@%p554 bra 	$L__BB0_1366;
	sub.f32 	%f6853, %f3001, %f3002;
	add.f32 	%f6854, %f2999, %f2999;
	add.f32 	%f3003, %f1, %f6853;
	fma.rn.f32 	%f3004, %f6854, %f3000, %f2;
	mul.f32 	%f3005, %f3003, %f3003;
	mul.f32 	%f3006, %f3004, %f3004;
	add.f32 	%f6855, %f3005, %f3006;
	setp.gt.f32 	%p555, %f6855, 0f40800000;
	mov.b32 	%r567, 496;
	mov.u32 	%r1334, %r567;
	@%p555 bra 	$L__BB0_1366;
	sub.f32 	%f6856, %f3005, %f3006;
	add.f32 	%f6857, %f3003, %f3003;
	add.f32 	%f3007, %f1, %f6856;
	fma.rn.f32 	%f3008, %f6857, %f3004, %f2;
	mul.f32 	%f3009, %f3007, %f3007;
	mul.f32 	%f3010, %f3008, %f3008;
	add.f32 	%f6858, %f3009, %f3010;
	setp.gt.f32 	%p556, %f6858, 0f40800000;
	mov.b32 	%r568, 497;
	mov.u32 	%r1334, %r568;
	@%p556 bra 	$L__BB0_1366;
	sub.f32 	%f6859, %f3009, %f3010;
	add.f32 	%f6860, %f3007, %f3007;
	add.f32 	%f3011, %f1, %f6859;
	fma.rn.f32 	%f3012, %f6860, %f3008, %f2;
	mul.f32 	%f3013, %f3011, %f3011;
	mul.f32 	%f3014, %f3012, %f3012;
	add.f32 	%f6861, %f3013, %f3014;
	setp.gt.f32 	%p557, %f6861, 0f40800000;
	mov.b32 	%r569, 498;
	mov.u32 	%r1334, %r569;
	@%p557 bra 	$L__BB0_1366;
	sub.f32 	%f6862, %f3013, %f3014;
	add.f32 	%f6863, %f3011, %f3011;
	add.f32 	%f3015, %f1, %f6862;
	fma.rn.f32 	%f3016, %f6863, %f3012, %f2;
	mul.f32 	%f3017, %f3015, %f3015;
	mul.f32 	%f3018, %f3016, %f3016;
	add.f32 	%f6864, %f3017, %f3018;
	setp.gt.f32 	%p558, %f6864, 0f40800000;
	mov.b32 	%r570, 499;
	mov.u32 	%r1334, %r570;
	@%p558 bra 	$L__BB0_1366;
	sub.f32 	%f6865, %f3017, %f3018;
	add.f32 	%f6866, %f3015, %f3015;
	add.f32 	%f3019, %f1, %f6865;
	fma.rn.f32 	%f3020, %f6866, %f3016, %f2;
	mul.f32 	%f3021, %f3019, %f3019;
	mul.f32 	%f3022, %f3020, %f3020;
	add.f32 	%f6867, %f3021, %f3022;
	setp.gt.f32 	%p559, %f6867, 0f40800000;
	mov.b32 	%r571, 500;
	mov.u32 	%r1334, %r571;
	@%p559 bra 	$L__BB0_1366;
	sub.f32 	%f6868, %f3021, %f3022;
	add.f32 	%f6869, %f3019, %f3019;
	add.f32 	%f3023, %f1, %f6868;
	fma.rn.f32 	%f3024, %f6869, %f3020, %f2;
	mul.f32 	%f3025, %f3023, %f3023;
	mul.f32 	%f3026, %f3024, %f3024;
	add.f32 	%f6870, %f3025, %f3026;
	setp.gt.f32 	%p560, %f6870, 0f40800000;
	mov.b32 	%r572, 501;
	mov.u32 	%r1334, %r572;
	@%p560 bra 	$L__BB0_1366;
	sub.f32 	%f6871, %f3025, %f3026;
	add.f32 	%f6872, %f3023, %f3023;
	add.f32 	%f3027, %f1, %f6871;
	fma.rn.f32 	%f3028, %f6872, %f3024, %f2;
	mul.f32 	%f3029, %f3027, %f3027;
	mul.f32 	%f3030, %f3028, %f3028;
	add.f32 	%f6873, %f3029, %f3030;
	setp.gt.f32 	%p561, %f6873, 0f40800000;
	mov.b32 	%r573, 502;
	mov.u32 	%r1334, %r573;
	@%p561 bra 	$L__BB0_1366;
	sub.f32 	%f6874, %f3029, %f3030;
	add.f32 	%f6875, %f3027, %f3027;
	add.f32 	%f3031, %f1, %f6874;
	fma.rn.f32 	%f3032, %f6875, %f3028, %f2;
	mul.f32 	%f3033, %f3031, %f3031;
	mul.f32 	%f3034, %f3032, %f3032;
	add.f32 	%f6876, %f3033, %f3034;
	setp.gt.f32 	%p562, %f6876, 0f40800000;
	mov.b32 	%r574, 503;
	mov.u32 	%r1334, %r574;
	@%p562 bra 	$L__BB0_1366;
	sub.f32 	%f6877, %f3033, %f3034;
	add.f32 	%f6878, %f3031, %f3031;
	add.f32 	%f3035, %f1, %f6877;
	fma.rn.f32 	%f3036, %f6878, %f3032, %f2;
	mul.f32 	%f3037, %f3035, %f3035;
	mul.f32 	%f3038, %f3036, %f3036;
	add.f32 	%f6879, %f3037, %f3038;
	setp.gt.f32 	%p563, %f6879, 0f40800000;
	mov.b32 	%r575, 504;
	mov.u32 	%r1334, %r575;
	@%p563 bra 	$L__BB0_1366;
	sub.f32 	%f6880, %f3037, %f3038;
	add.f32 	%f6881, %f3035, %f3035;
	add.f32 	%f3039, %f1, %f6880;
	fma.rn.f32 	%f3040, %f6881, %f3036, %f2;
	mul.f32 	%f3041, %f3039, %f3039;
	mul.f32 	%f3042, %f3040, %f3040;
	add.f32 	%f6882, %f3041, %f3042;
	setp.gt.f32 	%p564, %f6882, 0f40800000;
	mov.b32 	%r576, 505;
	mov.u32 	%r1334, %r576;
	@%p564 bra 	$L__BB0_1366;
	sub.f32 	%f6883, %f3041, %f3042;
	add.f32 	%f6884, %f3039, %f3039;
	add.f32 	%f3043, %f1, %f6883;
	fma.rn.f32 	%f3044, %f6884, %f3040, %f2;
	mul.f32 	%f3045, %f3043, %f3043;
	mul.f32 	%f3046, %f3044, %f3044;
	add.f32 	%f6885, %f3045, %f3046;
	setp.gt.f32 	%p565, %f6885, 0f40800000;
	mov.b32 	%r577, 506;
	mov.u32 	%r1334, %r577;
	@%p565 bra 	$L__BB0_1366;
	sub.f32 	%f6886, %f3045, %f3046;
	add.f32 	%f6887, %f3043, %f3043;
	add.f32 	%f3047, %f1, %f6886;
	fma.rn.f32 	%f3048, %f6887, %f3044, %f2;
	mul.f32 	%f3049, %f3047, %f3047;
	mul.f32 	%f3050, %f3048, %f3048;
	add.f32 	%f6888, %f3049, %f3050;
	setp.gt.f32 	%p566, %f6888, 0f40800000;
	mov.b32 	%r578, 507;
	mov.u32 	%r1334, %r578;
	@%p566 bra 	$L__BB0_1366;
	sub.f32 	%f6889, %f3049, %f3050;
	add.f32 	%f6890, %f3047, %f3047;
	add.f32 	%f3051, %f1, %f6889;
	fma.rn.f32 	%f3052, %f6890, %f3048, %f2;
	mul.f32 	%f3053, %f3051, %f3051;
	mul.f32 	%f3054, %f3052, %f3052;
	add.f32 	%f6891, %f3053, %f3054;
	setp.gt.f32 	%p567, %f6891, 0f40800000;
	mov.b32 	%r579, 508;
	mov.u32 	%r1334, %r579;
	@%p567 bra 	$L__BB0_1366;
	sub.f32 	%f6892, %f3053, %f3054;
	add.f32 	%f6893, %f3051, %f3051;
	add.f32 	%f3055, %f1, %f6892;
	fma.rn.f32 	%f3056, %f6893, %f3052, %f2;
	mul.f32 	%f3057, %f3055, %f3055;
	mul.f32 	%f3058, %f3056, %f3056;
	add.f32 	%f6894, %f3057, %f3058;
	setp.gt.f32 	%p568, %f6894, 0f40800000;
	mov.b32 	%r580, 509;
	mov.u32 	%r1334, %r580;
	@%p568 bra 	$L__BB0_1366;
	sub.f32 	%f6895, %f3057, %f3058;
	add.f32 	%f6896, %f3055, %f3055;
	add.f32 	%f3059, %f1, %f6895;
	fma.rn.f32 	%f3060, %f6896, %f3056, %f2;
	mul.f32 	%f3061, %f3059, %f3059;
	mul.f32 	%f3062, %f3060, %f3060;
	add.f32 	%f6897, %f3061, %f3062;
	setp.gt.f32 	%p569, %f6897, 0f40800000;
	mov.b32 	%r581, 510;
	mov.u32 	%r1334, %r581;
	@%p569 bra 	$L__BB0_1366;
	sub.f32 	%f6898, %f3061, %f3062;
	add.f32 	%f6899, %f3059, %f3059;
	add.f32 	%f3063, %f1, %f6898;
	fma.rn.f32 	%f3064, %f6899, %f3060, %f2;
	mul.f32 	%f3065, %f3063, %f3063;
	mul.f32 	%f3066, %f3064, %f3064;
	add.f32 	%f6900, %f3065, %f3066;
	setp.gt.f32 	%p570, %f6900, 0f40800000;
	mov.b32 	%r582, 511;
	mov.u32 	%r1334, %r582;
	@%p570 bra 	$L__BB0_1366;
	sub.f32 	%f6901, %f3065, %f3066;
	add.f32 	%f6902, %f3063, %f3063;
	add.f32 	%f3067, %f1, %f6901;
	fma.rn.f32 	%f3068, %f6902, %f3064, %f2;
	mul.f32 	%f3069, %f3067, %f3067;
	mul.f32 	%f3070, %f3068, %f3068;
	add.f32 	%f6903, %f3069, %f3070;
	setp.gt.f32 	%p571, %f6903, 0f40800000;
	mov.b32 	%r583, 512;
	mov.u32 	%r1334, %r583;
	@%p571 bra 	$L__BB0_1366;
	sub.f32 	%f6904, %f3069, %f3070;
	add.f32 	%f6905, %f3067, %f3067;
	add.f32 	%f3071, %f1, %f6904;
	fma.rn.f32 	%f3072, %f6905, %f3068, %f2;
	mul.f32 	%f3073, %f3071, %f3071;
	mul.f32 	%f3074, %f3072, %f3072;
	add.f32 	%f6906, %f3073, %f3074;
	setp.gt.f32 	%p572, %f6906, 0f40800000;
	mov.b32 	%r584, 513;
	mov.u32 	%r1334, %r584;
	@%p572 bra 	$L__BB0_1366;
	sub.f32 	%f6907, %f3073, %f3074;
	add.f32 	%f6908, %f3071, %f3071;
	add.f32 	%f3075, %f1, %f6907;
	fma.rn.f32 	%f3076, %f6908, %f3072, %f2;
	mul.f32 	%f3077, %f3075, %f3075;
	mul.f32 	%f3078, %f3076, %f3076;
	add.f32 	%f6909, %f3077, %f3078;
	setp.gt.f32 	%p573, %f6909, 0f40800000;
	mov.b32 	%r585, 514;
	mov.u32 	%r1334, %r585;
	@%p573 bra 	$L__BB0_1366;
	sub.f32 	%f6910, %f3077, %f3078;
	add.f32 	%f6911, %f3075, %f3075;
	add.f32 	%f3079, %f1, %f6910;
	fma.rn.f32 	%f3080, %f6911, %f3076, %f2;
	mul.f32 	%f3081, %f3079, %f3079;
	mul.f32 	%f3082, %f3080, %f3080;
	add.f32 	%f6912, %f3081, %f3082;
	setp.gt.f32 	%p574, %f6912, 0f40800000;
	mov.b32 	%r586, 515;
	mov.u32 	%r1334, %r586;
	@%p574 bra 	$L__BB0_1366;
	sub.f32 	%f6913, %f3081, %f3082;
	add.f32 	%f6914, %f3079, %f3079;
	add.f32 	%f3083, %f1, %f6913;
	fma.rn.f32 	%f3084, %f6914, %f3080, %f2;
	mul.f32 	%f3085, %f3083, %f3083;
	mul.f32 	%f3086, %f3084, %f3084;
	add.f32 	%f6915, %f3085, %f3086;
	setp.gt.f32 	%p575, %f6915, 0f40800000;
	mov.b32 	%r587, 516;
	mov.u32 	%r1334, %r587;
	@%p575 bra 	$L__BB0_1366;
	sub.f32 	%f6916, %f3085, %f3086;
	add.f32 	%f6917, %f3083, %f3083;
	add.f32 	%f3087, %f1, %f6916;
	fma.rn.f32 	%f3088, %f6917, %f3084, %f2;
	mul.f32 	%f3089, %f3087, %f3087;
	mul.f32 	%f3090, %f3088, %f3088;
	add.f32 	%f6918, %f3089, %f3090;
	setp.gt.f32 	%p576, %f6918, 0f40800000;
	mov.b32 	%r588, 517;
	mov.u32 	%r1334, %r588;
	@%p576 bra 	$L__BB0_1366;
	sub.f32 	%f6919, %f3089, %f3090;
	add.f32 	%f6920, %f3087, %f3087;
	add.f32 	%f3091, %f1, %f6919;
	fma.rn.f32 	%f3092, %f6920, %f3088, %f2;
	mul.f32 	%f3093, %f3091, %f3091;
	mul.f32 	%f3094, %f3092, %f3092;
	add.f32 	%f6921, %f3093, %f3094;
	setp.gt.f32 	%p577, %f6921, 0f40800000;
	mov.b32 	%r589, 518;
	mov.u32 	%r1334, %r589;
	@%p577 bra 	$L__BB0_1366;
	sub.f32 	%f6922, %f3093, %f3094;
	add.f32 	%f6923, %f3091, %f3091;
	add.f32 	%f3095, %f1, %f6922;
	fma.rn.f32 	%f3096, %f6923, %f3092, %f2;
	mul.f32 	%f3097, %f3095, %f3095;
	mul.f32 	%f3098, %f3096, %f3096;
	add.f32 	%f6924, %f3097, %f3098;
	setp.gt.f32 	%p578, %f6924, 0f40800000;
	mov.b32 	%r590, 519;
	mov.u32 	%r1334, %r590;
	@%p578 bra 	$L__BB0_1366;
	sub.f32 	%f6925, %f3097, %f3098;
	add.f32 	%f6926, %f3095, %f3095;
	add.f32 	%f3099, %f1, %f6925;
	fma.rn.f32 	%f3100, %f6926, %f3096, %f2;
	mul.f32 	%f3101, %f3099, %f3099;
	mul.f32 	%f3102, %f3100, %f3100;
	add.f32 	%f6927, %f3101, %f3102;
	setp.gt.f32 	%p579, %f6927, 0f40800000;
	mov.b32 	%r591, 520;
	mov.u32 	%r1334, %r591;
	@%p579 bra 	$L__BB0_1366;
	sub.f32 	%f6928, %f3101, %f3102;
	add.f32 	%f6929, %f3099, %f3099;
	add.f32 	%f3103, %f1, %f6928;
	fma.rn.f32 	%f3104, %f6929, %f3100, %f2;
	mul.f32 	%f3105, %f3103, %f3103;
	mul.f32 	%f3106, %f3104, %f3104;
	add.f32 	%f6930, %f3105, %f3106;
	setp.gt.f32 	%p580, %f6930, 0f40800000;
	mov.b32 	%r592, 521;
	mov.u32 	%r1334, %r592;
	@%p580 bra 	$L__BB0_1366;
	sub.f32 	%f6931, %f3105, %f3106;
	add.f32 	%f6932, %f3103, %f3103;
	add.f32 	%f3107, %f1, %f6931;
	fma.rn.f32 	%f3108, %f6932, %f3104, %f2;
	mul.f32 	%f3109, %f3107, %f3107;
	mul.f32 	%f3110, %f3108, %f3108;
	add.f32 	%f6933, %f3109, %f3110;
	setp.gt.f32 	%p581, %f6933, 0f40800000;
	mov.b32 	%r593, 522;
	mov.u32 	%r1334, %r593;
	@%p581 bra 	$L__BB0_1366;
	sub.f32 	%f6934, %f3109, %f3110;
	add.f32 	%f6935, %f3107, %f3107;
	add.f32 	%f3111, %f1, %f6934;
	fma.rn.f32 	%f3112, %f6935, %f3108, %f2;
	mul.f32 	%f3113, %f3111, %f3111;
	mul.f32 	%f3114, %f3112, %f3112;
	add.f32 	%f6936, %f3113, %f3114;
	setp.gt.f32 	%p582, %f6936, 0f40800000;
	mov.b32 	%r594, 523;
	mov.u32 	%r1334, %r594;
	@%p582 bra 	$L__BB0_1366;
	sub.f32 	%f6937, %f3113, %f3114;
	add.f32 	%f6938, %f3111, %f3111;
	add.f32 	%f3115, %f1, %f6937;
	fma.rn.f32 	%f3116, %f6938, %f3112, %f2;
	mul.f32 	%f3117, %f3115, %f3115;
	mul.f32 	%f3118, %f3116, %f3116;
	add.f32 	%f6939, %f3117, %f3118;
	setp.gt.f32 	%p583, %f6939, 0f40800000;
	mov.b32 	%r595, 524;
	mov.u32 	%r1334, %r595;
	@%p583 bra 	$L__BB0_1366;
	sub.f32 	%f6940, %f3117, %f3118;
	add.f32 	%f6941, %f3115, %f3115;
	add.f32 	%f3119, %f1, %f6940;
	fma.rn.f32 	%f3120, %f6941, %f3116, %f2;
	mul.f32 	%f3121, %f3119, %f3119;
	mul.f32 	%f3122, %f3120, %f3120;
	add.f32 	%f6942, %f3121, %f3122;
	setp.gt.f32 	%p584, %f6942, 0f40800000;
	mov.b32 	%r596, 525;
	mov.u32 	%r1334, %r596;
	@%p584 bra 	$L__BB0_1366;
	sub.f32 	%f6943, %f3121, %f3122;
	add.f32 	%f6944, %f3119, %f3119;
	add.f32 	%f3123, %f1, %f6943;
	fma.rn.f32 	%f3124, %f6944, %f3120, %f2;
	mul.f32 	%f3125, %f3123, %f3123;
	mul.f32 	%f3126, %f3124, %f3124;
	add.f32 	%f6945, %f3125, %f3126;
	setp.gt.f32 	%p585, %f6945, 0f40800000;
	mov.b32 	%r597, 526;
	mov.u32 	%r1334, %r597;
	@%p585 bra 	$L__BB0_1366;
	sub.f32 	%f6946, %f3125, %f3126;
	add.f32 	%f6947, %f3123, %f3123;
	add.f32 	%f3127, %f1, %f6946;
	fma.rn.f32 	%f3128, %f6947, %f3124, %f2;
	mul.f32 	%f3129, %f3127, %f3127;
	mul.f32 	%f3130, %f3128, %f3128;
	add.f32 	%f6948, %f3129, %f3130;
	setp.gt.f32 	%p586, %f6948, 0f40800000;
	mov.b32 	%r598, 527;
	mov.u32 	%r1334, %r598;
	@%p586 bra 	$L__BB0_1366;
	sub.f32 	%f6949, %f3129, %f3130;
	add.f32 	%f6950, %f3127, %f3127;
	add.f32 	%f3131, %f1, %f6949;
	fma.rn.f32 	%f3132, %f6950, %f3128, %f2;
	mul.f32 	%f3133, %f3131, %f3131;
	mul.f32 	%f3134, %f3132, %f3132;
	add.f32 	%f6951, %f3133, %f3134;
	setp.gt.f32 	%p587, %f6951, 0f40800000;
	mov.b32 	%r599, 528;
	mov.u32 	%r1334, %r599;
	@%p587 bra 	$L__BB0_1366;
	sub.f32 	%f6952, %f3133, %f3134;
	add.f32 	%f6953, %f3131, %f3131;
	add.f32 	%f3135, %f1, %f6952;
	fma.rn.f32 	%f3136, %f6953, %f3132, %f2;
	mul.f32 	%f3137, %f3135, %f3135;
	mul.f32 	%f3138, %f3136, %f3136;
	add.f32 	%f6954, %f3137, %f3138;
	setp.gt.f32 	%p588, %f6954, 0f40800000;
	mov.b32 	%r600, 529;
	mov.u32 	%r1334, %r600;
	@%p588 bra 	$L__BB0_1366;
	sub.f32 	%f6955, %f3137, %f3138;
	add.f32 	%f6956, %f3135, %f3135;
	add.f32 	%f3139, %f1, %f6955;
	fma.rn.f32 	%f3140, %f6956, %f3136, %f2;
	mul.f32 	%f3141, %f3139, %f3139;
	mul.f32 	%f3142, %f3140, %f3140;
	add.f32 	%f6957, %f3141, %f3142;
	setp.gt.f32 	%p589, %f6957, 0f40800000;
	mov.b32 	%r601, 530;
	mov.u32 	%r1334, %r601;
	@%p589 bra 	$L__BB0_1366;
	sub.f32 	%f6958, %f3141, %f3142;
	add.f32 	%f6959, %f3139, %f3139;
	add.f32 	%f3143, %f1, %f6958;
	fma.rn.f32 	%f3144, %f6959, %f3140, %f2;
	mul.f32 	%f3145, %f3143, %f3143;
	mul.f32 	%f3146, %f3144, %f3144;
	add.f32 	%f6960, %f3145, %f3146;
	setp.gt.f32 	%p590, %f6960, 0f40800000;
	mov.b32 	%r602, 531;
	mov.u32 	%r1334, %r602;
	@%p590 bra 	$L__BB0_1366;
	sub.f32 	%f6961, %f3145, %f3146;
	add.f32 	%f6962, %f3143, %f3143;
	add.f32 	%f3147, %f1, %f6961;
	fma.rn.f32 	%f3148, %f6962, %f3144, %f2;
	mul.f32 	%f3149, %f3147, %f3147;
	mul.f32 	%f3150, %f3148, %f3148;
	add.f32 	%f6963, %f3149, %f3150;
	setp.gt.f32 	%p591, %f6963, 0f40800000;
	mov.b32 	%r603, 532;
	mov.u32 	%r1334, %r603;
	@%p591 bra 	$L__BB0_1366;
	sub.f32 	%f6964, %f3149, %f3150;
	add.f32 	%f6965, %f3147, %f3147;
	add.f32 	%f3151, %f1, %f6964;
	fma.rn.f32 	%f3152, %f6965, %f3148, %f2;
	mul.f32 	%f3153, %f3151, %f3151;
	mul.f32 	%f3154, %f3152, %f3152;
	add.f32 	%f6966, %f3153, %f3154;
	setp.gt.f32 	%p592, %f6966, 0f40800000;
	mov.b32 	%r604, 533;
	mov.u32 	%r1334, %r604;
	@%p592 bra 	$L__BB0_1366;
	sub.f32 	%f6967, %f3153, %f3154;
	add.f32 	%f6968, %f3151, %f3151;
	add.f32 	%f3155, %f1, %f6967;
	fma.rn.f32 	%f3156, %f6968, %f3152, %f2;
	mul.f32 	%f3157, %f3155, %f3155;
	mul.f32 	%f3158, %f3156, %f3156;
	add.f32 	%f6969, %f3157, %f3158;
	setp.gt.f32 	%p593, %f6969, 0f40800000;
	mov.b32 	%r605, 534;
	mov.u32 	%r1334, %r605;
	@%p593 bra 	$L__BB0_1366;
	sub.f32 	%f6970, %f3157, %f3158;
	add.f32 	%f6971, %f3155, %f3155;
	add.f32 	%f3159, %f1, %f6970;
	fma.rn.f32 	%f3160, %f6971, %f3156, %f2;
	mul.f32 	%f3161, %f3159, %f3159;
	mul.f32 	%f3162, %f3160, %f3160;
	add.f32 	%f6972, %f3161, %f3162;
	setp.gt.f32 	%p594, %f6972, 0f40800000;
	mov.b32 	%r606, 535;
	mov.u32 	%r1334, %r606;
	@%p594 bra 	$L__BB0_1366;
	sub.f32 	%f6973, %f3161, %f3162;
	add.f32 	%f6974, %f3159, %f3159;
	add.f32 	%f3163, %f1, %f6973;
	fma.rn.f32 	%f3164, %f6974, %f3160, %f2;
	mul.f32 	%f3165, %f3163, %f3163;
	mul.f32 	%f3166, %f3164, %f3164;
	add.f32 	%f6975, %f3165, %f3166;
	setp.gt.f32 	%p595, %f6975, 0f40800000;
	mov.b32 	%r607, 536;
	mov.u32 	%r1334, %r607;
	@%p595 bra 	$L__BB0_1366;
	sub.f32 	%f6976, %f3165, %f3166;
	add.f32 	%f6977, %f3163, %f3163;
	add.f32 	%f3167, %f1, %f6976;
	fma.rn.f32 	%f3168, %f6977, %f3164, %f2;
	mul.f32 	%f3169, %f3167, %f3167;
	mul.f32 	%f3170, %f3168, %f3168;
	add.f32 	%f6978, %f3169, %f3170;
	setp.gt.f32 	%p596, %f6978, 0f40800000;
	mov.b32 	%r608, 537;
	mov.u32 	%r1334, %r608;
	@%p596 bra 	$L__BB0_1366;
	sub.f32 	%f6979, %f3169, %f3170;
	add.f32 	%f6980, %f3167, %f3167;
	add.f32 	%f3171, %f1, %f6979;
	fma.rn.f32 	%f3172, %f6980, %f3168, %f2;
	mul.f32 	%f3173, %f3171, %f3171;
	mul.f32 	%f3174, %f3172, %f3172;
	add.f32 	%f6981, %f3173, %f3174;
	setp.gt.f32 	%p597, %f6981, 0f40800000;
	mov.b32 	%r609, 538;
	mov.u32 	%r1334, %r609;
	@%p597 bra 	$L__BB0_1366;
	sub.f32 	%f6982, %f3173, %f3174;
	add.f32 	%f6983, %f3171, %f3171;
	add.f32 	%f3175, %f1, %f6982;
	fma.rn.f32 	%f3176, %f6983, %f3172, %f2;
	mul.f32 	%f3177, %f3175, %f3175;
	mul.f32 	%f3178, %f3176, %f3176;
	add.f32 	%f6984, %f3177, %f3178;
	setp.gt.f32 	%p598, %f6984, 0f40800000;
	mov.b32 	%r610, 539;
	mov.u32 	%r1334, %r610;
	@%p598 bra 	$L__BB0_1366;
	sub.f32 	%f6985, %f3177, %f3178;
	add.f32 	%f6986, %f3175, %f3175;
	add.f32 	%f3179, %f1, %f6985;
	fma.rn.f32 	%f3180, %f6986, %f3176, %f2;
	mul.f32 	%f3181, %f3179, %f3179;
	mul.f32 	%f3182, %f3180, %f3180;
	add.f32 	%f6987, %f3181, %f3182;
	setp.gt.f32 	%p599, %f6987, 0f40800000;
	mov.b32 	%r611, 540;
	mov.u32 	%r1334, %r611;
	@%p599 bra 	$L__BB0_1366;
	sub.f32 	%f6988, %f3181, %f3182;
	add.f32 	%f6989, %f3179, %f3179;
	add.f32 	%f3183, %f1, %f6988;
	fma.rn.f32 	%f3184, %f6989, %f3180, %f2;
	mul.f32 	%f3185, %f3183, %f3183;
	mul.f32 	%f3186, %f3184, %f3184;
	add.f32 	%f6990, %f3185, %f3186;
	setp.gt.f32 	%p600, %f6990, 0f40800000;
	mov.b32 	%r612, 541;
	mov.u32 	%r1334, %r612;
	@%p600 bra 	$L__BB0_1366;
	sub.f32 	%f6991, %f3185, %f3186;
	add.f32 	%f6992, %f3183, %f3183;
	add.f32 	%f3187, %f1, %f6991;
	fma.rn.f32 	%f3188, %f6992, %f3184, %f2;
	mul.f32 	%f3189, %f3187, %f3187;
	mul.f32 	%f3190, %f3188, %f3188;
	add.f32 	%f6993, %f3189, %f3190;
	setp.gt.f32 	%p601, %f6993, 0f40800000;
	mov.b32 	%r613, 542;
	mov.u32 	%r1334, %r613;
	@%p601 bra 	$L__BB0_1366;
	sub.f32 	%f6994, %f3189, %f3190;
	add.f32 	%f6995, %f3187, %f3187;
	add.f32 	%f3191, %f1, %f6994;
	fma.rn.f32 	%f3192, %f6995, %f3188, %f2;
	mul.f32 	%f3193, %f3191, %f3191;
	mul.f32 	%f3194, %f3192, %f3192;
	add.f32 	%f6996, %f3193, %f3194;
	setp.gt.f32 	%p602, %f6996, 0f40800000;
	mov.b32 	%r614, 543;
	mov.u32 	%r1334, %r614;
	@%p602 bra 	$L__BB0_1366;
	sub.f32 	%f6997, %f3193, %f3194;
	add.f32 	%f6998, %f3191, %f3191;
	add.f32 	%f3195, %f1, %f6997;
	fma.rn.f32 	%f3196, %f6998, %f3192, %f2;
	mul.f32 	%f3197, %f3195, %f3195;
	mul.f32 	%f3198, %f3196, %f3196;
	add.f32 	%f6999, %f3197, %f3198;
	setp.gt.f32 	%p603, %f6999, 0f40800000;
	mov.b32 	%r615, 544;
	mov.u32 	%r1334, %r615;
	@%p603 bra 	$L__BB0_1366;
	sub.f32 	%f7000, %f3197, %f3198;
	add.f32 	%f7001, %f3195, %f3195;
	add.f32 	%f3199, %f1, %f7000;
	fma.rn.f32 	%f3200, %f7001, %f3196, %f2;
	mul.f32 	%f3201, %f3199, %f3199;
	mul.f32 	%f3202, %f3200, %f3200;
	add.f32 	%f7002, %f3201, %f3202;
	setp.gt.f32 	%p604, %f7002, 0f40800000;
	mov.b32 	%r616, 545;
	mov.u32 	%r1334, %r616;
	@%p604 bra 	$L__BB0_1366;
	sub.f32 	%f7003, %f3201, %f3202;
	add.f32 	%f7004, %f3199, %f3199;
	add.f32 	%f3203, %f1, %f7003;
	fma.rn.f32 	%f3204, %f7004, %f3200, %f2;
	mul.f32 	%f3205, %f3203, %f3203;
	mul.f32 	%f3206, %f3204, %f3204;
	add.f32 	%f7005, %f3205, %f3206;
	setp.gt.f32 	%p605, %f7005, 0f40800000;
	mov.b32 	%r617, 546;
	mov.u32 	%r1334, %r617;
	@%p605 bra 	$L__BB0_1366;
	sub.f32 	%f7006, %f3205, %f3206;
	add.f32 	%f7007, %f3203, %f3203;
	add.f32 	%f3207, %f1, %f7006;
	fma.rn.f32 	%f3208, %f7007, %f3204, %f2;
	mul.f32 	%f3209, %f3207, %f3207;
	mul.f32 	%f3210, %f3208, %f3208;
	add.f32 	%f7008, %f3209, %f3210;
	setp.gt.f32 	%p606, %f7008, 0f40800000;
	mov.b32 	%r618, 547;
	mov.u32 	%r1334, %r618;
	@%p606 bra 	$L__BB0_1366;
	sub.f32 	%f7009, %f3209, %f3210;
	add.f32 	%f7010, %f3207, %f3207;
	add.f32 	%f3211, %f1, %f7009;
	fma.rn.f32 	%f3212, %f7010, %f3208, %f2;
	mul.f32 	%f3213, %f3211, %f3211;
	mul.f32 	%f3214, %f3212, %f3212;
	add.f32 	%f7011, %f3213, %f3214;
	setp.gt.f32 	%p607, %f7011, 0f40800000;
	mov.b32 	%r619, 548;
	mov.u32 	%r1334, %r619;
	@%p607 bra 	$L__BB0_1366;
	sub.f32 	%f7012, %f3213, %f3214;
	add.f32 	%f7013, %f3211, %f3211;
	add.f32 	%f3215, %f1, %f7012;
	fma.rn.f32 	%f3216, %f7013, %f3212, %f2;
	mul.f32 	%f3217, %f3215, %f3215;
	mul.f32 	%f3218, %f3216, %f3216;
	add.f32 	%f7014, %f3217, %f3218;
	setp.gt.f32 	%p608, %f7014, 0f40800000;
	mov.b32 	%r620, 549;
	mov.u32 	%r1334, %r620;
	@%p608 bra 	$L__BB0_1366;
	sub.f32 	%f7015, %f3217, %f3218;
	add.f32 	%f7016, %f3215, %f3215;
	add.f32 	%f3219, %f1, %f7015;
	fma.rn.f32 	%f3220, %f7016, %f3216, %f2;
	mul.f32 	%f3221, %f3219, %f3219;
	mul.f32 	%f3222, %f3220, %f3220;
	add.f32 	%f7017, %f3221, %f3222;
	setp.gt.f32 	%p609, %f7017, 0f40800000;
	mov.b32 	%r621, 550;
	mov.u32 	%r1334, %r621;
	@%p609 bra 	$L__BB0_1366;
	sub.f32 	%f7018, %f3221, %f3222;
	add.f32 	%f7019, %f3219, %f3219;
	add.f32 	%f3223, %f1, %f7018;
	fma.rn.f32 	%f3224, %f7019, %f3220, %f2;
	mul.f32 	%f3225, %f3223, %f3223;
	mul.f32 	%f3226, %f3224, %f3224;
	add.f32 	%f7020, %f3225, %f3226;
	setp.gt.f32 	%p610, %f7020, 0f40800000;
	mov.b32 	%r622, 551;
	mov.u32 	%r1334, %r622;
	@%p610 bra 	$L__BB0_1366;
	sub.f32 	%f7021, %f3225, %f3226;
	add.f32 	%f7022, %f3223, %f3223;
	add.f32 	%f3227, %f1, %f7021;
	fma.rn.f32 	%f3228, %f7022, %f3224, %f2;
	mul.f32 	%f3229, %f3227, %f3227;
	mul.f32 	%f3230, %f3228, %f3228;
	add.f32 	%f7023, %f3229, %f3230;
	setp.gt.f32 	%p611, %f7023, 0f40800000;
	mov.b32 	%r623, 552;
	mov.u32 	%r1334, %r623;
	@%p611 bra 	$L__BB0_1366;
	sub.f32 	%f7024, %f3229, %f3230;
	add.f32 	%f7025, %f3227, %f3227;
	add.f32 	%f3231, %f1, %f7024;
	fma.rn.f32 	%f3232, %f7025, %f3228, %f2;
	mul.f32 	%f3233, %f3231, %f3231;
	mul.f32 	%f3234, %f3232, %f3232;
	add.f32 	%f7026, %f3233, %f3234;
	setp.gt.f32 	%p612, %f7026, 0f40800000;
	mov.b32 	%r624, 553;
	mov.u32 	%r1334, %r624;
	@%p612 bra 	$L__BB0_1366;
	sub.f32 	%f7027, %f3233, %f3234;
	add.f32 	%f7028, %f3231, %f3231;
	add.f32 	%f3235, %f1, %f7027;
	fma.rn.f32 	%f3236, %f7028, %f3232, %f2;
	mul.f32 	%f3237, %f3235, %f3235;
	mul.f32 	%f3238, %f3236, %f3236;
	add.f32 	%f7029, %f3237, %f3238;
	setp.gt.f32 	%p613, %f7029, 0f40800000;
	mov.b32 	%r625, 554;
	mov.u32 	%r1334, %r625;
	@%p613 bra 	$L__BB0_1366;
	sub.f32 	%f7030, %f3237, %f3238;
	add.f32 	%f7031, %f3235, %f3235;
	add.f32 	%f3239, %f1, %f7030;
	fma.rn.f32 	%f3240, %f7031, %f3236, %f2;
	mul.f32 	%f3241, %f3239, %f3239;
	mul.f32 	%f3242, %f3240, %f3240;
	add.f32 	%f7032, %f3241, %f3242;
	setp.gt.f32 	%p614, %f7032, 0f40800000;
	mov.b32 	%r626, 555;
	mov.u32 	%r1334, %r626;
	@%p614 bra 	$L__BB0_1366;
	sub.f32 	%f7033, %f3241, %f3242;
	add.f32 	%f7034, %f3239, %f3239;
	add.f32 	%f3243, %f1, %f7033;
	fma.rn.f32 	%f3244, %f7034, %f3240, %f2;
	mul.f32 	%f3245, %f3243, %f3243;
	mul.f32 	%f3246, %f3244, %f3244;
	add.f32 	%f7035, %f3245, %f3246;
	setp.gt.f32 	%p615, %f7035, 0f40800000;
	mov.b32 	%r627, 556;
	mov.u32 	%r1334, %r627;
	@%p615 bra 	$L__BB0_1366;
	sub.f32 	%f7036, %f3245, %f3246;
	add.f32 	%f7037, %f3243, %f3243;
	add.f32 	%f3247, %f1, %f7036;
	fma.rn.f32 	%f3248, %f7037, %f3244, %f2;
	mul.f32 	%f3249, %f3247, %f3247;
	mul.f32 	%f3250, %f3248, %f3248;
	add.f32 	%f7038, %f3249, %f3250;
	setp.gt.f32 	%p616, %f7038, 0f40800000;
	mov.b32 	%r628, 557;
	mov.u32 	%r1334, %r628;
	@%p616 bra 	$L__BB0_1366;
	sub.f32 	%f7039, %f3249, %f3250;
	add.f32 	%f7040, %f3247, %f3247;
	add.f32 	%f3251, %f1, %f7039;
	fma.rn.f32 	%f3252, %f7040, %f3248, %f2;
	mul.f32 	%f3253, %f3251, %f3251;
	mul.f32 	%f3254, %f3252, %f3252;
	add.f32 	%f7041, %f3253, %f3254;
	setp.gt.f32 	%p617, %f7041, 0f40800000;
	mov.b32 	%r629, 558;
	mov.u32 	%r1334, %r629;
	@%p617 bra 	$L__BB0_1366;
	sub.f32 	%f7042, %f3253, %f3254;
	add.f32 	%f7043, %f3251, %f3251;
	add.f32 	%f3255, %f1, %f7042;
	fma.rn.f32 	%f3256, %f7043, %f3252, %f2;
	mul.f32 	%f3257, %f3255, %f3255;
	mul.f32 	%f3258, %f3256, %f3256;
	add.f32 	%f7044, %f3257, %f3258;
	setp.gt.f32 	%p618, %f7044, 0f40800000;
	mov.b32 	%r630, 559;
	mov.u32 	%r1334, %r630;
	@%p618 bra 	$L__BB0_1366;
	sub.f32 	%f7045, %f3257, %f3258;
	add.f32 	%f7046, %f3255, %f3255;
	add.f32 	%f3259, %f1, %f7045;
	fma.rn.f32 	%f3260, %f7046, %f3256, %f2;
	mul.f32 	%f3261, %f3259, %f3259;
	mul.f32 	%f3262, %f3260, %f3260;
	add.f32 	%f7047, %f3261, %f3262;
	setp.gt.f32 	%p619, %f7047, 0f40800000;
	mov.b32 	%r631, 560;
	mov.u32 	%r1334, %r631;
	@%p619 bra 	$L__BB0_1366;
	sub.f32 	%f7048, %f3261, %f3262;
	add.f32 	%f7049, %f3259, %f3259;
	add.f32 	%f3263, %f1, %f7048;
	fma.rn.f32 	%f3264, %f7049, %f3260, %f2;
	mul.f32 	%f3265, %f3263, %f3263;
	mul.f32 	%f3266, %f3264, %f3264;
	add.f32 	%f7050, %f3265, %f3266;
	setp.gt.f32 	%p620, %f7050, 0f40800000;
	mov.b32 	%r632, 561;
	mov.u32 	%r1334, %r632;
	@%p620 bra 	$L__BB0_1366;
	sub.f32 	%f7051, %f3265, %f3266;
	add.f32 	%f7052, %f3263, %f3263;
	add.f32 	%f3267, %f1, %f7051;
	fma.rn.f32 	%f3268, %f7052, %f3264, %f2;
	mul.f32 	%f3269, %f3267, %f3267;
	mul.f32 	%f3270, %f3268, %f3268;
	add.f32 	%f7053, %f3269, %f3270;
	setp.gt.f32 	%p621, %f7053, 0f40800000;
	mov.b32 	%r633, 562;
	mov.u32 	%r1334, %r633;
	@%p621 bra 	$L__BB0_1366;
	sub.f32 	%f7054, %f3269, %f3270;
	add.f32 	%f7055, %f3267, %f3267;
	add.f32 	%f3271, %f1, %f7054;
	fma.rn.f32 	%f3272, %f7055, %f3268, %f2;
	mul.f32 	%f3273, %f3271, %f3271;
	mul.f32 	%f3274, %f3272, %f3272;
	add.f32 	%f7056, %f3273, %f3274;
	setp.gt.f32 	%p622, %f7056, 0f40800000;
	mov.b32 	%r634, 563;
	mov.u32 	%r1334, %r634;
	@%p622 bra 	$L__BB0_1366;
	sub.f32 	%f7057, %f3273, %f3274;
	add.f32 	%f7058, %f3271, %f3271;
	add.f32 	%f3275, %f1, %f7057;
	fma.rn.f32 	%f3276, %f7058, %f3272, %f2;
	mul.f32 	%f3277, %f3275, %f3275;
	mul.f32 	%f3278, %f3276, %f3276;
	add.f32 	%f7059, %f3277, %f3278;
	setp.gt.f32 	%p623, %f7059, 0f40800000;
	mov.b32 	%r635, 564;
	mov.u32 	%r1334, %r635;
	@%p623 bra 	$L__BB0_1366;
	sub.f32 	%f7060, %f3277, %f3278;
	add.f32 	%f7061, %f3275, %f3275;
	add.f32 	%f3279, %f1, %f7060;
	fma.rn.f32 	%f3280, %f7061, %f3276, %f2;
	mul.f32 	%f3281, %f3279, %f3279;
	mul.f32 	%f3282, %f3280, %f3280;
	add.f32 	%f7062, %f3281, %f3282;
	setp.gt.f32 	%p624, %f7062, 0f40800000;
	mov.b32 	%r636, 565;
	mov.u32 	%r1334, %r636;
	@%p624 bra 	$L__BB0_1366;
	sub.f32 	%f7063, %f3281, %f3282;
	add.f32 	%f7064, %f3279, %f3279;
	add.f32 	%f3283, %f1, %f7063;
	fma.rn.f32 	%f3284, %f7064, %f3280, %f2;
	mul.f32 	%f3285, %f3283, %f3283;
	mul.f32 	%f3286, %f3284, %f3284;
	add.f32 	%f7065, %f3285, %f3286;
	setp.gt.f32 	%p625, %f7065, 0f40800000;
	mov.b32 	%r637, 566;
	mov.u32 	%r1334, %r637;
	@%p625 bra 	$L__BB0_1366;
	sub.f32 	%f7066, %f3285, %f3286;
	add.f32 	%f7067, %f3283, %f3283;
	add.f32 	%f3287, %f1, %f7066;
	fma.rn.f32 	%f3288, %f7067, %f3284, %f2;
	mul.f32 	%f3289, %f3287, %f3287;
	mul.f32 	%f3290, %f3288, %f3288;
	add.f32 	%f7068, %f3289, %f3290;
	setp.gt.f32 	%p626, %f7068, 0f40800000;
	mov.b32 	%r638, 567;
	mov.u32 	%r1334, %r638;
	@%p626 bra 	$L__BB0_1366;
	sub.f32 	%f7069, %f3289, %f3290;
	add.f32 	%f7070, %f3287, %f3287;
	add.f32 	%f3291, %f1, %f7069;
	fma.rn.f32 	%f3292, %f7070, %f3288, %f2;
	mul.f32 	%f3293, %f3291, %f3291;
	mul.f32 	%f3294, %f3292, %f3292;
	add.f32 	%f7071, %f3293, %f3294;
	setp.gt.f32 	%p627, %f7071, 0f40800000;
	mov.b32 	%r639, 568;
	mov.u32 	%r1334, %r639;
	@%p627 bra 	$L__BB0_1366;
	sub.f32 	%f7072, %f3293, %f3294;
	add.f32 	%f7073, %f3291, %f3291;
	add.f32 	%f3295, %f1, %f7072;
	fma.rn.f32 	%f3296, %f7073, %f3292, %f2;
	mul.f32 	%f3297, %f3295, %f3295;
	mul.f32 	%f3298, %f3296, %f3296;
	add.f32 	%f7074, %f3297, %f3298;
	setp.gt.f32 	%p628, %f7074, 0f40800000;
	mov.b32 	%r640, 569;
	mov.u32 	%r1334, %r640;
	@%p628 bra 	$L__BB0_1366;
	sub.f32 	%f7075, %f3297, %f3298;
	add.f32 	%f7076, %f3295, %f3295;
	add.f32 	%f3299, %f1, %f7075;
	fma.rn.f32 	%f3300, %f7076, %f3296, %f2;
	mul.f32 	%f3301, %f3299, %f3299;
	mul.f32 	%f3302, %f3300, %f3300;
	add.f32 	%f7077, %f3301, %f3302;
	setp.gt.f32 	%p629, %f7077, 0f40800000;
	mov.b32 	%r641, 570;
	mov.u32 	%r1334, %r641;
	@%p629 bra 	$L__BB0_1366;
	sub.f32 	%f7078, %f3301, %f3302;
	add.f32 	%f7079, %f3299, %f3299;
	add.f32 	%f3303, %f1, %f7078;
	fma.rn.f32 	%f3304, %f7079, %f3300, %f2;
	mul.f32 	%f3305, %f3303, %f3303;
	mul.f32 	%f3306, %f3304, %f3304;
	add.f32 	%f7080, %f3305, %f3306;
	setp.gt.f32 	%p630, %f7080, 0f40800000;
	mov.b32 	%r642, 571;
	mov.u32 	%r1334, %r642;
	@%p630 bra 	$L__BB0_1366;
	sub.f32 	%f7081, %f3305, %f3306;
	add.f32 	%f7082, %f3303, %f3303;
	add.f32 	%f3307, %f1, %f7081;
	fma.rn.f32 	%f3308, %f7082, %f3304, %f2;
	mul.f32 	%f3309, %f3307, %f3307;
	mul.f32 	%f3310, %f3308, %f3308;
	add.f32 	%f7083, %f3309, %f3310;
	setp.gt.f32 	%p631, %f7083, 0f40800000;
	mov.b32 	%r643, 572;
	mov.u32 	%r1334, %r643;
	@%p631 bra 	$L__BB0_1366;
	sub.f32 	%f7084, %f3309, %f3310;
	add.f32 	%f7085, %f3307, %f3307;
	add.f32 	%f3311, %f1, %f7084;
	fma.rn.f32 	%f3312, %f7085, %f3308, %f2;
	mul.f32 	%f3313, %f3311, %f3311;
	mul.f32 	%f3314, %f3312, %f3312;
	add.f32 	%f7086, %f3313, %f3314;
	setp.gt.f32 	%p632, %f7086, 0f40800000;
	mov.b32 	%r644, 573;
	mov.u32 	%r1334, %r644;
	@%p632 bra 	$L__BB0_1366;
	sub.f32 	%f7087, %f3313, %f3314;
	add.f32 	%f7088, %f3311, %f3311;
	add.f32 	%f3315, %f1, %f7087;
	fma.rn.f32 	%f3316, %f7088, %f3312, %f2;
	mul.f32 	%f3317, %f3315, %f3315;
	mul.f32 	%f3318, %f3316, %f3316;
	add.f32 	%f7089, %f3317, %f3318;
	setp.gt.f32 	%p633, %f7089, 0f40800000;
	mov.b32 	%r645, 574;
	mov.u32 	%r1334, %r645;
	@%p633 bra 	$L__BB0_1366;
	sub.f32 	%f7090, %f3317, %f3318;
	add.f32 	%f7091, %f3315, %f3315;
	add.f32 	%f3319, %f1, %f7090;
	fma.rn.f32 	%f3320, %f7091, %f3316, %f2;
	mul.f32 	%f3321, %f3319, %f3319;
	mul.f32 	%f3322, %f3320, %f3320;
	add.f32 	%f7092, %f3321, %f3322;
	setp.gt.f32 	%p634, %f7092, 0f40800000;
	mov.b32 	%r646, 575;
	mov.u32 	%r1334, %r646;
	@%p634 bra 	$L__BB0_1366;
	sub.f32 	%f7093, %f3321, %f3322;
	add.f32 	%f7094, %f3319, %f3319;
	add.f32 	%f3323, %f1, %f7093;
	fma.rn.f32 	%f3324, %f7094, %f3320, %f2;
	mul.f32 	%f3325, %f3323, %f3323;
	mul.f32 	%f3326, %f3324, %f3324;
	add.f32 	%f7095, %f3325, %f3326;
	setp.gt.f32 	%p635, %f7095, 0f40800000;
	mov.b32 	%r647, 576;
	mov.u32 	%r1334, %r647;
	@%p635 bra 	$L__BB0_1366;
	sub.f32 	%f7096, %f3325, %f3326;
	add.f32 	%f7097, %f3323, %f3323;
	add.f32 	%f3327, %f1, %f7096;
	fma.rn.f32 	%f3328, %f7097, %f3324, %f2;
	mul.f32 	%f3329, %f3327, %f3327;
	mul.f32 	%f3330, %f3328, %f3328;
	add.f32 	%f7098, %f3329, %f3330;
	setp.gt.f32 	%p636, %f7098, 0f40800000;
	mov.b32 	%r648, 577;
	mov.u32 	%r1334, %r648;
	@%p636 bra 	$L__BB0_1366;
	sub.f32 	%f7099, %f3329, %f3330;
	add.f32 	%f7100, %f3327, %f3327;
	add.f32 	%f3331, %f1, %f7099;
	fma.rn.f32 	%f3332, %f7100, %f3328, %f2;
	mul.f32 	%f3333, %f3331, %f3331;
	mul.f32 	%f3334, %f3332, %f3332;
	add.f32 	%f7101, %f3333, %f3334;
	setp.gt.f32 	%p637, %f7101, 0f40800000;
	mov.b32 	%r649, 578;
	mov.u32 	%r1334, %r649;
	@%p637 bra 	$L__BB0_1366;
	sub.f32 	%f7102, %f3333, %f3334;
	add.f32 	%f7103, %f3331, %f3331;
	add.f32 	%f3335, %f1, %f7102;
	fma.rn.f32 	%f3336, %f7103, %f3332, %f2;
	mul.f32 	%f3337, %f3335, %f3335;
	mul.f32 	%f3338, %f3336, %f3336;
	add.f32 	%f7104, %f3337, %f3338;
	setp.gt.f32 	%p638, %f7104, 0f40800000;
	mov.b32 	%r650, 579;
	mov.u32 	%r1334, %r650;
	@%p638 bra 	$L__BB0_1366;
	sub.f32 	%f7105, %f3337, %f3338;
	add.f32 	%f7106, %f3335, %f3335;
	add.f32 	%f3339, %f1, %f7105;
	fma.rn.f32 	%f3340, %f7106, %f3336, %f2;
	mul.f32 	%f3341, %f3339, %f3339;
	mul.f32 	%f3342, %f3340, %f3340;
	add.f32 	%f7107, %f3341, %f3342;
	setp.gt.f32 	%p639, %f7107, 0f40800000;
	mov.b32 	%r651, 580;
	mov.u32 	%r1334, %r651;
	@%p639 bra 	$L__BB0_1366;
	sub.f32 	%f7108, %f3341, %f3342;
	add.f32 	%f7109, %f3339, %f3339;
	add.f32 	%f3343, %f1, %f7108;
	fma.rn.f32 	%f3344, %f7109, %f3340, %f2;
	mul.f32 	%f3345, %f3343, %f3343;
	mul.f32 	%f3346, %f3344, %f3344;
	add.f32 	%f7110, %f3345, %f3346;
	setp.gt.f32 	%p640, %f7110, 0f40800000;
	mov.b32 	%r652, 581;
	mov.u32 	%r1334, %r652;
	@%p640 bra 	$L__BB0_1366;
	sub.f32 	%f7111, %f3345, %f3346;
	add.f32 	%f7112, %f3343, %f3343;
	add.f32 	%f3347, %f1, %f7111;
	fma.rn.f32 	%f3348, %f7112, %f3344, %f2;
	mul.f32 	%f3349, %f3347, %f3347;
	mul.f32 	%f3350, %f3348, %f3348;
	add.f32 	%f7113, %f3349, %f3350;
	setp.gt.f32 	%p641, %f7113, 0f40800000;
	mov.b32 	%r653, 582;
	mov.u32 	%r1334, %r653;
	@%p641 bra 	$L__BB0_1366;
	sub.f32 	%f7114, %f3349, %f3350;
	add.f32 	%f7115, %f3347, %f3347;
	add.f32 	%f3351, %f1, %f7114;
	fma.rn.f32 	%f3352, %f7115, %f3348, %f2;
	mul.f32 	%f3353, %f3351, %f3351;
	mul.f32 	%f3354, %f3352, %f3352;
	add.f32 	%f7116, %f3353, %f3354;
	setp.gt.f32 	%p642, %f7116, 0f40800000;
	mov.b32 	%r654, 583;
	mov.u32 	%r1334, %r654;
	@%p642 bra 	$L__BB0_1366;
	sub.f32 	%f7117, %f3353, %f3354;
	add.f32 	%f7118, %f3351, %f3351;
	add.f32 	%f3355, %f1, %f7117;
	fma.rn.f32 	%f3356, %f7118, %f3352, %f2;
	mul.f32 	%f3357, %f3355, %f3355;
	mul.f32 	%f3358, %f3356, %f3356;
	add.f32 	%f7119, %f3357, %f3358;
	setp.gt.f32 	%p643, %f7119, 0f40800000;
	mov.b32 	%r655, 584;
	mov.u32 	%r1334, %r655;
	@%p643 bra 	$L__BB0_1366;
	sub.f32 	%f7120, %f3357, %f3358;
	add.f32 	%f7121, %f3355, %f3355;
	add.f32 	%f3359, %f1, %f7120;
	fma.rn.f32 	%f3360, %f7121, %f3356, %f2;
	mul.f32 	%f3361, %f3359, %f3359;
	mul.f32 	%f3362, %f3360, %f3360;
	add.f32 	%f7122, %f3361, %f3362;
	setp.gt.f32 	%p644, %f7122, 0f40800000;
	mov.b32 	%r656, 585;
	mov.u32 	%r1334, %r656;
	@%p644 bra 	$L__BB0_1366;
	sub.f32 	%f7123, %f3361, %f3362;
	add.f32 	%f7124, %f3359, %f3359;
	add.f32 	%f3363, %f1, %f7123;
	fma.rn.f32 	%f3364, %f7124, %f3360, %f2;
	mul.f32 	%f3365, %f3363, %f3363;
	mul.f32 	%f3366, %f3364, %f3364;
	add.f32 	%f7125, %f3365, %f3366;
	setp.gt.f32 	%p645, %f7125, 0f40800000;
	mov.b32 	%r657, 586;
	mov.u32 	%r1334, %r657;
	@%p645 bra 	$L__BB0_1366;
	sub.f32 	%f7126, %f3365, %f3366;
	add.f32 	%f7127, %f3363, %f3363;
	add.f32 	%f3367, %f1, %f7126;
	fma.rn.f32 	%f3368, %f7127, %f3364, %f2;
	mul.f32 	%f3369, %f3367, %f3367;
	mul.f32 	%f3370, %f3368, %f3368;
	add.f32 	%f7128, %f3369, %f3370;
	setp.gt.f32 	%p646, %f7128, 0f40800000;
	mov.b32 	%r658, 587;
	mov.u32 	%r1334, %r658;
	@%p646 bra 	$L__BB0_1366;
	sub.f32 	%f7129, %f3369, %f3370;
	add.f32 	%f7130, %f3367, %f3367;
	add.f32 	%f3371, %f1, %f7129;
	fma.rn.f32 	%f3372, %f7130, %f3368, %f2;
	mul.f32 	%f3373, %f3371, %f3371;
	mul.f32 	%f3374, %f3372, %f3372;
	add.f32 	%f7131, %f3373, %f3374;
	setp.gt.f32 	%p647, %f7131, 0f40800000;
	mov.b32 	%r659, 588;
	mov.u32 	%r1334, %r659;
	@%p647 bra 	$L__BB0_1366;
	sub.f32 	%f7132, %f3373, %f3374;
	add.f32 	%f7133, %f3371, %f3371;
	add.f32 	%f3375, %f1, %f7132;
	fma.rn.f32 	%f3376, %f7133, %f3372, %f2;
	mul.f32 	%f3377, %f3375, %f3375;
	mul.f32 	%f3378, %f3376, %f3376;
	add.f32 	%f7134, %f3377, %f3378;
	setp.gt.f32 	%p648, %f7134, 0f40800000;
	mov.b32 	%r660, 589;
	mov.u32 	%r1334, %r660;
	@%p648 bra 	$L__BB0_1366;
	sub.f32 	%f7135, %f3377, %f3378;
	add.f32 	%f7136, %f3375, %f3375;
	add.f32 	%f3379, %f1, %f7135;
	fma.rn.f32 	%f3380, %f7136, %f3376, %f2;
	mul.f32 	%f3381, %f3379, %f3379;
	mul.f32 	%f3382, %f3380, %f3380;
	add.f32 	%f7137, %f3381, %f3382;
	setp.gt.f32 	%p649, %f7137, 0f40800000;
	mov.b32 	%r661, 590;
	mov.u32 	%r1334, %r661;
	@%p649 bra 	$L__BB0_1366;
	sub.f32 	%f7138, %f3381, %f3382;
	add.f32 	%f7139, %f3379, %f3379;
	add.f32 	%f3383, %f1, %f7138;
	fma.rn.f32 	%f3384, %f7139, %f3380, %f2;
	mul.f32 	%f3385, %f3383, %f3383;
	mul.f32 	%f3386, %f3384, %f3384;
	add.f32 	%f7140, %f3385, %f3386;
	setp.gt.f32 	%p650, %f7140, 0f40800000;
	mov.b32 	%r662, 591;
	mov.u32 	%r1334, %r662;
	@%p650 bra 	$L__BB0_1366;
	sub.f32 	%f7141, %f3385, %f3386;
	add.f32 	%f7142, %f3383, %f3383;
	add.f32 	%f3387, %f1, %f7141;
	fma.rn.f32 	%f3388, %f7142, %f3384, %f2;
	mul.f32 	%f3389, %f3387, %f3387;
	mul.f32 	%f3390, %f3388, %f3388;
	add.f32 	%f7143, %f3389, %f3390;
	setp.gt.f32 	%p651, %f7143, 0f40800000;
	mov.b32 	%r663, 592;
	mov.u32 	%r1334, %r663;
	@%p651 bra 	$L__BB0_1366;
	sub.f32 	%f7144, %f3389, %f3390;
	add.f32 	%f7145, %f3387, %f3387;
	add.f32 	%f3391, %f1, %f7144;
	fma.rn.f32 	%f3392, %f7145, %f3388, %f2;
	mul.f32 	%f3393, %f3391, %f3391;
	mul.f32 	%f3394, %f3392, %f3392;
	add.f32 	%f7146, %f3393, %f3394;
	setp.gt.f32 	%p652, %f7146, 0f40800000;
	mov.b32 	%r664, 593;
	mov.u32 	%r1334, %r664;
	@%p652 bra 	$L__BB0_1366;
	sub.f32 	%f7147, %f3393, %f3394;
	add.f32 	%f7148, %f3391, %f3391;
	add.f32 	%f3395, %f1, %f7147;
	fma.rn.f32 	%f3396, %f7148, %f3392, %f2;
	mul.f32 	%f3397, %f3395, %f3395;
	mul.f32 	%f3398, %f3396, %f3396;
	add.f32 	%f7149, %f3397, %f3398;
	setp.gt.f32 	%p653, %f7149, 0f40800000;
	mov.b32 	%r665, 594;
	mov.u32 	%r1334, %r665;
	@%p653 bra 	$L__BB0_1366;
	sub.f32 	%f7150, %f3397, %f3398;
	add.f32 	%f7151, %f3395, %f3395;
	add.f32 	%f3399, %f1, %f7150;
	fma.rn.f32 	%f3400, %f7151, %f3396, %f2;
	mul.f32 	%f3401, %f3399, %f3399;
	mul.f32 	%f3402, %f3400, %f3400;
	add.f32 	%f7152, %f3401, %f3402;
	setp.gt.f32 	%p654, %f7152, 0f40800000;
	mov.b32 	%r666, 595;
	mov.u32 	%r1334, %r666;
	@%p654 bra 	$L__BB0_1366;
	sub.f32 	%f7153, %f3401, %f3402;
	add.f32 	%f7154, %f3399, %f3399;
	add.f32 	%f3403, %f1, %f7153;
	fma.rn.f32 	%f3404, %f7154, %f3400, %f2;
	mul.f32 	%f3405, %f3403, %f3403;
	mul.f32 	%f3406, %f3404, %f3404;
	add.f32 	%f7155, %f3405, %f3406;
	setp.gt.f32 	%p655, %f7155, 0f40800000;
	mov.b32 	%r667, 596;
	mov.u32 	%r1334, %r667;
	@%p655 bra 	$L__BB0_1366;
	sub.f32 	%f7156, %f3405, %f3406;
	add.f32 	%f7157, %f3403, %f3403;
	add.f32 	%f3407, %f1, %f7156;
	fma.rn.f32 	%f3408, %f7157, %f3404, %f2;
	mul.f32 	%f3409, %f3407, %f3407;
	mul.f32 	%f3410, %f3408, %f3408;
	add.f32 	%f7158, %f3409, %f3410;
	setp.gt.f32 	%p656, %f7158, 0f40800000;
	mov.b32 	%r668, 597;
	mov.u32 	%r1334, %r668;
	@%p656 bra 	$L__BB0_1366;
	sub.f32 	%f7159, %f3409, %f3410;
	add.f32 	%f7160, %f3407, %f3407;
	add.f32 	%f3411, %f1, %f7159;
	fma.rn.f32 	%f3412, %f7160, %f3408, %f2;
	mul.f32 	%f3413, %f3411, %f3411;
	mul.f32 	%f3414, %f3412, %f3412;
	add.f32 	%f7161, %f3413, %f3414;
	setp.gt.f32 	%p657, %f7161, 0f40800000;
	mov.b32 	%r669, 598;
	mov.u32 	%r1334, %r669;
	@%p657 bra 	$L__BB0_1366;
	sub.f32 	%f7162, %f3413, %f3414;
	add.f32 	%f7163, %f3411, %f3411;
	add.f32 	%f3415, %f1, %f7162;
	fma.rn.f32 	%f3416, %f7163, %f3412, %f2;
	mul.f32 	%f3417, %f3415, %f3415;
	mul.f32 	%f3418, %f3416, %f3416;
	add.f32 	%f7164, %f3417, %f3418;
	setp.gt.f32 	%p658, %f7164, 0f40800000;
	mov.b32 	%r670, 599;
	mov.u32 	%r1334, %r670;
	@%p658 bra 	$L__BB0_1366;
	sub.f32 	%f7165, %f3417, %f3418;
	add.f32 	%f7166, %f3415, %f3415;
	add.f32 	%f3419, %f1, %f7165;
	fma.rn.f32 	%f3420, %f7166, %f3416, %f2;
	mul.f32 	%f3421, %f3419, %f3419;
	mul.f32 	%f3422, %f3420, %f3420;
	add.f32 	%f7167, %f3421, %f3422;
	setp.gt.f32 	%p659, %f7167, 0f40800000;
	mov.b32 	%r671, 600;
	mov.u32 	%r1334, %r671;
	@%p659 bra 	$L__BB0_1366;
	sub.f32 	%f7168, %f3421, %f3422;
	add.f32 	%f7169, %f3419, %f3419;
	add.f32 	%f3423, %f1, %f7168;
	fma.rn.f32 	%f3424, %f7169, %f3420, %f2;
	mul.f32 	%f3425, %f3423, %f3423;
	mul.f32 	%f3426, %f3424, %f3424;
	add.f32 	%f7170, %f3425, %f3426;
	setp.gt.f32 	%p660, %f7170, 0f40800000;
	mov.b32 	%r672, 601;
	mov.u32 	%r1334, %r672;
	@%p660 bra 	$L__BB0_1366;
	sub.f32 	%f7171, %f3425, %f3426;
	add.f32 	%f7172, %f3423, %f3423;
	add.f32 	%f3427, %f1, %f7171;
	fma.rn.f32 	%f3428, %f7172, %f3424, %f2;
	mul.f32 	%f3429, %f3427, %f3427;
	mul.f32 	%f3430, %f3428, %f3428;
	add.f32 	%f7173, %f3429, %f3430;
	setp.gt.f32 	%p661, %f7173, 0f40800000;
	mov.b32 	%r673, 602;
	mov.u32 	%r1334, %r673;
	@%p661 bra 	$L__BB0_1366;
	sub.f32 	%f7174, %f3429, %f3430;
	add.f32 	%f7175, %f3427, %f3427;
	add.f32 	%f3431, %f1, %f7174;
	fma.rn.f32 	%f3432, %f7175, %f3428, %f2;
	mul.f32 	%f3433, %f3431, %f3431;
	mul.f32 	%f3434, %f3432, %f3432;
	add.f32 	%f7176, %f3433, %f3434;
	setp.gt.f32 	%p662, %f7176, 0f40800000;
	mov.b32 	%r674, 603;
	mov.u32 	%r1334, %r674;
	@%p662 bra 	$L__BB0_1366;
	sub.f32 	%f7177, %f3433, %f3434;
	add.f32 	%f7178, %f3431, %f3431;
	add.f32 	%f3435, %f1, %f7177;
	fma.rn.f32 	%f3436, %f7178, %f3432, %f2;
	mul.f32 	%f3437, %f3435, %f3435;
	mul.f32 	%f3438, %f3436, %f3436;
	add.f32 	%f7179, %f3437, %f3438;
	setp.gt.f32 	%p663, %f7179, 0f40800000;
	mov.b32 	%r675, 604;
	mov.u32 	%r1334, %r675;
	@%p663 bra 	$L__BB0_1366;
	sub.f32 	%f7180, %f3437, %f3438;
	add.f32 	%f7181, %f3435, %f3435;
	add.f32 	%f3439, %f1, %f7180;
	fma.rn.f32 	%f3440, %f7181, %f3436, %f2;
	mul.f32 	%f3441, %f3439, %f3439;
	mul.f32 	%f3442, %f3440, %f3440;
	add.f32 	%f7182, %f3441, %f3442;
	setp.gt.f32 	%p664, %f7182, 0f40800000;
	mov.b32 	%r676, 605;
	mov.u32 	%r1334, %r676;
	@%p664 bra 	$L__BB0_1366;
	sub.f32 	%f7183, %f3441, %f3442;
	add.f32 	%f7184, %f3439, %f3439;
	add.f32 	%f3443, %f1, %f7183;
	fma.rn.f32 	%f3444, %f7184, %f3440, %f2;
	mul.f32 	%f3445, %f3443, %f3443;
	mul.f32 	%f3446, %f3444, %f3444;
	add.f32 	%f7185, %f3445, %f3446;
	setp.gt.f32 	%p665, %f7185, 0f40800000;
	mov.b32 	%r677, 606;
	mov.u32 	%r1334, %r677;
	@%p665 bra 	$L__BB0_1366;
	sub.f32 	%f7186, %f3445, %f3446;
	add.f32 	%f7187, %f3443, %f3443;
	add.f32 	%f3447, %f1, %f7186;
	fma.rn.f32 	%f3448, %f7187, %f3444, %f2;
	mul.f32 	%f3449, %f3447, %f3447;
	mul.f32 	%f3450, %f3448, %f3448;
	add.f32 	%f7188, %f3449, %f3450;
	setp.gt.f32 	%p666, %f7188, 0f40800000;
	mov.b32 	%r678, 607;
	mov.u32 	%r1334, %r678;
	@%p666 bra 	$L__BB0_1366;
	sub.f32 	%f7189, %f3449, %f3450;
	add.f32 	%f7190, %f3447, %f3447;
	add.f32 	%f3451, %f1, %f7189;
	fma.rn.f32 	%f3452, %f7190, %f3448, %f2;
	mul.f32 	%f3453, %f3451, %f3451;
	mul.f32 	%f3454, %f3452, %f3452;
	add.f32 	%f7191, %f3453, %f3454;
	setp.gt.f32 	%p667, %f7191, 0f40800000;
	mov.b32 	%r679, 608;
	mov.u32 	%r1334, %r679;
	@%p667 bra 	$L__BB0_1366;
	sub.f32 	%f7192, %f3453, %f3454;
	add.f32 	%f7193, %f3451, %f3451;
	add.f32 	%f3455, %f1, %f7192;
	fma.rn.f32 	%f3456, %f7193, %f3452, %f2;
	mul.f32 	%f3457, %f3455, %f3455;
	mul.f32 	%f3458, %f3456, %f3456;
	add.f32 	%f7194, %f3457, %f3458;
	setp.gt.f32 	%p668, %f7194, 0f40800000;
	mov.b32 	%r680, 609;
	mov.u32 	%r1334, %r680;
	@%p668 bra 	$L__BB0_1366;
	sub.f32 	%f7195, %f3457, %f3458;
	add.f32 	%f7196, %f3455, %f3455;
	add.f32 	%f3459, %f1, %f7195;
	fma.rn.f32 	%f3460, %f7196, %f3456, %f2;
	mul.f32 	%f3461, %f3459, %f3459;
	mul.f32 	%f3462, %f3460, %f3460;
	add.f32 	%f7197, %f3461, %f3462;
	setp.gt.f32 	%p669, %f7197, 0f40800000;
	mov.b32 	%r681, 610;
	mov.u32 	%r1334, %r681;
	@%p669 bra 	$L__BB0_1366;
	sub.f32 	%f7198, %f3461, %f3462;
	add.f32 	%f7199, %f3459, %f3459;
	add.f32 	%f3463, %f1, %f7198;
	fma.rn.f32 	%f3464, %f7199, %f3460, %f2;
	mul.f32 	%f3465, %f3463, %f3463;
	mul.f32 	%f3466, %f3464, %f3464;
	add.f32 	%f7200, %f3465, %f3466;
	setp.gt.f32 	%p670, %f7200, 0f40800000;
	mov.b32 	%r682, 611;
	mov.u32 	%r1334, %r682;
	@%p670 bra 	$L__BB0_1366;
	sub.f32 	%f7201, %f3465, %f3466;
	add.f32 	%f7202, %f3463, %f3463;
	add.f32 	%f3467, %f1, %f7201;
	fma.rn.f32 	%f3468, %f7202, %f3464, %f2;
	mul.f32 	%f3469, %f3467, %f3467;
	mul.f32 	%f3470, %f3468, %f3468;
	add.f32 	%f7203, %f3469, %f3470;
	setp.gt.f32 	%p671, %f7203, 0f40800000;
	mov.b32 	%r683, 612;
	mov.u32 	%r1334, %r683;
	@%p671 bra 	$L__BB0_1366;
	sub.f32 	%f7204, %f3469, %f3470;
	add.f32 	%f7205, %f3467, %f3467;
	add.f32 	%f3471, %f1, %f7204;
	fma.rn.f32 	%f3472, %f7205, %f3468, %f2;
	mul.f32 	%f3473, %f3471, %f3471;
	mul.f32 	%f3474, %f3472, %f3472;
	add.f32 	%f7206, %f3473, %f3474;
	setp.gt.f32 	%p672, %f7206, 0f40800000;
	mov.b32 	%r684, 613;
	mov.u32 	%r1334, %r684;
	@%p672 bra 	$L__BB0_1366;
	sub.f32 	%f7207, %f3473, %f3474;
	add.f32 	%f7208, %f3471, %f3471;
	add.f32 	%f3475, %f1, %f7207;
	fma.rn.f32 	%f3476, %f7208, %f3472, %f2;
	mul.f32 	%f3477, %f3475, %f3475;
	mul.f32 	%f3478, %f3476, %f3476;
	add.f32 	%f7209, %f3477, %f3478;
	setp.gt.f32 	%p673, %f7209, 0f40800000;
	mov.b32 	%r685, 614;
	mov.u32 	%r1334, %r685;
	@%p673 bra 	$L__BB0_1366;
	sub.f32 	%f7210, %f3477, %f3478;
	add.f32 	%f7211, %f3475, %f3475;
	add.f32 	%f3479, %f1, %f7210;
	fma.rn.f32 	%f3480, %f7211, %f3476, %f2;
	mul.f32 	%f3481, %f3479, %f3479;
	mul.f32 	%f3482, %f3480, %f3480;
	add.f32 	%f7212, %f3481, %f3482;
	setp.gt.f32 	%p674, %f7212, 0f40800000;
	mov.b32 	%r686, 615;
	mov.u32 	%r1334, %r686;
	@%p674 bra 	$L__BB0_1366;
	sub.f32 	%f7213, %f3481, %f3482;
	add.f32 	%f7214, %f3479, %f3479;
	add.f32 	%f3483, %f1, %f7213;
	fma.rn.f32 	%f3484, %f7214, %f3480, %f2;
	mul.f32 	%f3485, %f3483, %f3483;
	mul.f32 	%f3486, %f3484, %f3484;
	add.f32 	%f7215, %f3485, %f3486;
	setp.gt.f32 	%p675, %f7215, 0f40800000;
	mov.b32 	%r687, 616;
	mov.u32 	%r1334, %r687;
	@%p675 bra 	$L__BB0_1366;
	sub.f32 	%f7216, %f3485, %f3486;
	add.f32 	%f7217, %f3483, %f3483;
	add.f32 	%f3487, %f1, %f7216;
	fma.rn.f32 	%f3488, %f7217, %f3484, %f2;
	mul.f32 	%f3489, %f3487, %f3487;
	mul.f32 	%f3490, %f3488, %f3488;
	add.f32 	%f7218, %f3489, %f3490;
	setp.gt.f32 	%p676, %f7218, 0f40800000;
	mov.b32 	%r688, 617;
	mov.u32 	%r1334, %r688;
	@%p676 bra 	$L__BB0_1366;
	sub.f32 	%f7219, %f3489, %f3490;
	add.f32 	%f7220, %f3487, %f3487;
	add.f32 	%f3491, %f1, %f7219;
	fma.rn.f32 	%f3492, %f7220, %f3488, %f2;
	mul.f32 	%f3493, %f3491, %f3491;
	mul.f32 	%f3494, %f3492, %f3492;
	add.f32 	%f7221, %f3493, %f3494;
	setp.gt.f32 	%p677, %f7221, 0f40800000;
	mov.b32 	%r689, 618;
	mov.u32 	%r1334, %r689;
	@%p677 bra 	$L__BB0_1366;
	sub.f32 	%f7222, %f3493, %f3494;
	add.f32 	%f7223, %f3491, %f3491;
	add.f32 	%f3495, %f1, %f7222;
	fma.rn.f32 	%f3496, %f7223, %f3492, %f2;
	mul.f32 	%f3497, %f3495, %f3495;
	mul.f32 	%f3498, %f3496, %f3496;
	add.f32 	%f7224, %f3497, %f3498;
	setp.gt.f32 	%p678, %f7224, 0f40800000;
	mov.b32 	%r690, 619;
	mov.u32 	%r1334, %r690;
	@%p678 bra 	$L__BB0_1366;
	sub.f32 	%f7225, %f3497, %f3498;
	add.f32 	%f7226, %f3495, %f3495;
	add.f32 	%f3499, %f1, %f7225;
	fma.rn.f32 	%f3500, %f7226, %f3496, %f2;
	mul.f32 	%f3501, %f3499, %f3499;
	mul.f32 	%f3502, %f3500, %f3500;
	add.f32 	%f7227, %f3501, %f3502;
	setp.gt.f32 	%p679, %f7227, 0f40800000;
	mov.b32 	%r691, 620;
	mov.u32 	%r1334, %r691;
	@%p679 bra 	$L__BB0_1366;
	sub.f32 	%f7228, %f3501, %f3502;
	add.f32 	%f7229, %f3499, %f3499;
	add.f32 	%f3503, %f1, %f7228;
	fma.rn.f32 	%f3504, %f7229, %f3500, %f2;
	mul.f32 	%f3505, %f3503, %f3503;
	mul.f32 	%f3506, %f3504, %f3504;
	add.f32 	%f7230, %f3505, %f3506;
	setp.gt.f32 	%p680, %f7230, 0f40800000;
	mov.b32 	%r692, 621;
	mov.u32 	%r1334, %r692;
	@%p680 bra 	$L__BB0_1366;
	sub.f32 	%f7231, %f3505, %f3506;
	add.f32 	%f7232, %f3503, %f3503;
	add.f32 	%f3507, %f1, %f7231;
	fma.rn.f32 	%f3508, %f7232, %f3504, %f2;
	mul.f32 	%f3509, %f3507, %f3507;
	mul.f32 	%f3510, %f3508, %f3508;
	add.f32 	%f7233, %f3509, %f3510;
	setp.gt.f32 	%p681, %f7233, 0f40800000;
	mov.b32 	%r693, 622;
	mov.u32 	%r1334, %r693;
	@%p681 bra 	$L__BB0_1366;
	sub.f32 	%f7234, %f3509, %f3510;
	add.f32 	%f7235, %f3507, %f3507;
	add.f32 	%f3511, %f1, %f7234;
	fma.rn.f32 	%f3512, %f7235, %f3508, %f2;
	mul.f32 	%f3513, %f3511, %f3511;
	mul.f32 	%f3514, %f3512, %f3512;
	add.f32 	%f7236, %f3513, %f3514;
	setp.gt.f32 	%p682, %f7236, 0f40800000;
	mov.b32 	%r694, 623;
	mov.u32 	%r1334, %r694;
	@%p682 bra 	$L__BB0_1366;
	sub.f32 	%f7237, %f3513, %f3514;
	add.f32 	%f7238, %f3511, %f3511;
	add.f32 	%f3515, %f1, %f7237;
	fma.rn.f32 	%f3516, %f7238, %f3512, %f2;
	mul.f32 	%f3517, %f3515, %f3515;
	mul.f32 	%f3518, %f3516, %f3516;
	add.f32 	%f7239, %f3517, %f3518;
	setp.gt.f32 	%p683, %f7239, 0f40800000;
	mov.b32 	%r695, 624;
	mov.u32 	%r1334, %r695;
	@%p683 bra 	$L__BB0_1366;
	sub.f32 	%f7240, %f3517, %f3518;
	add.f32 	%f7241, %f3515, %f3515;
	add.f32 	%f3519, %f1, %f7240;
	fma.rn.f32 	%f3520, %f7241, %f3516, %f2;
	mul.f32 	%f3521, %f3519, %f3519;
	mul.f32 	%f3522, %f3520, %f3520;
	add.f32 	%f7242, %f3521, %f3522;
	setp.gt.f32 	%p684, %f7242, 0f40800000;
	mov.b32 	%r696, 625;
	mov.u32 	%r1334, %r696;
	@%p684 bra 	$L__BB0_1366;
	sub.f32 	%f7243, %f3521, %f3522;
	add.f32 	%f7244, %f3519, %f3519;
	add.f32 	%f3523, %f1, %f7243;
	fma.rn.f32 	%f3524, %f7244, %f3520, %f2;
	mul.f32 	%f3525, %f3523, %f3523;
	mul.f32 	%f3526, %f3524, %f3524;
	add.f32 	%f7245, %f3525, %f3526;
	setp.gt.f32 	%p685, %f7245, 0f40800000;
	mov.b32 	%r697, 626;
	mov.u32 	%r1334, %r697;
	@%p685 bra 	$L__BB0_1366;
	sub.f32 	%f7246, %f3525, %f3526;
	add.f32 	%f7247, %f3523, %f3523;
	add.f32 	%f3527, %f1, %f7246;
	fma.rn.f32 	%f3528, %f7247, %f3524, %f2;
	mul.f32 	%f3529, %f3527, %f3527;
	mul.f32 	%f3530, %f3528, %f3528;
	add.f32 	%f7248, %f3529, %f3530;
	setp.gt.f32 	%p686, %f7248, 0f40800000;
	mov.b32 	%r698, 627;
	mov.u32 	%r1334, %r698;
	@%p686 bra 	$L__BB0_1366;
	sub.f32 	%f7249, %f3529, %f3530;
	add.f32 	%f7250, %f3527, %f3527;
	add.f32 	%f3531, %f1, %f7249;
	fma.rn.f32 	%f3532, %f7250, %f3528, %f2;
	mul.f32 	%f3533, %f3531, %f3531;
	mul.f32 	%f3534, %f3532, %f3532;
	add.f32 	%f7251, %f3533, %f3534;
	setp.gt.f32 	%p687, %f7251, 0f40800000;
	mov.b32 	%r699, 628;
	mov.u32 	%r1334, %r699;
	@%p687 bra 	$L__BB0_1366;
	sub.f32 	%f7252, %f3533, %f3534;
	add.f32 	%f7253, %f3531, %f3531;
	add.f32 	%f3535, %f1, %f7252;
	fma.rn.f32 	%f3536, %f7253, %f3532, %f2;
	mul.f32 	%f3537, %f3535, %f3535;
	mul.f32 	%f3538, %f3536, %f3536;
	add.f32 	%f7254, %f3537, %f3538;
	setp.gt.f32 	%p688, %f7254, 0f40800000;
	mov.b32 	%r700, 629;
	mov.u32 	%r1334, %r700;
	@%p688 bra 	$L__BB0_1366;
	sub.f32 	%f7255, %f3537, %f3538;
	add.f32 	%f7256, %f3535, %f3535;
	add.f32 	%f3539, %f1, %f7255;
	fma.rn.f32 	%f3540, %f7256, %f3536, %f2;
	mul.f32 	%f3541, %f3539, %f3539;
	mul.f32 	%f3542, %f3540, %f3540;
	add.f32 	%f7257, %f3541, %f3542;
	setp.gt.f32 	%p689, %f7257, 0f40800000;
	mov.b32 	%r701, 630;
	mov.u32 	%r1334, %r701;
	@%p689 bra 	$L__BB0_1366;
	sub.f32 	%f7258, %f3541, %f3542;
	add.f32 	%f7259, %f3539, %f3539;
	add.f32 	%f3543, %f1, %f7258;
	fma.rn.f32 	%f3544, %f7259, %f3540, %f2;
	mul.f32 	%f3545, %f3543, %f3543;
	mul.f32 	%f3546, %f3544, %f3544;
	add.f32 	%f7260, %f3545, %f3546;
	setp.gt.f32 	%p690, %f7260, 0f40800000;
	mov.b32 	%r702, 631;
	mov.u32 	%r1334, %r702;
	@%p690 bra 	$L__BB0_1366;
	sub.f32 	%f7261, %f3545, %f3546;
	add.f32 	%f7262, %f3543, %f3543;
	add.f32 	%f3547, %f1, %f7261;
	fma.rn.f32 	%f3548, %f7262, %f3544, %f2;
	mul.f32 	%f3549, %f3547, %f3547;
	mul.f32 	%f3550, %f3548, %f3548;
	add.f32 	%f7263, %f3549, %f3550;
	setp.gt.f32 	%p691, %f7263, 0f40800000;
	mov.b32 	%r703, 632;
	mov.u32 	%r1334, %r703;
	@%p691 bra 	$L__BB0_1366;
	sub.f32 	%f7264, %f3549, %f3550;
	add.f32 	%f7265, %f3547, %f3547;
	add.f32 	%f3551, %f1, %f7264;
	fma.rn.f32 	%f3552, %f7265, %f3548, %f2;
	mul.f32 	%f3553, %f3551, %f3551;
	mul.f32 	%f3554, %f3552, %f3552;
	add.f32 	%f7266, %f3553, %f3554;
	setp.gt.f32 	%p692, %f7266, 0f40800000;
	mov.b32 	%r704, 633;
	mov.u32 	%r1334, %r704;
	@%p692 bra 	$L__BB0_1366;
	sub.f32 	%f7267, %f3553, %f3554;
	add.f32 	%f7268, %f3551, %f3551;
	add.f32 	%f3555, %f1, %f7267;
	fma.rn.f32 	%f3556, %f7268, %f3552, %f2;
	mul.f32 	%f3557, %f3555, %f3555;
	mul.f32 	%f3558, %f3556, %f3556;
	add.f32 	%f7269, %f3557, %f3558;
	setp.gt.f32 	%p693, %f7269, 0f40800000;
	mov.b32 	%r705, 634;
	mov.u32 	%r1334, %r705;
	@%p693 bra 	$L__BB0_1366;
	sub.f32 	%f7270, %f3557, %f3558;
	add.f32 	%f7271, %f3555, %f3555;
	add.f32 	%f3559, %f1, %f7270;
	fma.rn.f32 	%f3560, %f7271, %f3556, %f2;
	mul.f32 	%f3561, %f3559, %f3559;
	mul.f32 	%f3562, %f3560, %f3560;
	add.f32 	%f7272, %f3561, %f3562;
	setp.gt.f32 	%p694, %f7272, 0f40800000;
	mov.b32 	%r706, 635;
	mov.u32 	%r1334, %r706;
	@%p694 bra 	$L__BB0_1366;
	sub.f32 	%f7273, %f3561, %f3562;
	add.f32 	%f7274, %f3559, %f3559;
	add.f32 	%f3563, %f1, %f7273;
	fma.rn.f32 	%f3564, %f7274, %f3560, %f2;
	mul.f32 	%f3565, %f3563, %f3563;
	mul.f32 	%f3566, %f3564, %f3564;
	add.f32 	%f7275, %f3565, %f3566;
	setp.gt.f32 	%p695, %f7275, 0f40800000;
	mov.b32 	%r707, 636;
	mov.u32 	%r1334, %r707;
	@%p695 bra 	$L__BB0_1366;
	sub.f32 	%f7276, %f3565, %f3566;
	add.f32 	%f7277, %f3563, %f3563;
	add.f32 	%f3567, %f1, %f7276;
	fma.rn.f32 	%f3568, %f7277, %f3564, %f2;
	mul.f32 	%f3569, %f3567, %f3567;
	mul.f32 	%f3570, %f3568, %f3568;
	add.f32 	%f7278, %f3569, %f3570;
	setp.gt.f32 	%p696, %f7278, 0f40800000;
	mov.b32 	%r708, 637;
	mov.u32 	%r1334, %r708;
	@%p696 bra 	$L__BB0_1366;
	sub.f32 	%f7279, %f3569, %f3570;
	add.f32 	%f7280, %f3567, %f3567;
	add.f32 	%f3571, %f1, %f7279;
	fma.rn.f32 	%f3572, %f7280, %f3568, %f2;
	mul.f32 	%f3573, %f3571, %f3571;
	mul.f32 	%f3574, %f3572, %f3572;
	add.f32 	%f7281, %f3573, %f3574;
	setp.gt.f32 	%p697, %f7281, 0f40800000;
	mov.b32 	%r709, 638;
	mov.u32 	%r1334, %r709;
	@%p697 bra 	$L__BB0_1366;
	sub.f32 	%f7282, %f3573, %f3574;
	add.f32 	%f7283, %f3571, %f3571;
	add.f32 	%f3575, %f1, %f7282;
	fma.rn.f32 	%f3576, %f7283, %f3572, %f2;
	mul.f32 	%f3577, %f3575, %f3575;
	mul.f32 	%f3578, %f3576, %f3576;
	add.f32 	%f7284, %f3577, %f3578;
	setp.gt.f32 	%p698, %f7284, 0f40800000;
	mov.b32 	%r710, 639;
	mov.u32 	%r1334, %r710;
	@%p698 bra 	$L__BB0_1366;
	sub.f32 	%f7285, %f3577, %f3578;
	add.f32 	%f7286, %f3575, %f3575;
	add.f32 	%f3579, %f1, %f7285;
	fma.rn.f32 	%f3580, %f7286, %f3576, %f2;
	mul.f32 	%f3581, %f3579, %f3579;
	mul.f32 	%f3582, %f3580, %f3580;
	add.f32 	%f7287, %f3581, %f3582;
	setp.gt.f32 	%p699, %f7287, 0f40800000;
	mov.b32 	%r711, 640;
	mov.u32 	%r1334, %r711;
	@%p699 bra 	$L__BB0_1366;
	sub.f32 	%f7288, %f3581, %f3582;
	add.f32 	%f7289, %f3579, %f3579;
	add.f32 	%f3583, %f1, %f7288;
	fma.rn.f32 	%f3584, %f7289, %f3580, %f2;
	mul.f32 	%f3585, %f3583, %f3583;
	mul.f32 	%f3586, %f3584, %f3584;
	add.f32 	%f7290, %f3585, %f3586;
	setp.gt.f32 	%p700, %f7290, 0f40800000;
	mov.b32 	%r712, 641;
	mov.u32 	%r1334, %r712;
	@%p700 bra 	$L__BB0_1366;
	sub.f32 	%f7291, %f3585, %f3586;
	add.f32 	%f7292, %f3583, %f3583;
	add.f32 	%f3587, %f1, %f7291;
	fma.rn.f32 	%f3588, %f7292, %f3584, %f2;
	mul.f32 	%f3589, %f3587, %f3587;
	mul.f32 	%f3590, %f3588, %f3588;
	add.f32 	%f7293, %f3589, %f3590;
	setp.gt.f32 	%p701, %f7293, 0f40800000;
	mov.b32 	%r713, 642;
	mov.u32 	%r1334, %r713;
	@%p701 bra 	$L__BB0_1366;
	sub.f32 	%f7294, %f3589, %f3590;
	add.f32 	%f7295, %f3587, %f3587;
	add.f32 	%f3591, %f1, %f7294;
	fma.rn.f32 	%f3592, %f7295, %f3588, %f2;
	mul.f32 	%f3593, %f3591, %f3591;
	mul.f32 	%f3594, %f3592, %f3592;
	add.f32 	%f7296, %f3593, %f3594;
	setp.gt.f32 	%p702, %f7296, 0f40800000;
	mov.b32 	%r714, 643;
	mov.u32 	%r1334, %r714;
	@%p702 bra 	$L__BB0_1366;
	sub.f32 	%f7297, %f3593, %f3594;
	add.f32 	%f7298, %f3591, %f3591;
	add.f32 	%f3595, %f1, %f7297;
	fma.rn.f32 	%f3596, %f7298, %f3592, %f2;
	mul.f32 	%f3597, %f3595, %f3595;
	mul.f32 	%f3598, %f3596, %f3596;
	add.f32 	%f7299, %f3597, %f3598;
	setp.gt.f32 	%p703, %f7299, 0f40800000;
	mov.b32 	%r715, 644;
	mov.u32 	%r1334, %r715;
	@%p703 bra 	$L__BB0_1366;
	sub.f32 	%f7300, %f3597, %f3598;
	add.f32 	%f7301, %f3595, %f3595;
	add.f32 	%f3599, %f1, %f7300;
	fma.rn.f32 	%f3600, %f7301, %f3596, %f2;
	mul.f32 	%f3601, %f3599, %f3599;
	mul.f32 	%f3602, %f3600, %f3600;
	add.f32 	%f7302, %f3601, %f3602;
	setp.gt.f32 	%p704, %f7302, 0f40800000;
	mov.b32 	%r716, 645;
	mov.u32 	%r1334, %r716;
	@%p704 bra 	$L__BB0_1366;
	sub.f32 	%f7303, %f3601, %f3602;
	add.f32 	%f7304, %f3599, %f3599;
	add.f32 	%f3603, %f1, %f7303;
	fma.rn.f32 	%f3604, %f7304, %f3600, %f2;
	mul.f32 	%f3605, %f3603, %f3603;
	mul.f32 	%f3606, %f3604, %f3604;
	add.f32 	%f7305, %f3605, %f3606;
	setp.gt.f32 	%p705, %f7305, 0f40800000;
	mov.b32 	%r717, 646;
	mov.u32 	%r1334, %r717;
	@%p705 bra 	$L__BB0_1366;
	sub.f32 	%f7306, %f3605, %f3606;
	add.f32 	%f7307, %f3603, %f3603;
	add.f32 	%f3607, %f1, %f7306;
	fma.rn.f32 	%f3608, %f7307, %f3604, %f2;
	mul.f32 	%f3609, %f3607, %f3607;
	mul.f32 	%f3610, %f3608, %f3608;
	add.f32 	%f7308, %f3609, %f3610;
	setp.gt.f32 	%p706, %f7308, 0f40800000;
	mov.b32 	%r718, 647;
	mov.u32 	%r1334, %r718;
	@%p706 bra 	$L__BB0_1366;
	sub.f32 	%f7309, %f3609, %f3610;
	add.f32 	%f7310, %f3607, %f3607;
	add.f32 	%f3611, %f1, %f7309;
	fma.rn.f32 	%f3612, %f7310, %f3608, %f2;
	mul.f32 	%f3613, %f3611, %f3611;
	mul.f32 	%f3614, %f3612, %f3612;
	add.f32 	%f7311, %f3613, %f3614;
	setp.gt.f32 	%p707, %f7311, 0f40800000;
	mov.b32 	%r719, 648;
	mov.u32 	%r1334, %r719;
	@%p707 bra 	$L__BB0_1366;
	sub.f32 	%f7312, %f3613, %f3614;
	add.f32 	%f7313, %f3611, %f3611;
	add.f32 	%f3615, %f1, %f7312;
	fma.rn.f32 	%f3616, %f7313, %f3612, %f2;
	mul.f32 	%f3617, %f3615, %f3615;
	mul.f32 	%f3618, %f3616, %f3616;
	add.f32 	%f7314, %f3617, %f3618;
	setp.gt.f32 	%p708, %f7314, 0f40800000;
	mov.b32 	%r720, 649;
	mov.u32 	%r1334, %r720;
	@%p708 bra 	$L__BB0_1366;
	sub.f32 	%f7315, %f3617, %f3618;
	add.f32 	%f7316, %f3615, %f3615;
	add.f32 	%f3619, %f1, %f7315;
	fma.rn.f32 	%f3620, %f7316, %f3616, %f2;
	mul.f32 	%f3621, %f3619, %f3619;
	mul.f32 	%f3622, %f3620, %f3620;
	add.f32 	%f7317, %f3621, %f3622;
	setp.gt.f32 	%p709, %f7317, 0f40800000;
	mov.b32 	%r721, 650;
	mov.u32 	%r1334, %r721;
	@%p709 bra 	$L__BB0_1366;
	sub.f32 	%f7318, %f3621, %f3622;
	add.f32 	%f7319, %f3619, %f3619;
	add.f32 	%f3623, %f1, %f7318;
	fma.rn.f32 	%f3624, %f7319, %f3620, %f2;
	mul.f32 	%f3625, %f3623, %f3623;
	mul.f32 	%f3626, %f3624, %f3624;
	add.f32 	%f7320, %f3625, %f3626;
	setp.gt.f32 	%p710, %f7320, 0f40800000;
	mov.b32 	%r722, 651;
	mov.u32 	%r1334, %r722;
	@%p710 bra 	$L__BB0_1366;
	sub.f32 	%f7321, %f3625, %f3626;
	add.f32 	%f7322, %f3623, %f3623;
	add.f32 	%f3627, %f1, %f7321;
	fma.rn.f32 	%f3628, %f7322, %f3624, %f2;
	mul.f32 	%f3629, %f3627, %f3627;
	mul.f32 	%f3630, %f3628, %f3628;
	add.f32 	%f7323, %f3629, %f3630;
	setp.gt.f32 	%p711, %f7323, 0f40800000;
	mov.b32 	%r723, 652;
	mov.u32 	%r1334, %r723;
	@%p711 bra 	$L__BB0_1366;
	sub.f32 	%f7324, %f3629, %f3630;
	add.f32 	%f7325, %f3627, %f3627;
	add.f32 	%f3631, %f1, %f7324;
	fma.rn.f32 	%f3632, %f7325, %f3628, %f2;
	mul.f32 	%f3633, %f3631, %f3631;
	mul.f32 	%f3634, %f3632, %f3632;
	add.f32 	%f7326, %f3633, %f3634;
	setp.gt.f32 	%p712, %f7326, 0f40800000;
	mov.b32 	%r724, 653;
	mov.u32 	%r1334, %r724;
	@%p712 bra 	$L__BB0_1366;
	sub.f32 	%f7327, %f3633, %f3634;
	add.f32 	%f7328, %f3631, %f3631;
	add.f32 	%f3635, %f1, %f7327;
	fma.rn.f32 	%f3636, %f7328, %f3632, %f2;
	mul.f32 	%f3637, %f3635, %f3635;
	mul.f32 	%f3638, %f3636, %f3636;
	add.f32 	%f7329, %f3637, %f3638;
	setp.gt.f32 	%p713, %f7329, 0f40800000;
	mov.b32 	%r725, 654;
	mov.u32 	%r1334, %r725;
	@%p713 bra 	$L__BB0_1366;
	sub.f32 	%f7330, %f3637, %f3638;
	add.f32 	%f7331, %f3635, %f3635;
	add.f32 	%f3639, %f1, %f7330;
	fma.rn.f32 	%f3640, %f7331, %f3636, %f2;
	mul.f32 	%f3641, %f3639, %f3639;
	mul.f32 	%f3642, %f3640, %f3640;
	add.f32 	%f7332, %f3641, %f3642;
	setp.gt.f32 	%p714, %f7332, 0f40800000;
	mov.b32 	%r726, 655;
	mov.u32 	%r1334, %r726;
	@%p714 bra 	$L__BB0_1366;
	sub.f32 	%f7333, %f3641, %f3642;
	add.f32 	%f7334, %f3639, %f3639;
	add.f32 	%f3643, %f1, %f7333;
	fma.rn.f32 	%f3644, %f7334, %f3640, %f2;
	mul.f32 	%f3645, %f3643, %f3643;
	mul.f32 	%f3646, %f3644, %f3644;
	add.f32 	%f7335, %f3645, %f3646;
	setp.gt.f32 	%p715, %f7335, 0f40800000;
	mov.b32 	%r727, 656;
	mov.u32 	%r1334, %r727;
	@%p715 bra 	$L__BB0_1366;
	sub.f32 	%f7336, %f3645, %f3646;
	add.f32 	%f7337, %f3643, %f3643;
	add.f32 	%f3647, %f1, %f7336;
	fma.rn.f32 	%f3648, %f7337, %f3644, %f2;
	mul.f32 	%f3649, %f3647, %f3647;
	mul.f32 	%f3650, %f3648, %f3648;
	add.f32 	%f7338, %f3649, %f3650;
	setp.gt.f32 	%p716, %f7338, 0f40800000;
	mov.b32 	%r728, 657;
	mov.u32 	%r1334, %r728;
	@%p716 bra 	$L__BB0_1366;
	sub.f32 	%f7339, %f3649, %f3650;
	add.f32 	%f7340, %f3647, %f3647;
	add.f32 	%f3651, %f1, %f7339;
	fma.rn.f32 	%f3652, %f7340, %f3648, %f2;
	mul.f32 	%f3653, %f3651, %f3651;
	mul.f32 	%f3654, %f3652, %f3652;
	add.f32 	%f7341, %f3653, %f3654;
	setp.gt.f32 	%p717, %f7341, 0f40800000;
	mov.b32 	%r729, 658;
	mov.u32 	%r1334, %r729;
	@%p717 bra 	$L__BB0_1366;
	sub.f32 	%f7342, %f3653, %f3654;
	add.f32 	%f7343, %f3651, %f3651;
	add.f32 	%f3655, %f1, %f7342;
	fma.rn.f32 	%f3656, %f7343, %f3652, %f2;
	mul.f32 	%f3657, %f3655, %f3655;
	mul.f32 	%f3658, %f3656, %f3656;
	add.f32 	%f7344, %f3657, %f3658;
	setp.gt.f32 	%p718, %f7344, 0f40800000;
	mov.b32 	%r730, 659;
	mov.u32 	%r1334, %r730;
	@%p718 bra 	$L__BB0_1366;
	sub.f32 	%f7345, %f3657, %f3658;
	add.f32 	%f7346, %f3655, %f3655;
	add.f32 	%f3659, %f1, %f7345;
	fma.rn.f32 	%f3660, %f7346, %f3656, %f2;
	mul.f32 	%f3661, %f3659, %f3659;
	mul.f32 	%f3662, %f3660, %f3660;
	add.f32 	%f7347, %f3661, %f3662;
	setp.gt.f32 	%p719, %f7347, 0f40800000;
	mov.b32 	%r731, 660;
	mov.u32 	%r1334, %r731;
	@%p719 bra 	$L__BB0_1366;
	sub.f32 	%f7348, %f3661, %f3662;
	add.f32 	%f7349, %f3659, %f3659;
	add.f32 	%f3663, %f1, %f7348;
	fma.rn.f32 	%f3664, %f7349, %f3660, %f2;
	mul.f32 	%f3665, %f3663, %f3663;
	mul.f32 	%f3666, %f3664, %f3664;
	add.f32 	%f7350, %f3665, %f3666;
	setp.gt.f32 	%p720, %f7350, 0f40800000;
	mov.b32 	%r732, 661;
	mov.u32 	%r1334, %r732;
	@%p720 bra 	$L__BB0_1366;
	sub.f32 	%f7351, %f3665, %f3666;
	add.f32 	%f7352, %f3663, %f3663;
	add.f32 	%f3667, %f1, %f7351;
	fma.rn.f32 	%f3668, %f7352, %f3664, %f2;
	mul.f32 	%f3669, %f3667, %f3667;
	mul.f32 	%f3670, %f3668, %f3668;
	add.f32 	%f7353, %f3669, %f3670;
	setp.gt.f32 	%p721, %f7353, 0f40800000;
	mov.b32 	%r733, 662;
	mov.u32 	%r1334, %r733;
	@%p721 bra 	$L__BB0_1366;
	sub.f32 	%f7354, %f3669, %f3670;
	add.f32 	%f7355, %f3667, %f3667;
	add.f32 	%f3671, %f1, %f7354;
	fma.rn.f32 	%f3672, %f7355, %f3668, %f2;
	mul.f32 	%f3673, %f3671, %f3671;
	mul.f32 	%f3674, %f3672, %f3672;
	add.f32 	%f7356, %f3673, %f3674;
	setp.gt.f32 	%p722, %f7356, 0f40800000;
	mov.b32 	%r734, 663;
	mov.u32 	%r1334, %r734;
	@%p722 bra 	$L__BB0_1366;
	sub.f32 	%f7357, %f3673, %f3674;
	add.f32 	%f7358, %f3671, %f3671;
	add.f32 	%f3675, %f1, %f7357;
	fma.rn.f32 	%f3676, %f7358, %f3672, %f2;
	mul.f32 	%f3677, %f3675, %f3675;
	mul.f32 	%f3678, %f3676, %f3676;
	add.f32 	%f7359, %f3677, %f3678;
	setp.gt.f32 	%p723, %f7359, 0f40800000;
	mov.b32 	%r735, 664;
	mov.u32 	%r1334, %r735;
	@%p723 bra 	$L__BB0_1366;
	sub.f32 	%f7360, %f3677, %f3678;
	add.f32 	%f7361, %f3675, %f3675;
	add.f32 	%f3679, %f1, %f7360;
	fma.rn.f32 	%f3680, %f7361, %f3676, %f2;
	mul.f32 	%f3681, %f3679, %f3679;
	mul.f32 	%f3682, %f3680, %f3680;
	add.f32 	%f7362, %f3681, %f3682;
	setp.gt.f32 	%p724, %f7362, 0f40800000;
	mov.b32 	%r736, 665;
	mov.u32 	%r1334, %r736;
	@%p724 bra 	$L__BB0_1366;
	sub.f32 	%f7363, %f3681, %f3682;
	add.f32 	%f7364, %f3679, %f3679;
	add.f32 	%f3683, %f1, %f7363;
	fma.rn.f32 	%f3684, %f7364, %f3680, %f2;
	mul.f32 	%f3685, %f3683, %f3683;
	mul.f32 	%f3686, %f3684, %f3684;
	add.f32 	%f7365, %f3685, %f3686;
	setp.gt.f32 	%p725, %f7365, 0f40800000;
	mov.b32 	%r737, 666;
	mov.u32 	%r1334, %r737;
	@%p725 bra 	$L__BB0_1366;
	sub.f32 	%f7366, %f3685, %f3686;
	add.f32 	%f7367, %f3683, %f3683;
	add.f32 	%f3687, %f1, %f7366;
	fma.rn.f32 	%f3688, %f7367, %f3684, %f2;
	mul.f32 	%f3689, %f3687, %f3687;
	mul.f32 	%f3690, %f3688, %f3688;
	add.f32 	%f7368, %f3689, %f3690;
	setp.gt.f32 	%p726, %f7368, 0f40800000;
	mov.b32 	%r738, 667;
	mov.u32 	%r1334, %r738;
	@%p726 bra 	$L__BB0_1366;
	sub.f32 	%f7369, %f3689, %f3690;
	add.f32 	%f7370, %f3687, %f3687;
	add.f32 	%f3691, %f1, %f7369;
	fma.rn.f32 	%f3692, %f7370, %f3688, %f2;
	mul.f32 	%f3693, %f3691, %f3691;
	mul.f32 	%f3694, %f3692, %f3692;
	add.f32 	%f7371, %f3693, %f3694;
	setp.gt.f32 	%p727, %f7371, 0f40800000;
	mov.b32 	%r739, 668;
	mov.u32 	%r1334, %r739;
	@%p727 bra 	$L__BB0_1366;
	sub.f32 	%f7372, %f3693, %f3694;
	add.f32 	%f7373, %f3691, %f3691;
	add.f32 	%f3695, %f1, %f7372;
	fma.rn.f32 	%f3696, %f7373, %f3692, %f2;
	mul.f32 	%f3697, %f3695, %f3695;
	mul.f32 	%f3698, %f3696, %f3696;
	add.f32 	%f7374, %f3697, %f3698;
	setp.gt.f32 	%p728, %f7374, 0f40800000;
	mov.b32 	%r740, 669;
	mov.u32 	%r1334, %r740;
	@%p728 bra 	$L__BB0_1366;
	sub.f32 	%f7375, %f3697, %f3698;
	add.f32 	%f7376, %f3695, %f3695;
	add.f32 	%f3699, %f1, %f7375;
	fma.rn.f32 	%f3700, %f7376, %f3696, %f2;
	mul.f32 	%f3701, %f3699, %f3699;
	mul.f32 	%f3702, %f3700, %f3700;
	add.f32 	%f7377, %f3701, %f3702;
	setp.gt.f32 	%p729, %f7377, 0f40800000;
	mov.b32 	%r741, 670;
	mov.u32 	%r1334, %r741;
	@%p729 bra 	$L__BB0_1366;
	sub.f32 	%f7378, %f3701, %f3702;
	add.f32 	%f7379, %f3699, %f3699;
	add.f32 	%f3703, %f1, %f7378;
	fma.rn.f32 	%f3704, %f7379, %f3700, %f2;
	mul.f32 	%f3705, %f3703, %f3703;
	mul.f32 	%f3706, %f3704, %f3704;
	add.f32 	%f7380, %f3705, %f3706;
	setp.gt.f32 	%p730, %f7380, 0f40800000;
	mov.b32 	%r742, 671;
	mov.u32 	%r1334, %r742;
	@%p730 bra 	$L__BB0_1366;
	sub.f32 	%f7381, %f3705, %f3706;
	add.f32 	%f7382, %f3703, %f3703;
	add.f32 	%f3707, %f1, %f7381;
	fma.rn.f32 	%f3708, %f7382, %f3704, %f2;
	mul.f32 	%f3709, %f3707, %f3707;
	mul.f32 	%f3710, %f3708, %f3708;
	add.f32 	%f7383, %f3709, %f3710;
	setp.gt.f32 	%p731, %f7383, 0f40800000;
	mov.b32 	%r743, 672;
	mov.u32 	%r1334, %r743;
	@%p731 bra 	$L__BB0_1366;
	sub.f32 	%f7384, %f3709, %f3710;
	add.f32 	%f7385, %f3707, %f3707;
	add.f32 	%f3711, %f1, %f7384;
	fma.rn.f32 	%f3712, %f7385, %f3708, %f2;
	mul.f32 	%f3713, %f3711, %f3711;
	mul.f32 	%f3714, %f3712, %f3712;
	add.f32 	%f7386, %f3713, %f3714;
	setp.gt.f32 	%p732, %f7386, 0f40800000;
	mov.b32 	%r744, 673;
	mov.u32 	%r1334, %r744;
	@%p732 bra 	$L__BB0_1366;
	sub.f32 	%f7387, %f3713, %f3714;
	add.f32 	%f7388, %f3711, %f3711;
	add.f32 	%f3715, %f1, %f7387;
	fma.rn.f32 	%f3716, %f7388, %f3712, %f2;
	mul.f32 	%f3717, %f3715, %f3715;
	mul.f32 	%f3718, %f3716, %f3716;
	add.f32 	%f7389, %f3717, %f3718;
	setp.gt.f32 	%p733, %f7389, 0f40800000;
	mov.b32 	%r745, 674;
	mov.u32 	%r1334, %r745;
	@%p733 bra 	$L__BB0_1366;
	sub.f32 	%f7390, %f3717, %f3718;
	add.f32 	%f7391, %f3715, %f3715;
	add.f32 	%f3719, %f1, %f7390;
	fma.rn.f32 	%f3720, %f7391, %f3716, %f2;
	mul.f32 	%f3721, %f3719, %f3719;
	mul.f32 	%f3722, %f3720, %f3720;
	add.f32 	%f7392, %f3721, %f3722;
	setp.gt.f32 	%p734, %f7392, 0f40800000;
	mov.b32 	%r746, 675;
	mov.u32 	%r1334, %r746;
	@%p734 bra 	$L__BB0_1366;
	sub.f32 	%f7393, %f3721, %f3722;
	add.f32 	%f7394, %f3719, %f3719;
	add.f32 	%f3723, %f1, %f7393;
	fma.rn.f32 	%f3724, %f7394, %f3720, %f2;
	mul.f32 	%f3725, %f3723, %f3723;
	mul.f32 	%f3726, %f3724, %f3724;
	add.f32 	%f7395, %f3725, %f3726;
	setp.gt.f32 	%p735, %f7395, 0f40800000;
	mov.b32 	%r747, 676;
	mov.u32 	%r1334, %r747;
	@%p735 bra 	$L__BB0_1366;
	sub.f32 	%f7396, %f3725, %f3726;
	add.f32 	%f7397, %f3723, %f3723;
	add.f32 	%f3727, %f1, %f7396;
	fma.rn.f32 	%f3728, %f7397, %f3724, %f2;
	mul.f32 	%f3729, %f3727, %f3727;
	mul.f32 	%f3730, %f3728, %f3728;
	add.f32 	%f7398, %f3729, %f3730;
	setp.gt.f32 	%p736, %f7398, 0f40800000;
	mov.b32 	%r748, 677;
	mov.u32 	%r1334, %r748;
	@%p736 bra 	$L__BB0_1366;
	sub.f32 	%f7399, %f3729, %f3730;
	add.f32 	%f7400, %f3727, %f3727;
	add.f32 	%f3731, %f1, %f7399;
	fma.rn.f32 	%f3732, %f7400, %f3728, %f2;
	mul.f32 	%f3733, %f3731, %f3731;
	mul.f32 	%f3734, %f3732, %f3732;
	add.f32 	%f7401, %f3733, %f3734;
	setp.gt.f32 	%p737, %f7401, 0f40800000;
	mov.b32 	%r749, 678;
	mov.u32 	%r1334, %r749;
	@%p737 bra 	$L__BB0_1366;
	sub.f32 	%f7402, %f3733, %f3734;
	add.f32 	%f7403, %f3731, %f3731;
	add.f32 	%f3735, %f1, %f7402;
	fma.rn.f32 	%f3736, %f7403, %f3732, %f2;
	mul.f32 	%f3737, %f3735, %f3735;
	mul.f32 	%f3738, %f3736, %f3736;
	add.f32 	%f7404, %f3737, %f3738;
	setp.gt.f32 	%p738, %f7404, 0f40800000;
	mov.b32 	%r750, 679;
	mov.u32 	%r1334, %r750;
	@%p738 bra 	$L__BB0_1366;
	sub.f32 	%f7405, %f3737, %f3738;
	add.f32 	%f7406, %f3735, %f3735;
	add.f32 	%f3739, %f1, %f7405;
	fma.rn.f32 	%f3740, %f7406, %f3736, %f2;
	mul.f32 	%f3741, %f3739, %f3739;
	mul.f32 	%f3742, %f3740, %f3740;
	add.f32 	%f7407, %f3741, %f3742;
	setp.gt.f32 	%p739, %f7407, 0f40800000;
	mov.b32 	%r751, 680;
	mov.u32 	%r1334, %r751;
	@%p739 bra 	$L__BB0_1366;
	sub.f32 	%f7408, %f3741, %f3742;
	add.f32 	%f7409, %f3739, %f3739;
	add.f32 	%f3743, %f1, %f7408;
	fma.rn.f32 	%f3744, %f7409, %f3740, %f2;
	mul.f32 	%f3745, %f3743, %f3743;
	mul.f32 	%f3746, %f3744, %f3744;
	add.f32 	%f7410, %f3745, %f3746;
	setp.gt.f32 	%p740, %f7410, 0f40800000;
	mov.b32 	%r752, 681;
	mov.u32 	%r1334, %r752;
	@%p740 bra 	$L__BB0_1366;
	sub.f32 	%f7411, %f3745, %f3746;
	add.f32 	%f7412, %f3743, %f3743;
	add.f32 	%f3747, %f1, %f7411;
	fma.rn.f32 	%f3748, %f7412, %f3744, %f2;
	mul.f32 	%f3749, %f3747, %f3747;
	mul.f32 	%f3750, %f3748, %f3748;
	add.f32 	%f7413, %f3749, %f3750;
	setp.gt.f32 	%p741, %f7413, 0f40800000;
	mov.b32 	%r753, 682;
	mov.u32 	%r1334, %r753;
	@%p741 bra 	$L__BB0_1366;
	sub.f32 	%f7414, %f3749, %f3750;
	add.f32 	%f7415, %f3747, %f3747;
	add.f32 	%f3751, %f1, %f7414;
	fma.rn.f32 	%f3752, %f7415, %f3748, %f2;
	mul.f32 	%f3753, %f3751, %f3751;
	mul.f32 	%f3754, %f3752, %f3752;
	add.f32 	%f7416, %f3753, %f3754;
	setp.gt.f32 	%p742, %f7416, 0f40800000;
	mov.b32 	%r754, 683;
	mov.u32 	%r1334, %r754;
	@%p742 bra 	$L__BB0_1366;
	sub.f32 	%f7417, %f3753, %f3754;
	add.f32 	%f7418, %f3751, %f3751;
	add.f32 	%f3755, %f1, %f7417;
	fma.rn.f32 	%f3756, %f7418, %f3752, %f2;
	mul.f32 	%f3757, %f3755, %f3755;
	mul.f32 	%f3758, %f3756, %f3756;
	add.f32 	%f7419, %f3757, %f3758;
	setp.gt.f32 	%p743, %f7419, 0f40800000;
	mov.b32 	%r755, 684;
	mov.u32 	%r1334, %r755;
	@%p743 bra 	$L__BB0_1366;
	sub.f32 	%f7420, %f3757, %f3758;
	add.f32 	%f7421, %f3755, %f3755;
	add.f32 	%f3759, %f1, %f7420;
	fma.rn.f32 	%f3760, %f7421, %f3756, %f2;
	mul.f32 	%f3761, %f3759, %f3759;
	mul.f32 	%f3762, %f3760, %f3760;
	add.f32 	%f7422, %f3761, %f3762;
	setp.gt.f32 	%p744, %f7422, 0f40800000;
	mov.b32 	%r756, 685;
	mov.u32 	%r1334, %r756;
	@%p744 bra 	$L__BB0_1366;
	sub.f32 	%f7423, %f3761, %f3762;
	add.f32 	%f7424, %f3759, %f3759;
	add.f32 	%f3763, %f1, %f7423;
	fma.rn.f32 	%f3764, %f7424, %f3760, %f2;
	mul.f32 	%f3765, %f3763, %f3763;
	mul.f32 	%f3766, %f3764, %f3764;
	add.f32 	%f7425, %f3765, %f3766;
	setp.gt.f32 	%p745, %f7425, 0f40800000;
	mov.b32 	%r757, 686;
	mov.u32 	%r1334, %r757;
	@%p745 bra 	$L__BB0_1366;
	sub.f32 	%f7426, %f3765, %f3766;
	add.f32 	%f7427, %f3763, %f3763;
	add.f32 	%f3767, %f1, %f7426;
	fma.rn.f32 	%f3768, %f7427, %f3764, %f2;
	mul.f32 	%f3769, %f3767, %f3767;
	mul.f32 	%f3770, %f3768, %f3768;
	add.f32 	%f7428, %f3769, %f3770;
	setp.gt.f32 	%p746, %f7428, 0f40800000;
	mov.b32 	%r758, 687;
	mov.u32 	%r1334, %r758;
	@%p746 bra 	$L__BB0_1366;
	sub.f32 	%f7429, %f3769, %f3770;
	add.f32 	%f7430, %f3767, %f3767;
	add.f32 	%f3771, %f1, %f7429;
	fma.rn.f32 	%f3772, %f7430, %f3768, %f2;
	mul.f32 	%f3773, %f3771, %f3771;
	mul.f32 	%f3774, %f3772, %f3772;
	add.f32 	%f7431, %f3773, %f3774;
	setp.gt.f32 	%p747, %f7431, 0f40800000;
	mov.b32 	%r759, 688;
	mov.u32 	%r1334, %r759;
	@%p747 bra 	$L__BB0_1366;
	sub.f32 	%f7432, %f3773, %f3774;
	add.f32 	%f7433, %f3771, %f3771;
	add.f32 	%f3775, %f1, %f7432;
	fma.rn.f32 	%f3776, %f7433, %f3772, %f2;
	mul.f32 	%f3777, %f3775, %f3775;
	mul.f32 	%f3778, %f3776, %f3776;
	add.f32 	%f7434, %f3777, %f3778;
	setp.gt.f32 	%p748, %f7434, 0f40800000;
	mov.b32 	%r760, 689;
	mov.u32 	%r1334, %r760;
	@%p748 bra 	$L__BB0_1366;
	sub.f32 	%f7435, %f3777, %f3778;
	add.f32 	%f7436, %f3775, %f3775;
	add.f32 	%f3779, %f1, %f7435;
	fma.rn.f32 	%f3780, %f7436, %f3776, %f2;
	mul.f32 	%f3781, %f3779, %f3779;
	mul.f32 	%f3782, %f3780, %f3780;
	add.f32 	%f7437, %f3781, %f3782;
	setp.gt.f32 	%p749, %f7437, 0f40800000;
	mov.b32 	%r761, 690;
	mov.u32 	%r1334, %r761;
	@%p749 bra 	$L__BB0_1366;
	sub.f32 	%f7438, %f3781, %f3782;
	add.f32 	%f7439, %f3779, %f3779;
	add.f32 	%f3783, %f1, %f7438;
	fma.rn.f32 	%f3784, %f7439, %f3780, %f2;
	mul.f32 	%f3785, %f3783, %f3783;
	mul.f32 	%f3786, %f3784, %f3784;
	add.f32 	%f7440, %f3785, %f3786;
	setp.gt.f32 	%p750, %f7440, 0f40800000;
	mov.b32 	%r762, 691;
	mov.u32 	%r1334, %r762;
	@%p750 bra 	$L__BB0_1366;
	sub.f32 	%f7441, %f3785, %f3786;
	add.f32 	%f7442, %f3783, %f3783;
	add.f32 	%f3787, %f1, %f7441;
	fma.rn.f32 	%f3788, %f7442, %f3784, %f2;
	mul.f32 	%f3789, %f3787, %f3787;
	mul.f32 	%f3790, %f3788, %f3788;
	add.f32 	%f7443, %f3789, %f3790;
	setp.gt.f32 	%p751, %f7443, 0f40800000;
	mov.b32 	%r763, 692;
	mov.u32 	%r1334, %r763;
	@%p751 bra 	$L__BB0_1366;
	sub.f32 	%f7444, %f3789, %f3790;
	add.f32 	%f7445, %f3787, %f3787;
	add.f32 	%f3791, %f1, %f7444;
	fma.rn.f32 	%f3792, %f7445, %f3788, %f2;
	mul.f32 	%f3793, %f3791, %f3791;
	mul.f32 	%f3794, %f3792, %f3792;
	add.f32 	%f7446, %f3793, %f3794;
	setp.gt.f32 	%p752, %f7446, 0f40800000;
	mov.b32 	%r764, 693;
	mov.u32 	%r1334, %r764;
	@%p752 bra 	$L__BB0_1366;
	sub.f32 	%f7447, %f3793, %f3794;
	add.f32 	%f7448, %f3791, %f3791;
	add.f32 	%f3795, %f1, %f7447;
	fma.rn.f32 	%f3796, %f7448, %f3792, %f2;
	mul.f32 	%f3797, %f3795, %f3795;
	mul.f32 	%f3798, %f3796, %f3796;
	add.f32 	%f7449, %f3797, %f3798;
	setp.gt.f32 	%p753, %f7449, 0f40800000;
	mov.b32 	%r765, 694;
	mov.u32 	%r1334, %r765;
	@%p753 bra 	$L__BB0_1366;
	sub.f32 	%f7450, %f3797, %f3798;
	add.f32 	%f7451, %f3795, %f3795;
	add.f32 	%f3799, %f1, %f7450;
	fma.rn.f32 	%f3800, %f7451, %f3796, %f2;
	mul.f32 	%f3801, %f3799, %f3799;
	mul.f32 	%f3802, %f3800, %f3800;
	add.f32 	%f7452, %f3801, %f3802;
	setp.gt.f32 	%p754, %f7452, 0f40800000;
	mov.b32 	%r766, 695;
	mov.u32 	%r1334, %r766;
	@%p754 bra 	$L__BB0_1366;
	sub.f32 	%f7453, %f3801, %f3802;
	add.f32 	%f7454, %f3799, %f3799;
	add.f32 	%f3803, %f1, %f7453;
	fma.rn.f32 	%f3804, %f7454, %f3800, %f2;
	mul.f32 	%f3805, %f3803, %f3803;
	mul.f32 	%f3806, %f3804, %f3804;
	add.f32 	%f7455, %f3805, %f3806;
	setp.gt.f32 	%p755, %f7455, 0f40800000;
	mov.b32 	%r767, 696;
	mov.u32 	%r1334, %r767;
	@%p755 bra 	$L__BB0_1366;
	sub.f32 	%f7456, %f3805, %f3806;
	add.f32 	%f7457, %f3803, %f3803;
	add.f32 	%f3807, %f1, %f7456;
	fma.rn.f32 	%f3808, %f7457, %f3804, %f2;
	mul.f32 	%f3809, %f3807, %f3807;
	mul.f32 	%f3810, %f3808, %f3808;
	add.f32 	%f7458, %f3809, %f3810;
	setp.gt.f32 	%p756, %f7458, 0f40800000;
	mov.b32 	%r768, 697;
	mov.u32 	%r1334, %r768;
	@%p756 bra 	$L__BB0_1366;
	sub.f32 	%f7459, %f3809, %f3810;
	add.f32 	%f7460, %f3807, %f3807;
	add.f32 	%f3811, %f1, %f7459;
	fma.rn.f32 	%f3812, %f7460, %f3808, %f2;
	mul.f32 	%f3813, %f3811, %f3811;
	mul.f32 	%f3814, %f3812, %f3812;
	add.f32 	%f7461, %f3813, %f3814;
	setp.gt.f32 	%p757, %f7461, 0f40800000;
	mov.b32 	%r769, 698;
	mov.u32 	%r1334, %r769;
	@%p757 bra 	$L__BB0_1366;
	sub.f32 	%f7462, %f3813, %f3814;
	add.f32 	%f7463, %f3811, %f3811;
	add.f32 	%f3815, %f1, %f7462;
	fma.rn.f32 	%f3816, %f7463, %f3812, %f2;
	mul.f32 	%f3817, %f3815, %f3815;
	mul.f32 	%f3818, %f3816, %f3816;
	add.f32 	%f7464, %f3817, %f3818;
	setp.gt.f32 	%p758, %f7464, 0f40800000;
	mov.b32 	%r770, 699;
	mov.u32 	%r1334, %r770;
	@%p758 bra 	$L__BB0_1366;
	sub.f32 	%f7465, %f3817, %f3818;
	add.f32 	%f7466, %f3815, %f3815;
	add.f32 	%f3819, %f1, %f7465;
	fma.rn.f32 	%f3820, %f7466, %f3816, %f2;
	mul.f32 	%f3821, %f3819, %f3819;
	mul.f32 	%f3822, %f3820, %f3820;
	add.f32 	%f7467, %f3821, %f3822;
	setp.gt.f32 	%p759, %f7467, 0f40800000;
	mov.b32 	%r771, 700;
	mov.u32 	%r1334, %r771;
	@%p759 bra 	$L__BB0_1366;
	sub.f32 	%f7468, %f3821, %f3822;
	add.f32 	%f7469, %f3819, %f3819;
	add.f32 	%f3823, %f1, %f7468;
	fma.rn.f32 	%f3824, %f7469, %f3820, %f2;
	mul.f32 	%f3825, %f3823, %f3823;
	mul.f32 	%f3826, %f3824, %f3824;
	add.f32 	%f7470, %f3825, %f3826;
	setp.gt.f32 	%p760, %f7470, 0f40800000;
	mov.b32 	%r772, 701;
	mov.u32 	%r1334, %r772;
	@%p760 bra 	$L__BB0_1366;
	sub.f32 	%f7471, %f3825, %f3826;
	add.f32 	%f7472, %f3823, %f3823;
	add.f32 	%f3827, %f1, %f7471;
	fma.rn.f32 	%f3828, %f7472, %f3824, %f2;
	mul.f32 	%f3829, %f3827, %f3827;
	mul.f32 	%f3830, %f3828, %f3828;
	add.f32 	%f7473, %f3829, %f3830;
	setp.gt.f32 	%p761, %f7473, 0f40800000;
	mov.b32 	%r773, 702;
	mov.u32 	%r1334, %r773;
	@%p761 bra 	$L__BB0_1366;
	sub.f32 	%f7474, %f3829, %f3830;
	add.f32 	%f7475, %f3827, %f3827;
	add.f32 	%f3831, %f1, %f7474;
	fma.rn.f32 	%f3832, %f7475, %f3828, %f2;
	mul.f32 	%f3833, %f3831, %f3831;
	mul.f32 	%f3834, %f3832, %f3832;
	add.f32 	%f7476, %f3833, %f3834;
	setp.gt.f32 	%p762, %f7476, 0f40800000;
	mov.b32 	%r774, 703;
	mov.u32 	%r1334, %r774;
	@%p762 bra 	$L__BB0_1366;
	sub.f32 	%f7477, %f3833, %f3834;
	add.f32 	%f7478, %f3831, %f3831;
	add.f32 	%f3835, %f1, %f7477;
	fma.rn.f32 	%f3836, %f7478, %f3832, %f2;
	mul.f32 	%f3837, %f3835, %f3835;
	mul.f32 	%f3838, %f3836, %f3836;
	add.f32 	%f7479, %f3837, %f3838;
	setp.gt.f32 	%p763, %f7479, 0f40800000;
	mov.b32 	%r775, 704;
	mov.u32 	%r1334, %r775;
	@%p763 bra 	$L__BB0_1366;
	sub.f32 	%f7480, %f3837, %f3838;
	add.f32 	%f7481, %f3835, %f3835;
	add.f32 	%f3839, %f1, %f7480;
	fma.rn.f32 	%f3840, %f7481, %f3836, %f2;
	mul.f32 	%f3841, %f3839, %f3839;
	mul.f32 	%f3842, %f3840, %f3840;
	add.f32 	%f7482, %f3841, %f3842;
	setp.gt.f32 	%p764, %f7482, 0f40800000;
	mov.b32 	%r776, 705;
	mov.u32 	%r1334, %r776;
	@%p764 bra 	$L__BB0_1366;
	sub.f32 	%f7483, %f3841, %f3842;
	add.f32 	%f7484, %f3839, %f3839;
	add.f32 	%f3843, %f1, %f7483;
	fma.rn.f32 	%f3844, %f7484, %f3840, %f2;
	mul.f32 	%f3845, %f3843, %f3843;
	mul.f32 	%f3846, %f3844, %f3844;
	add.f32 	%f7485, %f3845, %f3846;
	setp.gt.f32 	%p765, %f7485, 0f40800000;
	mov.b32 	%r777, 706;
	mov.u32 	%r1334, %r777;
	@%p765 bra 	$L__BB0_1366;
	sub.f32 	%f7486, %f3845, %f3846;
	add.f32 	%f7487, %f3843, %f3843;
	add.f32 	%f3847, %f1, %f7486;
	fma.rn.f32 	%f3848, %f7487, %f3844, %f2;
	mul.f32 	%f3849, %f3847, %f3847;
	mul.f32 	%f3850, %f3848, %f3848;
	add.f32 	%f7488, %f3849, %f3850;
	setp.gt.f32 	%p766, %f7488, 0f40800000;
	mov.b32 	%r778, 707;
	mov.u32 	%r1334, %r778;
	@%p766 bra 	$L__BB0_1366;
	sub.f32 	%f7489, %f3849, %f3850;
	add.f32 	%f7490, %f3847, %f3847;
	add.f32 	%f3851, %f1, %f7489;
	fma.rn.f32 	%f3852, %f7490, %f3848, %f2;
	mul.f32 	%f3853, %f3851, %f3851;
	mul.f32 	%f3854, %f3852, %f3852;
	add.f32 	%f7491, %f3853, %f3854;
	setp.gt.f32 	%p767, %f7491, 0f40800000;
	mov.b32 	%r779, 708;
	mov.u32 	%r1334, %r779;
	@%p767 bra 	$L__BB0_1366;
	sub.f32 	%f7492, %f3853, %f3854;
	add.f32 	%f7493, %f3851, %f3851;
	add.f32 	%f3855, %f1, %f7492;
	fma.rn.f32 	%f3856, %f7493, %f3852, %f2;
	mul.f32 	%f3857, %f3855, %f3855;
	mul.f32 	%f3858, %f3856, %f3856;
	add.f32 	%f7494, %f3857, %f3858;
	setp.gt.f32 	%p768, %f7494, 0f40800000;
	mov.b32 	%r780, 709;
	mov.u32 	%r1334, %r780;
	@%p768 bra 	$L__BB0_1366;
	sub.f32 	%f7495, %f3857, %f3858;
	add.f32 	%f7496, %f3855, %f3855;
	add.f32 	%f3859, %f1, %f7495;
	fma.rn.f32 	%f3860, %f7496, %f3856, %f2;
	mul.f32 	%f3861, %f3859, %f3859;
	mul.f32 	%f3862, %f3860, %f3860;
	add.f32 	%f7497, %f3861, %f3862;
	setp.gt.f32 	%p769, %f7497, 0f40800000;
	mov.b32 	%r781, 710;
	mov.u32 	%r1334, %r781;
	@%p769 bra 	$L__BB0_1366;
	sub.f32 	%f7498, %f3861, %f3862;
	add.f32 	%f7499, %f3859, %f3859;
	add.f32 	%f3863, %f1, %f7498;
	fma.rn.f32 	%f3864, %f7499, %f3860, %f2;
	mul.f32 	%f3865, %f3863, %f3863;
	mul.f32 	%f3866, %f3864, %f3864;
	add.f32 	%f7500, %f3865, %f3866;
	setp.gt.f32 	%p770, %f7500, 0f40800000;
	mov.b32 	%r782, 711;
	mov.u32 	%r1334, %r782;
	@%p770 bra 	$L__BB0_1366;
	sub.f32 	%f7501, %f3865, %f3866;
	add.f32 	%f7502, %f3863, %f3863;
	add.f32 	%f3867, %f1, %f7501;
	fma.rn.f32 	%f3868, %f7502, %f3864, %f2;
	mul.f32 	%f3869, %f3867, %f3867;
	mul.f32 	%f3870, %f3868, %f3868;
	add.f32 	%f7503, %f3869, %f3870;
	setp.gt.f32 	%p771, %f7503, 0f40800000;
	mov.b32 	%r783, 712;
	mov.u32 	%r1334, %r783;
	@%p771 bra 	$L__BB0_1366;
	sub.f32 	%f7504, %f3869, %f3870;
	add.f32 	%f7505, %f3867, %f3867;
	add.f32 	%f3871, %f1, %f7504;
	fma.rn.f32 	%f3872, %f7505, %f3868, %f2;
	mul.f32 	%f3873, %f3871, %f3871;
	mul.f32 	%f3874, %f3872, %f3872;
	add.f32 	%f7506, %f3873, %f3874;
	setp.gt.f32 	%p772, %f7506, 0f40800000;
	mov.b32 	%r784, 713;
	mov.u32 	%r1334, %r784;
	@%p772 bra 	$L__BB0_1366;
	sub.f32 	%f7507, %f3873, %f3874;
	add.f32 	%f7508, %f3871, %f3871;
	add.f32 	%f3875, %f1, %f7507;
	fma.rn.f32 	%f3876, %f7508, %f3872, %f2;
	mul.f32 	%f3877, %f3875, %f3875;
	mul.f32 	%f3878, %f3876, %f3876;
	add.f32 	%f7509, %f3877, %f3878;
	setp.gt.f32 	%p773, %f7509, 0f40800000;
	mov.b32 	%r785, 714;
	mov.u32 	%r1334, %r785;
	@%p773 bra 	$L__BB0_1366;
	sub.f32 	%f7510, %f3877, %f3878;
	add.f32 	%f7511, %f3875, %f3875;
	add.f32 	%f3879, %f1, %f7510;
	fma.rn.f32 	%f3880, %f7511, %f3876, %f2;
	mul.f32 	%f3881, %f3879, %f3879;
	mul.f32 	%f3882, %f3880, %f3880;
	add.f32 	%f7512, %f3881, %f3882;
	setp.gt.f32 	%p774, %f7512, 0f40800000;
	mov.b32 	%r786, 715;
	mov.u32 	%r1334, %r786;
	@%p774 bra 	$L__BB0_1366;
	sub.f32 	%f7513, %f3881, %f3882;
	add.f32 	%f7514, %f3879, %f3879;
	add.f32 	%f3883, %f1, %f7513;
	fma.rn.f32 	%f3884, %f7514, %f3880, %f2;
	mul.f32 	%f3885, %f3883, %f3883;
	mul.f32 	%f3886, %f3884, %f3884;
	add.f32 	%f7515, %f3885, %f3886;
	setp.gt.f32 	%p775, %f7515, 0f40800000;
	mov.b32 	%r787, 716;
	mov.u32 	%r1334, %r787;
	@%p775 bra 	$L__BB0_1366;
	sub.f32 	%f7516, %f3885, %f3886;
	add.f32 	%f7517, %f3883, %f3883;
	add.f32 	%f3887, %f1, %f7516;
	fma.rn.f32 	%f3888, %f7517, %f3884, %f2;
	mul.f32 	%f3889, %f3887, %f3887;
	mul.f32 	%f3890, %f3888, %f3888;
	add.f32 	%f7518, %f3889, %f3890;
	setp.gt.f32 	%p776, %f7518, 0f40800000;
	mov.b32 	%r788, 717;
	mov.u32 	%r1334, %r788;
	@%p776 bra 	$L__BB0_1366;
	sub.f32 	%f7519, %f3889, %f3890;
	add.f32 	%f7520, %f3887, %f3887;
	add.f32 	%f3891, %f1, %f7519;
	fma.rn.f32 	%f3892, %f7520, %f3888, %f2;
	mul.f32 	%f3893, %f3891, %f3891;
	mul.f32 	%f3894, %f3892, %f3892;
	add.f32 	%f7521, %f3893, %f3894;
	setp.gt.f32 	%p777, %f7521, 0f40800000;
	mov.b32 	%r789, 718;
	mov.u32 	%r1334, %r789;
	@%p777 bra 	$L__BB0_1366;
	sub.f32 	%f7522, %f3893, %f3894;
	add.f32 	%f7523, %f3891, %f3891;
	add.f32 	%f3895, %f1, %f7522;
	fma.rn.f32 	%f3896, %f7523, %f3892, %f2;
	mul.f32 	%f3897, %f3895, %f3895;
	mul.f32 	%f3898, %f3896, %f3896;
	add.f32 	%f7524, %f3897, %f3898;
	setp.gt.f32 	%p778, %f7524, 0f40800000;
	mov.b32 	%r790, 719;
	mov.u32 	%r1334, %r790;
	@%p778 bra 	$L__BB0_1366;
	sub.f32 	%f7525, %f3897, %f3898;
	add.f32 	%f7526, %f3895, %f3895;
	add.f32 	%f3899, %f1, %f7525;
	fma.rn.f32 	%f3900, %f7526, %f3896, %f2;
	mul.f32 	%f3901, %f3899, %f3899;
	mul.f32 	%f3902, %f3900, %f3900;
	add.f32 	%f7527, %f3901, %f3902;
	setp.gt.f32 	%p779, %f7527, 0f40800000;
	mov.b32 	%r791, 720;
	mov.u32 	%r1334, %r791;
	@%p779 bra 	$L__BB0_1366;
	sub.f32 	%f7528, %f3901, %f3902;
	add.f32 	%f7529, %f3899, %f3899;
	add.f32 	%f3903, %f1, %f7528;
	fma.rn.f32 	%f3904, %f7529, %f3900, %f2;
	mul.f32 	%f3905, %f3903, %f3903;
	mul.f32 	%f3906, %f3904, %f3904;
	add.f32 	%f7530, %f3905, %f3906;
	setp.gt.f32 	%p780, %f7530, 0f40800000;
	mov.b32 	%r792, 721;
	mov.u32 	%r1334, %r792;
	@%p780 bra 	$L__BB0_1366;
	sub.f32 	%f7531, %f3905, %f3906;
	add.f32 	%f7532, %f3903, %f3903;
	add.f32 	%f3907, %f1, %f7531;
	fma.rn.f32 	%f3908, %f7532, %f3904, %f2;
	mul.f32 	%f3909, %f3907, %f3907;
	mul.f32 	%f3910, %f3908, %f3908;
	add.f32 	%f7533, %f3909, %f3910;
	setp.gt.f32 	%p781, %f7533, 0f40800000;
	mov.b32 	%r793, 722;
	mov.u32 	%r1334, %r793;
	@%p781 bra 	$L__BB0_1366;
	sub.f32 	%f7534, %f3909, %f3910;
	add.f32 	%f7535, %f3907, %f3907;
	add.f32 	%f3911, %f1, %f7534;
	fma.rn.f32 	%f3912, %f7535, %f3908, %f2;
	mul.f32 	%f3913, %f3911, %f3911;
	mul.f32 	%f3914, %f3912, %f3912;
	add.f32 	%f7536, %f3913, %f3914;
	setp.gt.f32 	%p782, %f7536, 0f40800000;
	mov.b32 	%r794, 723;
	mov.u32 	%r1334, %r794;
	@%p782 bra 	$L__BB0_1366;
	sub.f32 	%f7537, %f3913, %f3914;
	add.f32 	%f7538, %f3911, %f3911;
	add.f32 	%f3915, %f1, %f7537;
	fma.rn.f32 	%f3916, %f7538, %f3912, %f2;
	mul.f32 	%f3917, %f3915, %f3915;
	mul.f32 	%f3918, %f3916, %f3916;
	add.f32 	%f7539, %f3917, %f3918;
	setp.gt.f32 	%p783, %f7539, 0f40800000;
	mov.b32 	%r795, 724;
	mov.u32 	%r1334, %r795;
	@%p783 bra 	$L__BB0_1366;
	sub.f32 	%f7540, %f3917, %f3918;
	add.f32 	%f7541, %f3915, %f3915;
	add.f32 	%f3919, %f1, %f7540;
	fma.rn.f32 	%f3920, %f7541, %f3916, %f2;
	mul.f32 	%f3921, %f3919, %f3919;
	mul.f32 	%f3922, %f3920, %f3920;
	add.f32 	%f7542, %f3921, %f3922;
	setp.gt.f32 	%p784, %f7542, 0f40800000;
	mov.b32 	%r796, 725;
	mov.u32 	%r1334, %r796;
	@%p784 bra 	$L__BB0_1366;
	sub.f32 	%f7543, %f3921, %f3922;
	add.f32 	%f7544, %f3919, %f3919;
	add.f32 	%f3923, %f1, %f7543;
	fma.rn.f32 	%f3924, %f7544, %f3920, %f2;
	mul.f32 	%f3925, %f3923, %f3923;
	mul.f32 	%f3926, %f3924, %f3924;
	add.f32 	%f7545, %f3925, %f3926;
	setp.gt.f32 	%p785, %f7545, 0f40800000;
	mov.b32 	%r797, 726;
	mov.u32 	%r1334, %r797;
	@%p785 bra 	$L__BB0_1366;
	sub.f32 	%f7546, %f3925, %f3926;
	add.f32 	%f7547, %f3923, %f3923;
	add.f32 	%f3927, %f1, %f7546;
	fma.rn.f32 	%f3928, %f7547, %f3924, %f2;
	mul.f32 	%f3929, %f3927, %f3927;
	mul.f32 	%f3930, %f3928, %f3928;
	add.f32 	%f7548, %f3929, %f3930;
	setp.gt.f32 	%p786, %f7548, 0f40800000;
	mov.b32 	%r798, 727;
	mov.u32 	%r1334, %r798;
	@%p786 bra 	$L__BB0_1366;
	sub.f32 	%f7549, %f3929, %f3930;
	add.f32 	%f7550, %f3927, %f3927;
	add.f32 	%f3931, %f1, %f7549;
	fma.rn.f32 	%f3932, %f7550, %f3928, %f2;
	mul.f32 	%f3933, %f3931, %f3931;
	mul.f32 	%f3934, %f3932, %f3932;
	add.f32 	%f7551, %f3933, %f3934;
	setp.gt.f32 	%p787, %f7551, 0f40800000;
	mov.b32 	%r799, 728;
	mov.u32 	%r1334, %r799;
	@%p787 bra 	$L__BB0_1366;
	sub.f32 	%f7552, %f3933, %f3934;
	add.f32 	%f7553, %f3931, %f3931;
	add.f32 	%f3935, %f1, %f7552;
	fma.rn.f32 	%f3936, %f7553, %f3932, %f2;
	mul.f32 	%f3937, %f3935, %f3935;
	mul.f32 	%f3938, %f3936, %f3936;
	add.f32 	%f7554, %f3937, %f3938;
	setp.gt.f32 	%p788, %f7554, 0f40800000;
	mov.b32 	%r800, 729;
	mov.u32 	%r1334, %r800;
	@%p788 bra 	$L__BB0_1366;
	sub.f32 	%f7555, %f3937, %f3938;
	add.f32 	%f7556, %f3935, %f3935;
	add.f32 	%f3939, %f1, %f7555;
	fma.rn.f32 	%f3940, %f7556, %f3936, %f2;
	mul.f32 	%f3941, %f3939, %f3939;
	mul.f32 	%f3942, %f3940, %f3940;
	add.f32 	%f7557, %f3941, %f3942;
	setp.gt.f32 	%p789, %f7557, 0f40800000;
	mov.b32 	%r801, 730;
	mov.u32 	%r1334, %r801;
	@%p789 bra 	$L__BB0_1366;
	sub.f32 	%f7558, %f3941, %f3942;
	add.f32 	%f7559, %f3939, %f3939;
	add.f32 	%f3943, %f1, %f7558;
	fma.rn.f32 	%f3944, %f7559, %f3940, %f2;
	mul.f32 	%f3945, %f3943, %f3943;
	mul.f32 	%f3946, %f3944, %f3944;
	add.f32 	%f7560, %f3945, %f3946;
	setp.gt.f32 	%p790, %f7560, 0f40800000;
	mov.b32 	%r802, 731;
	mov.u32 	%r1334, %r802;
	@%p790 bra 	$L__BB0_1366;
	sub.f32 	%f7561, %f3945, %f3946;
	add.f32 	%f7562, %f3943, %f3943;
	add.f32 	%f3947, %f1, %f7561;
	fma.rn.f32 	%f3948, %f7562, %f3944, %f2;
	mul.f32 	%f3949, %f3947, %f3947;
	mul.f32 	%f3950, %f3948, %f3948;
	add.f32 	%f7563, %f3949, %f3950;
	setp.gt.f32 	%p791, %f7563, 0f40800000;
	mov.b32 	%r803, 732;
	mov.u32 	%r1334, %r803;
	@%p791 bra 	$L__BB0_1366;
	sub.f32 	%f7564, %f3949, %f3950;
	add.f32 	%f7565, %f3947, %f3947;
	add.f32 	%f3951, %f1, %f7564;
	fma.rn.f32 	%f3952, %f7565, %f3948, %f2;
	mul.f32 	%f3953, %f3951, %f3951;
	mul.f32 	%f3954, %f3952, %f3952;
	add.f32 	%f7566, %f3953, %f3954;
	setp.gt.f32 	%p792, %f7566, 0f40800000;
	mov.b32 	%r804, 733;
	mov.u32 	%r1334, %r804;
	@%p792 bra 	$L__BB0_1366;
	sub.f32 	%f7567, %f3953, %f3954;
	add.f32 	%f7568, %f3951, %f3951;
	add.f32 	%f3955, %f1, %f7567;
	fma.rn.f32 	%f3956, %f7568, %f3952, %f2;
	mul.f32 	%f3957, %f3955, %f3955;
	mul.f32 	%f3958, %f3956, %f3956;
	add.f32 	%f7569, %f3957, %f3958;
	setp.gt.f32 	%p793, %f7569, 0f40800000;
	mov.b32 	%r805, 734;
	mov.u32 	%r1334, %r805;
	@%p793 bra 	$L__BB0_1366;
	sub.f32 	%f7570, %f3957, %f3958;
	add.f32 	%f7571, %f3955, %f3955;
	add.f32 	%f3959, %f1, %f7570;
	fma.rn.f32 	%f3960, %f7571, %f3956, %f2;
	mul.f32 	%f3961, %f3959, %f3959;
	mul.f32 	%f3962, %f3960, %f3960;
	add.f32 	%f7572, %f3961, %f3962;
	setp.gt.f32 	%p794, %f7572, 0f40800000;
	mov.b32 	%r806, 735;
	mov.u32 	%r1334, %r806;
	@%p794 bra 	$L__BB0_1366;
	sub.f32 	%f7573, %f3961, %f3962;
	add.f32 	%f7574, %f3959, %f3959;
	add.f32 	%f3963, %f1, %f7573;
	fma.rn.f32 	%f3964, %f7574, %f3960, %f2;
	mul.f32 	%f3965, %f3963, %f3963;
	mul.f32 	%f3966, %f3964, %f3964;
	add.f32 	%f7575, %f3965, %f3966;
	setp.gt.f32 	%p795, %f7575, 0f40800000;
	mov.b32 	%r807, 736;
	mov.u32 	%r1334, %r807;
	@%p795 bra 	$L__BB0_1366;
	sub.f32 	%f7576, %f3965, %f3966;
	add.f32 	%f7577, %f3963, %f3963;
	add.f32 	%f3967, %f1, %f7576;
	fma.rn.f32 	%f3968, %f7577, %f3964, %f2;
	mul.f32 	%f3969, %f3967, %f3967;
	mul.f32 	%f3970, %f3968, %f3968;
	add.f32 	%f7578, %f3969, %f3970;
	setp.gt.f32 	%p796, %f7578, 0f40800000;
	mov.b32 	%r808, 737;
	mov.u32 	%r1334, %r808;
	@%p796 bra 	$L__BB0_1366;
	sub.f32 	%f7579, %f3969, %f3970;
	add.f32 	%f7580, %f3967, %f3967;
	add.f32 	%f3971, %f1, %f7579;
	fma.rn.f32 	%f3972, %f7580, %f3968, %f2;
	mul.f32 	%f3973, %f3971, %f3971;
	mul.f32 	%f3974, %f3972, %f3972;
	add.f32 	%f7581, %f3973, %f3974;
	setp.gt.f32 	%p797, %f7581, 0f40800000;
	mov.b32 	%r809, 738;
	mov.u32 	%r1334, %r809;
	@%p797 bra 	$L__BB0_1366;
	sub.f32 	%f7582, %f3973, %f3974;
	add.f32 	%f7583, %f3971, %f3971;
	add.f32 	%f3975, %f1, %f7582;
	fma.rn.f32 	%f3976, %f7583, %f3972, %f2;
	mul.f32 	%f3977, %f3975, %f3975;
	mul.f32 	%f3978, %f3976, %f3976;
	add.f32 	%f7584, %f3977, %f3978;
	setp.gt.f32 	%p798, %f7584, 0f40800000;
	mov.b32 	%r810, 739;
	mov.u32 	%r1334, %r810;
	@%p798 bra 	$L__BB0_1366;
	sub.f32 	%f7585, %f3977, %f3978;
	add.f32 	%f7586, %f3975, %f3975;
	add.f32 	%f3979, %f1, %f7585;
	fma.rn.f32 	%f3980, %f7586, %f3976, %f2;
	mul.f32 	%f3981, %f3979, %f3979;
	mul.f32 	%f3982, %f3980, %f3980;
	add.f32 	%f7587, %f3981, %f3982;
	setp.gt.f32 	%p799, %f7587, 0f40800000;
	mov.b32 	%r811, 740;
	mov.u32 	%r1334, %r811;
	@%p799 bra 	$L__BB0_1366;
	sub.f32 	%f7588, %f3981, %f3982;
	add.f32 	%f7589, %f3979, %f3979;
	add.f32 	%f3983, %f1, %f7588;
	fma.rn.f32 	%f3984, %f7589, %f3980, %f2;
	mul.f32 	%f3985, %f3983, %f3983;
	mul.f32 	%f3986, %f3984, %f3984;
	add.f32 	%f7590, %f3985, %f3986;
	setp.gt.f32 	%p800, %f7590, 0f40800000;
	mov.b32 	%r812, 741;
	mov.u32 	%r1334, %r812;
	@%p800 bra 	$L__BB0_1366;
	sub.f32 	%f7591, %f3985, %f3986;
	add.f32 	%f7592, %f3983, %f3983;
	add.f32 	%f3987, %f1, %f7591;
	fma.rn.f32 	%f3988, %f7592, %f3984, %f2;
	mul.f32 	%f3989, %f3987, %f3987;
	mul.f32 	%f3990, %f3988, %f3988;
	add.f32 	%f7593, %f3989, %f3990;
	setp.gt.f32 	%p801, %f7593, 0f40800000;
	mov.b32 	%r813, 742;
	mov.u32 	%r1334, %r813;
	@%p801 bra 	$L__BB0_1366;
	sub.f32 	%f7594, %f3989, %f3990;
	add.f32 	%f7595, %f3987, %f3987;
	add.f32 	%f3991, %f1, %f7594;
	fma.rn.f32 	%f3992, %f7595, %f3988, %f2;
	mul.f32 	%f3993, %f3991, %f3991;
	mul.f32 	%f3994, %f3992, %f3992;
	add.f32 	%f7596, %f3993, %f3994;
	setp.gt.f32 	%p802, %f7596, 0f40800000;
	mov.b32 	%r814, 743;
	mov.u32 	%r1334, %r814;
	@%p802 bra 	$L__BB0_1366;
	sub.f32 	%f7597, %f3993, %f3994;
	add.f32 	%f7598, %f3991, %f3991;
	add.f32 	%f3995, %f1, %f7597;
	fma.rn.f32 	%f3996, %f7598, %f3992, %f2;
	mul.f32 	%f3997, %f3995, %f3995;
	mul.f32 	%f3998, %f3996, %f3996;
	add.f32 	%f7599, %f3997, %f3998;
	setp.gt.f32 	%p803, %f7599, 0f40800000;
	mov.b32 	%r815, 744;
	mov.u32 	%r1334, %r815;
	@%p803 bra 	$L__BB0_1366;
	sub.f32 	%f7600, %f3997, %f3998;
	add.f32 	%f7601, %f3995, %f3995;
	add.f32 	%f3999, %f1, %f7600;
	fma.rn.f32 	%f4000, %f7601, %f3996, %f2;
	mul.f32 	%f4001, %f3999, %f3999;
	mul.f32 	%f4002, %f4000, %f4000;
	add.f32 	%f7602, %f4001, %f4002;
	setp.gt.f32 	%p804, %f7602, 0f40800000;
	mov.b32 	%r816, 745;
	mov.u32 	%r1334, %r816;
	@%p804 bra 	$L__BB0_1366;
	sub.f32 	%f7603, %f4001, %f4002;
	add.f32 	%f7604, %f3999, %f3999;
	add.f32 	%f4003, %f1, %f7603;
	fma.rn.f32 	%f4004, %f7604, %f4000, %f2;
	mul.f32 	%f4005, %f4003, %f4003;
	mul.f32 	%f4006, %f4004, %f4004;
	add.f32 	%f7605, %f4005, %f4006;
	setp.gt.f32 	%p805, %f7605, 0f40800000;
	mov.b32 	%r817, 746;
	mov.u32 	%r1334, %r817;
	@%p805 bra 	$L__BB0_1366;
	sub.f32 	%f7606, %f4005, %f4006;
	add.f32 	%f7607, %f4003, %f4003;
	add.f32 	%f4007, %f1, %f7606;
	fma.rn.f32 	%f4008, %f7607, %f4004, %f2;
	mul.f32 	%f4009, %f4007, %f4007;
	mul.f32 	%f4010, %f4008, %f4008;
	add.f32 	%f7608, %f4009, %f4010;
	setp.gt.f32 	%p806, %f7608, 0f40800000;
	mov.b32 	%r818, 747;
	mov.u32 	%r1334, %r818;
	@%p806 bra 	$L__BB0_1366;
	sub.f32 	%f7609, %f4009, %f4010;
	add.f32 	%f7610, %f4007, %f4007;
	add.f32 	%f4011, %f1, %f7609;
	fma.rn.f32 	%f4012, %f7610, %f4008, %f2;
	mul.f32 	%f4013, %f4011, %f4011;
	mul.f32 	%f4014, %f4012, %f4012;
	add.f32 	%f7611, %f4013, %f4014;
	setp.gt.f32 	%p807, %f7611, 0f40800000;
	mov.b32 	%r819, 748;
	mov.u32 	%r1334, %r819;
	@%p807 bra 	$L__BB0_1366;
	sub.f32 	%f7612, %f4013, %f4014;
	add.f32 	%f7613, %f4011, %f4011;
	add.f32 	%f4015, %f1, %f7612;
	fma.rn.f32 	%f4016, %f7613, %f4012, %f2;
	mul.f32 	%f4017, %f4015, %f4015;
	mul.f32 	%f4018, %f4016, %f4016;
	add.f32 	%f7614, %f4017, %f4018;
	setp.gt.f32 	%p808, %f7614, 0f40800000;
	mov.b32 	%r820, 749;
	mov.u32 	%r1334, %r820;
	@%p808 bra 	$L__BB0_1366;
	sub.f32 	%f7615, %f4017, %f4018;
	add.f32 	%f7616, %f4015, %f4015;
	add.f32 	%f4019, %f1, %f7615;
	fma.rn.f32 	%f4020, %f7616, %f4016, %f2;
	mul.f32 	%f4021, %f4019, %f4019;
	mul.f32 	%f4022, %f4020, %f4020;
	add.f32 	%f7617, %f4021, %f4022;
	setp.gt.f32 	%p809, %f7617, 0f40800000;
	mov.b32 	%r821, 750;
	mov.u32 	%r1334, %r821;
	@%p809 bra 	$L__BB0_1366;
	sub.f32 	%f7618, %f4021, %f4022;
	add.f32 	%f7619, %f4019, %f4019;
	add.f32 	%f4023, %f1, %f7618;
	fma.rn.f32 	%f4024, %f7619, %f4020, %f2;
	mul.f32 	%f4025, %f4023, %f4023;
	mul.f32 	%f4026, %f4024, %f4024;
	add.f32 	%f7620, %f4025, %f4026;
	setp.gt.f32 	%p810, %f7620, 0f40800000;
	mov.b32 	%r822, 751;
	mov.u32 	%r1334, %r822;
	@%p810 bra 	$L__BB0_1366;
	sub.f32 	%f7621, %f4025, %f4026;
	add.f32 	%f7622, %f4023, %f4023;
	add.f32 	%f4027, %f1, %f7621;
	fma.rn.f32 	%f4028, %f7622, %f4024, %f2;
	mul.f32 	%f4029, %f4027, %f4027;
	mul.f32 	%f4030, %f4028, %f4028;
	add.f32 	%f7623, %f4029, %f4030;
	setp.gt.f32 	%p811, %f7623, 0f40800000;
	mov.b32 	%r823, 752;
	mov.u32 	%r1334, %r823;
	@%p811 bra 	$L__BB0_1366;
	sub.f32 	%f7624, %f4029, %f4030;
	add.f32 	%f7625, %f4027, %f4027;
	add.f32 	%f4031, %f1, %f7624;
	fma.rn.f32 	%f4032, %f7625, %f4028, %f2;
	mul.f32 	%f4033, %f4031, %f4031;
	mul.f32 	%f4034, %f4032, %f4032;
	add.f32 	%f7626, %f4033, %f4034;
	setp.gt.f32 	%p812, %f7626, 0f40800000;
	mov.b32 	%r824, 753;
	mov.u32 	%r1334, %r824;
	@%p812 bra 	$L__BB0_1366;
	sub.f32 	%f7627, %f4033, %f4034;
	add.f32 	%f7628, %f4031, %f4031;
	add.f32 	%f4035, %f1, %f7627;
	fma.rn.f32 	%f4036, %f7628, %f4032, %f2;
	mul.f32 	%f4037, %f4035, %f4035;
	mul.f32 	%f4038, %f4036, %f4036;
	add.f32 	%f7629, %f4037, %f4038;
	setp.gt.f32 	%p813, %f7629, 0f40800000;
	mov.b32 	%r825, 754;
	mov.u32 	%r1334, %r825;
	@%p813 bra 	$L__BB0_1366;
	sub.f32 	%f7630, %f4037, %f4038;
	add.f32 	%f7631, %f4035, %f4035;
	add.f32 	%f4039, %f1, %f7630;
	fma.rn.f32 	%f4040, %f7631, %f4036, %f2;
	mul.f32 	%f4041, %f4039, %f4039;
	mul.f32 	%f4042, %f4040, %f4040;
	add.f32 	%f7632, %f4041, %f4042;
	setp.gt.f32 	%p814, %f7632, 0f40800000;
	mov.b32 	%r826, 755;
	mov.u32 	%r1334, %r826;
	@%p814 bra 	$L__BB0_1366;
	sub.f32 	%f7633, %f4041, %f4042;
	add.f32 	%f7634, %f4039, %f4039;
	add.f32 	%f4043, %f1, %f7633;
	fma.rn.f32 	%f4044, %f7634, %f4040, %f2;
	mul.f32 	%f4045, %f4043, %f4043;
	mul.f32 	%f4046, %f4044, %f4044;
	add.f32 	%f7635, %f4045, %f4046;
	setp.gt.f32 	%p815, %f7635, 0f40800000;
	mov.b32 	%r827, 756;
	mov.u32 	%r1334, %r827;
	@%p815 bra 	$L__BB0_1366;
	sub.f32 	%f7636, %f4045, %f4046;
	add.f32 	%f7637, %f4043, %f4043;
	add.f32 	%f4047, %f1, %f7636;
	fma.rn.f32 	%f4048, %f7637, %f4044, %f2;
	mul.f32 	%f4049, %f4047, %f4047;
	mul.f32 	%f4050, %f4048, %f4048;
	add.f32 	%f7638, %f4049, %f4050;
	setp.gt.f32 	%p816, %f7638, 0f40800000;
	mov.b32 	%r828, 757;
	mov.u32 	%r1334, %r828;
	@%p816 bra 	$L__BB0_1366;
	sub.f32 	%f7639, %f4049, %f4050;
	add.f32 	%f7640, %f4047, %f4047;
	add.f32 	%f4051, %f1, %f7639;
	fma.rn.f32 	%f4052, %f7640, %f4048, %f2;
	mul.f32 	%f4053, %f4051, %f4051;
	mul.f32 	%f4054, %f4052, %f4052;
	add.f32 	%f7641, %f4053, %f4054;
	setp.gt.f32 	%p817, %f7641, 0f40800000;
	mov.b32 	%r829, 758;
	mov.u32 	%r1334, %r829;
	@%p817 bra 	$L__BB0_1366;
	sub.f32 	%f7642, %f4053, %f4054;
	add.f32 	%f7643, %f4051, %f4051;
	add.f32 	%f4055, %f1, %f7642;
	fma.rn.f32 	%f4056, %f7643, %f4052, %f2;
	mul.f32 	%f4057, %f4055, %f4055;
	mul.f32 	%f4058, %f4056, %f4056;
	add.f32 	%f7644, %f4057, %f4058;
	setp.gt.f32 	%p818, %f7644, 0f40800000;
	mov.b32 	%r830, 759;
	mov.u32 	%r1334, %r830;
	@%p818 bra 	$L__BB0_1366;
	sub.f32 	%f7645, %f4057, %f4058;
	add.f32 	%f7646, %f4055, %f4055;
	add.f32 	%f4059, %f1, %f7645;
	fma.rn.f32 	%f4060, %f7646, %f4056, %f2;
	mul.f32 	%f4061, %f4059, %f4059;
	mul.f32 	%f4062, %f4060, %f4060;
	add.f32 	%f7647, %f4061, %f4062;
	setp.gt.f32 	%p819, %f7647, 0f40800000;
	mov.b32 	%r831, 760;
	mov.u32 	%r1334, %r831;
	@%p819 bra 	$L__BB0_1366;
	sub.f32 	%f7648, %f4061, %f4062;
	add.f32 	%f7649, %f4059, %f4059;
	add.f32 	%f4063, %f1, %f7648;
	fma.rn.f32 	%f4064, %f7649, %f4060, %f2;
	mul.f32 	%f4065, %f4063, %f4063;
	mul.f32 	%f4066, %f4064, %f4064;
	add.f32 	%f7650, %f4065, %f4066;
	setp.gt.f32 	%p820, %f7650, 0f40800000;
	mov.b32 	%r832, 761;
	mov.u32 	%r1334, %r832;
	@%p820 bra 	$L__BB0_1366;
	sub.f32 	%f7651, %f4065, %f4066;
	add.f32 	%f7652, %f4063, %f4063;
	add.f32 	%f4067, %f1, %f7651;
	fma.rn.f32 	%f4068, %f7652, %f4064, %f2;
	mul.f32 	%f4069, %f4067, %f4067;
	mul.f32 	%f4070, %f4068, %f4068;
	add.f32 	%f7653, %f4069, %f4070;
	setp.gt.f32 	%p821, %f7653, 0f40800000;
	mov.b32 	%r833, 762;
	mov.u32 	%r1334, %r833;
	@%p821 bra 	$L__BB0_1366;
	sub.f32 	%f7654, %f4069, %f4070;
	add.f32 	%f7655, %f4067, %f4067;
	add.f32 	%f4071, %f1, %f7654;
	fma.rn.f32 	%f4072, %f7655, %f4068, %f2;
	mul.f32 	%f4073, %f4071, %f4071;
	mul.f32 	%f4074, %f4072, %f4072;
	add.f32 	%f7656, %f4073, %f4074;
	setp.gt.f32 	%p822, %f7656, 0f40800000;
	mov.b32 	%r834, 763;
	mov.u32 	%r1334, %r834;
	@%p822 bra 	$L__BB0_1366;
	sub.f32 	%f7657, %f4073, %f4074;
	add.f32 	%f7658, %f4071, %f4071;
	add.f32 	%f4075, %f1, %f7657;
	fma.rn.f32 	%f4076, %f7658, %f4072, %f2;
	mul.f32 	%f4077, %f4075, %f4075;
	mul.f32 	%f4078, %f4076, %f4076;
	add.f32 	%f7659, %f4077, %f4078;
	setp.gt.f32 	%p823, %f7659, 0f40800000;
	mov.b32 	%r835, 764;
	mov.u32 	%r1334, %r835;
	@%p823 bra 	$L__BB0_1366;
	sub.f32 	%f7660, %f4077, %f4078;
	add.f32 	%f7661, %f4075, %f4075;
	add.f32 	%f4079, %f1, %f7660;
	fma.rn.f32 	%f4080, %f7661, %f4076, %f2;
	mul.f32 	%f4081, %f4079, %f4079;
	mul.f32 	%f4082, %f4080, %f4080;
	add.f32 	%f7662, %f4081, %f4082;
	setp.gt.f32 	%p824, %f7662, 0f40800000;
	mov.b32 	%r836, 765;
	mov.u32 	%r1334, %r836;
	@%p824 bra 	$L__BB0_1366;
	sub.f32 	%f7663, %f4081, %f4082;
	add.f32 	%f7664, %f4079, %f4079;
	add.f32 	%f4083, %f1, %f7663;
	fma.rn.f32 	%f4084, %f7664, %f4080, %f2;
	mul.f32 	%f4085, %f4083, %f4083;
	mul.f32 	%f4086, %f4084, %f4084;
	add.f32 	%f7665, %f4085, %f4086;
	setp.gt.f32 	%p825, %f7665, 0f40800000;
	mov.b32 	%r837, 766;
	mov.u32 	%r1334, %r837;
	@%p825 bra 	$L__BB0_1366;
	sub.f32 	%f7666, %f4085, %f4086;
	add.f32 	%f7667, %f4083, %f4083;
	add.f32 	%f4087, %f1, %f7666;
	fma.rn.f32 	%f4088, %f7667, %f4084, %f2;
	mul.f32 	%f4089, %f4087, %f4087;
	mul.f32 	%f4090, %f4088, %f4088;
	add.f32 	%f7668, %f4089, %f4090;
	setp.gt.f32 	%p826, %f7668, 0f40800000;
	mov.b32 	%r838, 767;
	mov.u32 	%r1334, %r838;
	@%p826 bra 	$L__BB0_1366;
	sub.f32 	%f7669, %f4089, %f4090;
	add.f32 	%f7670, %f4087, %f4087;
	add.f32 	%f4091, %f1, %f7669;
	fma.rn.f32 	%f4092, %f7670, %f4088, %f2;
	mul.f32 	%f4093, %f4091, %f4091;
	mul.f32 	%f4094, %f4092, %f4092;
	add.f32 	%f7671, %f4093, %f4094;
	setp.gt.f32 	%p827, %f7671, 0f40800000;
	mov.b32 	%r839, 768;
	mov.u32 	%r1334, %r839;
	@%p827 bra 	$L__BB0_1366;
	sub.f32 	%f7672, %f4093, %f4094;
	add.f32 	%f7673, %f4091, %f4091;
	add.f32 	%f4095, %f1, %f7672;
	fma.rn.f32 	%f4096, %f7673, %f4092, %f2;
	mul.f32 	%f4097, %f4095, %f4095;
	mul.f32 	%f4098, %f4096, %f4096;
	add.f32 	%f7674, %f4097, %f4098;
	setp.gt.f32 	%p828, %f7674, 0f40800000;
	mov.b32 	%r840, 769;
	mov.u32 	%r1334, %r840;
	@%p828 bra 	$L__BB0_1366;
	sub.f32 	%f7675, %f4097, %f4098;
	add.f32 	%f7676, %f4095, %f4095;
	add.f32 	%f4099, %f1, %f7675;
	fma.rn.f32 	%f4100, %f7676, %f4096, %f2;
	mul.f32 	%f4101, %f4099, %f4099;
	mul.f32 	%f4102, %f4100, %f4100;
	add.f32 	%f7677, %f4101, %f4102;
	setp.gt.f32 	%p829, %f7677, 0f40800000;
	mov.b32 	%r841, 770;
	mov.u32 	%r1334, %r841;
	@%p829 bra 	$L__BB0_1366;
	sub.f32 	%f7678, %f4101, %f4102;
	add.f32 	%f7679, %f4099, %f4099;
	add.f32 	%f4103, %f1, %f7678;
	fma.rn.f32 	%f4104, %f7679, %f4100, %f2;
	mul.f32 	%f4105, %f4103, %f4103;
	mul.f32 	%f4106, %f4104, %f4104;
	add.f32 	%f7680, %f4105, %f4106;
	setp.gt.f32 	%p830, %f7680, 0f40800000;
	mov.b32 	%r842, 771;
	mov.u32 	%r1334, %r842;
	@%p830 bra 	$L__BB0_1366;
	sub.f32 	%f7681, %f4105, %f4106;
	add.f32 	%f7682, %f4103, %f4103;
	add.f32 	%f4107, %f1, %f7681;
	fma.rn.f32 	%f4108, %f7682, %f4104, %f2;
	mul.f32 	%f4109, %f4107, %f4107;
	mul.f32 	%f4110, %f4108, %f4108;
	add.f32 	%f7683, %f4109, %f4110;
	setp.gt.f32 	%p831, %f7683, 0f40800000;
	mov.b32 	%r843, 772;
	mov.u32 	%r1334, %r843;
	@%p831 bra 	$L__BB0_1366;
	sub.f32 	%f7684, %f4109, %f4110;
	add.f32 	%f7685, %f4107, %f4107;
	add.f32 	%f4111, %f1, %f7684;
	fma.rn.f32 	%f4112, %f7685, %f4108, %f2;
	mul.f32 	%f4113, %f4111, %f4111;
	mul.f32 	%f4114, %f4112, %f4112;
	add.f32 	%f7686, %f4113, %f4114;
	setp.gt.f32 	%p832, %f7686, 0f40800000;
	mov.b32 	%r844, 773;
	mov.u32 	%r1334, %r844;
	@%p832 bra 	$L__BB0_1366;
	sub.f32 	%f7687, %f4113, %f4114;
	add.f32 	%f7688, %f4111, %f4111;
	add.f32 	%f4115, %f1, %f7687;
	fma.rn.f32 	%f4116, %f7688, %f4112, %f2;
	mul.f32 	%f4117, %f4115, %f4115;
	mul.f32 	%f4118, %f4116, %f4116;
	add.f32 	%f7689, %f4117, %f4118;
	setp.gt.f32 	%p833, %f7689, 0f40800000;
	mov.b32 	%r845, 774;
	mov.u32 	%r1334, %r845;
	@%p833 bra 	$L__BB0_1366;
	sub.f32 	%f7690, %f4117, %f4118;
	add.f32 	%f7691, %f4115, %f4115;
	add.f32 	%f4119, %f1, %f7690;
	fma.rn.f32 	%f4120, %f7691, %f4116, %f2;
	mul.f32 	%f4121, %f4119, %f4119;
	mul.f32 	%f4122, %f4120, %f4120;
	add.f32 	%f7692, %f4121, %f4122;
	setp.gt.f32 	%p834, %f7692, 0f40800000;
	mov.b32 	%r846, 775;
	mov.u32 	%r1334, %r846;
	@%p834 bra 	$L__BB0_1366;
	sub.f32 	%f7693, %f4121, %f4122;
	add.f32 	%f7694, %f4119, %f4119;
	add.f32 	%f4123, %f1, %f7693;
	fma.rn.f32 	%f4124, %f7694, %f4120, %f2;
	mul.f32 	%f4125, %f4123, %f4123;
	mul.f32 	%f4126, %f4124, %f4124;
	add.f32 	%f7695, %f4125, %f4126;
	setp.gt.f32 	%p835, %f7695, 0f40800000;
	mov.b32 	%r847, 776;
	mov.u32 	%r1334, %r847;
	@%p835 bra 	$L__BB0_1366;
	sub.f32 	%f7696, %f4125, %f4126;
	add.f32 	%f7697, %f4123, %f4123;
	add.f32 	%f4127, %f1, %f7696;
	fma.rn.f32 	%f4128, %f7697, %f4124, %f2;
	mul.f32 	%f4129, %f4127, %f4127;
	mul.f32 	%f4130, %f4128, %f4128;
	add.f32 	%f7698, %f4129, %f4130;
	setp.gt.f32 	%p836, %f7698, 0f40800000;
	mov.b32 	%r848, 777;
	mov.u32 	%r1334, %r848;
	@%p836 bra 	$L__BB0_1366;
	sub.f32 	%f7699, %f4129, %f4130;
	add.f32 	%f7700, %f4127, %f4127;
	add.f32 	%f4131, %f1, %f7699;
	fma.rn.f32 	%f4132, %f7700, %f4128, %f2;
	mul.f32 	%f4133, %f4131, %f4131;
	mul.f32 	%f4134, %f4132, %f4132;
	add.f32 	%f7701, %f4133, %f4134;
	setp.gt.f32 	%p837, %f7701, 0f40800000;
	mov.b32 	%r849, 778;
	mov.u32 	%r1334, %r849;
	@%p837 bra 	$L__BB0_1366;
	sub.f32 	%f7702, %f4133, %f4134;
	add.f32 	%f7703, %f4131, %f4131;
	add.f32 	%f4135, %f1, %f7702;
	fma.rn.f32 	%f4136, %f7703, %f4132, %f2;
	mul.f32 	%f4137, %f4135, %f4135;
	mul.f32 	%f4138, %f4136, %f4136;
	add.f32 	%f7704, %f4137, %f4138;
	setp.gt.f32 	%p838, %f7704, 0f40800000;
	mov.b32 	%r850, 779;
	mov.u32 	%r1334, %r850;
	@%p838 bra 	$L__BB0_1366;
	sub.f32 	%f7705, %f4137, %f4138;
	add.f32 	%f7706, %f4135, %f4135;
	add.f32 	%f4139, %f1, %f7705;
	fma.rn.f32 	%f4140, %f7706, %f4136, %f2;
	mul.f32 	%f4141, %f4139, %f4139;
	mul.f32 	%f4142, %f4140, %f4140;
	add.f32 	%f7707, %f4141, %f4142;
	setp.gt.f32 	%p839, %f7707, 0f40800000;
	mov.b32 	%r851, 780;
	mov.u32 	%r1334, %r851;
	@%p839 bra 	$L__BB0_1366;
	sub.f32 	%f7708, %f4141, %f4142;
	add.f32 	%f7709, %f4139, %f4139;
	add.f32 	%f4143, %f1, %f7708;
	fma.rn.f32 	%f4144, %f7709, %f4140, %f2;
	mul.f32 	%f4145, %f4143, %f4143;
	mul.f32 	%f4146, %f4144, %f4144;
	add.f32 	%f7710, %f4145, %f4146;
	setp.gt.f32 	%p840, %f7710, 0f40800000;
	mov.b32 	%r852, 781;
	mov.u32 	%r1334, %r852;
	@%p840 bra 	$L__BB0_1366;
	sub.f32 	%f7711, %f4145, %f4146;
	add.f32 	%f7712, %f4143, %f4143;
	add.f32 	%f4147, %f1, %f7711;
	fma.rn.f32 	%f4148, %f7712, %f4144, %f2;
	mul.f32 	%f4149, %f4147, %f4147;
	mul.f32 	%f4150, %f4148, %f4148;
	add.f32 	%f7713, %f4149, %f4150;
	setp.gt.f32 	%p841, %f7713, 0f40800000;
	mov.b32 	%r853, 782;
	mov.u32 	%r1334, %r853;
	@%p841 bra 	$L__BB0_1366;
	sub.f32 	%f7714, %f4149, %f4150;
	add.f32 	%f7715, %f4147, %f4147;
	add.f32 	%f4151, %f1, %f7714;
	fma.rn.f32 	%f4152, %f7715, %f4148, %f2;
	mul.f32 	%f4153, %f4151, %f4151;
	mul.f32 	%f4154, %f4152, %f4152;
	add.f32 	%f7716, %f4153, %f4154;
	setp.gt.f32 	%p842, %f7716, 0f40800000;
	mov.b32 	%r854, 783;
	mov.u32 	%r1334, %r854;
	@%p842 bra 	$L__BB0_1366;
	sub.f32 	%f7717, %f4153, %f4154;
	add.f32 	%f7718, %f4151, %f4151;
	add.f32 	%f4155, %f1, %f7717;
	fma.rn.f32 	%f4156, %f7718, %f4152, %f2;
	mul.f32 	%f4157, %f4155, %f4155;
	mul.f32 	%f4158, %f4156, %f4156;
	add.f32 	%f7719, %f4157, %f4158;
	setp.gt.f32 	%p843, %f7719, 0f40800000;
	mov.b32 	%r855, 784;
	mov.u32 	%r1334, %r855;
	@%p843 bra 	$L__BB0_1366;
	sub.f32 	%f7720, %f4157, %f4158;
	add.f32 	%f7721, %f4155, %f4155;
	add.f32 	%f4159, %f1, %f7720;
	fma.rn.f32 	%f4160, %f7721, %f4156, %f2;
	mul.f32 	%f4161, %f4159, %f4159;
	mul.f32 	%f4162, %f4160, %f4160;
	add.f32 	%f7722, %f4161, %f4162;
	setp.gt.f32 	%p844, %f7722, 0f40800000;
	mov.b32 	%r856, 785;
	mov.u32 	%r1334, %r856;
	@%p844 bra 	$L__BB0_1366;
	sub.f32 	%f7723, %f4161, %f4162;
	add.f32 	%f7724, %f4159, %f4159;
	add.f32 	%f4163, %f1, %f7723;
	fma.rn.f32 	%f4164, %f7724, %f4160, %f2;
	mul.f32 	%f4165, %f4163, %f4163;
	mul.f32 	%f4166, %f4164, %f4164;
	add.f32 	%f7725, %f4165, %f4166;
	setp.gt.f32 	%p845, %f7725, 0f40800000;
	mov.b32 	%r857, 786;
	mov.u32 	%r1334, %r857;
	@%p845 bra 	$L__BB0_1366;
	sub.f32 	%f7726, %f4165, %f4166;
	add.f32 	%f7727, %f4163, %f4163;
	add.f32 	%f4167, %f1, %f7726;
	fma.rn.f32 	%f4168, %f7727, %f4164, %f2;
	mul.f32 	%f4169, %f4167, %f4167;
	mul.f32 	%f4170, %f4168, %f4168;
	add.f32 	%f7728, %f4169, %f4170;
	setp.gt.f32 	%p846, %f7728, 0f40800000;
	mov.b32 	%r858, 787;
	mov.u32 	%r1334, %r858;
	@%p846 bra 	$L__BB0_1366;
	sub.f32 	%f7729, %f4169, %f4170;
	add.f32 	%f7730, %f4167, %f4167;
	add.f32 	%f4171, %f1, %f7729;
	fma.rn.f32 	%f4172, %f7730, %f4168, %f2;
	mul.f32 	%f4173, %f4171, %f4171;
	mul.f32 	%f4174, %f4172, %f4172;
	add.f32 	%f7731, %f4173, %f4174;
	setp.gt.f32 	%p847, %f7731, 0f40800000;
	mov.b32 	%r859, 788;
	mov.u32 	%r1334, %r859;
	@%p847 bra 	$L__BB0_1366;
	sub.f32 	%f7732, %f4173, %f4174;
	add.f32 	%f7733, %f4171, %f4171;
	add.f32 	%f4175, %f1, %f7732;
	fma.rn.f32 	%f4176, %f7733, %f4172, %f2;
	mul.f32 	%f4177, %f4175, %f4175;
	mul.f32 	%f4178, %f4176, %f4176;
	add.f32 	%f7734, %f4177, %f4178;
	setp.gt.f32 	%p848, %f7734, 0f40800000;
	mov.b32 	%r860, 789;
	mov.u32 	%r1334, %r860;
	@%p848 bra 	$L__BB0_1366;
	sub.f32 	%f7735, %f4177, %f4178;
	add.f32 	%f7736, %f4175, %f4175;
	add.f32 	%f4179, %f1, %f7735;
	fma.rn.f32 	%f4180, %f7736, %f4176, %f2;
	mul.f32 	%f4181, %f4179, %f4179;
	mul.f32 	%f4182, %f4180, %f4180;
	add.f32 	%f7737, %f4181, %f4182;
	setp.gt.f32 	%p849, %f7737, 0f40800000;
	mov.b32 	%r861, 790;
	mov.u32 	%r1334, %r861;
	@%p849 bra 	$L__BB0_1366;
	sub.f32 	%f7738, %f4181, %f4182;
	add.f32 	%f7739, %f4179, %f4179;
	add.f32 	%f4183, %f1, %f7738;
	fma.rn.f32 	%f4184, %f7739, %f4180, %f2;
	mul.f32 	%f4185, %f4183, %f4183;
	mul.f32 	%f4186, %f4184, %f4184;
	add.f32 	%f7740, %f4185, %f4186;
	setp.gt.f32 	%p850, %f7740, 0f40800000;
	mov.b32 	%r862, 791;
	mov.u32 	%r1334, %r862;
	@%p850 bra 	$L__BB0_1366;
	sub.f32 	%f7741, %f4185, %f4186;
	add.f32 	%f7742, %f4183, %f4183;
	add.f32 	%f4187, %f1, %f7741;
	fma.rn.f32 	%f4188, %f7742, %f4184, %f2;
	mul.f32 	%f4189, %f4187, %f4187;
	mul.f32 	%f4190, %f4188, %f4188;
	add.f32 	%f7743, %f4189, %f4190;
	setp.gt.f32 	%p851, %f7743, 0f40800000;
	mov.b32 	%r863, 792;
	mov.u32 	%r1334, %r863;
	@%p851 bra 	$L__BB0_1366;
	sub.f32 	%f7744, %f4189, %f4190;
	add.f32 	%f7745, %f4187, %f4187;
	add.f32 	%f4191, %f1, %f7744;
	fma.rn.f32 	%f4192, %f7745, %f4188, %f2;
	mul.f32 	%f4193, %f4191, %f4191;
	mul.f32 	%f4194, %f4192, %f4192;
	add.f32 	%f7746, %f4193, %f4194;
	setp.gt.f32 	%p852, %f7746, 0f40800000;
	mov.b32 	%r864, 793;
	mov.u32 	%r1334, %r864;
	@%p852 bra 	$L__BB0_1366;
	sub.f32 	%f7747, %f4193, %f4194;
	add.f32 	%f7748, %f4191, %f4191;
	add.f32 	%f4195, %f1, %f7747;
	fma.rn.f32 	%f4196, %f7748, %f4192, %f2;
	mul.f32 	%f4197, %f4195, %f4195;
	mul.f32 	%f4198, %f4196, %f4196;
	add.f32 	%f7749, %f4197, %f4198;
	setp.gt.f32 	%p853, %f7749, 0f40800000;
	mov.b32 	%r865, 794;
	mov.u32 	%r1334, %r865;
	@%p853 bra 	$L__BB0_1366;
	sub.f32 	%f7750, %f4197, %f4198;
	add.f32 	%f7751, %f4195, %f4195;
	add.f32 	%f4199, %f1, %f7750;
	fma.rn.f32 	%f4200, %f7751, %f4196, %f2;
	mul.f32 	%f4201, %f4199, %f4199;
	mul.f32 	%f4202, %f4200, %f4200;
	add.f32 	%f7752, %f4201, %f4202;
	setp.gt.f32 	%p854, %f7752, 0f40800000;
	mov.b32 	%r866, 795;
	mov.u32 	%r1334, %r866;
	@%p854 bra 	$L__BB0_1366;
	sub.f32 	%f7753, %f4201, %f4202;
	add.f32 	%f7754, %f4199, %f4199;
	add.f32 	%f4203, %f1, %f7753;
	fma.rn.f32 	%f4204, %f7754, %f4200, %f2;
	mul.f32 	%f4205, %f4203, %f4203;
	mul.f32 	%f4206, %f4204, %f4204;
	add.f32 	%f7755, %f4205, %f4206;
	setp.gt.f32 	%p855, %f7755, 0f40800000;
	mov.b32 	%r867, 796;
	mov.u32 	%r1334, %r867;
	@%p855 bra 	$L__BB0_1366;
	sub.f32 	%f7756, %f4205, %f4206;
	add.f32 	%f7757, %f4203, %f4203;
	add.f32 	%f4207, %f1, %f7756;
	fma.rn.f32 	%f4208, %f7757, %f4204, %f2;
	mul.f32 	%f4209, %f4207, %f4207;
	mul.f32 	%f4210, %f4208, %f4208;
	add.f32 	%f7758, %f4209, %f4210;
	setp.gt.f32 	%p856, %f7758, 0f40800000;
	mov.b32 	%r868, 797;
	mov.u32 	%r1334, %r868;
	@%p856 bra 	$L__BB0_1366;
	sub.f32 	%f7759, %f4209, %f4210;
	add.f32 	%f7760, %f4207, %f4207;
	add.f32 	%f4211, %f1, %f7759;
	fma.rn.f32 	%f4212, %f7760, %f4208, %f2;
	mul.f32 	%f4213, %f4211, %f4211;
	mul.f32 	%f4214, %f4212, %f4212;
	add.f32 	%f7761, %f4213, %f4214;
	setp.gt.f32 	%p857, %f7761, 0f40800000;
	mov.b32 	%r869, 798;
	mov.u32 	%r1334, %r869;
	@%p857 bra 	$L__BB0_1366;
	sub.f32 	%f7762, %f4213, %f4214;
	add.f32 	%f7763, %f4211, %f4211;
	add.f32 	%f4215, %f1, %f7762;
	fma.rn.f32 	%f4216, %f7763, %f4212, %f2;
	mul.f32 	%f4217, %f4215, %f4215;
	mul.f32 	%f4218, %f4216, %f4216;
	add.f32 	%f7764, %f4217, %f4218;
	setp.gt.f32 	%p858, %f7764, 0f40800000;
	mov.b32 	%r870, 799;
	mov.u32 	%r1334, %r870;
	@%p858 bra 	$L__BB0_1366;
	sub.f32 	%f7765, %f4217, %f4218;
	add.f32 	%f7766, %f4215, %f4215;
	add.f32 	%f4219, %f1, %f7765;
	fma.rn.f32 	%f4220, %f7766, %f4216, %f2;
	mul.f32 	%f4221, %f4219, %f4219;
	mul.f32 	%f4222, %f4220, %f4220;
	add.f32 	%f7767, %f4221, %f4222;
	setp.gt.f32 	%p859, %f7767, 0f40800000;
	mov.b32 	%r871, 800;
	mov.u32 	%r1334, %r871;
	@%p859 bra 	$L__BB0_1366;
	sub.f32 	%f7768, %f4221, %f4222;
	add.f32 	%f7769, %f4219, %f4219;
	add.f32 	%f4223, %f1, %f7768;
	fma.rn.f32 	%f4224, %f7769, %f4220, %f2;
	mul.f32 	%f4225, %f4223, %f4223;
	mul.f32 	%f4226, %f4224, %f4224;
	add.f32 	%f7770, %f4225, %f4226;
	setp.gt.f32 	%p860, %f7770, 0f40800000;
	mov.b32 	%r872, 801;
	mov.u32 	%r1334, %r872;
	@%p860 bra 	$L__BB0_1366;
	sub.f32 	%f7771, %f4225, %f4226;
	add.f32 	%f7772, %f4223, %f4223;
	add.f32 	%f4227, %f1, %f7771;
	fma.rn.f32 	%f4228, %f7772, %f4224, %f2;
	mul.f32 	%f4229, %f4227, %f4227;
	mul.f32 	%f4230, %f4228, %f4228;
	add.f32 	%f7773, %f4229, %f4230;
	setp.gt.f32 	%p861, %f7773, 0f40800000;
	mov.b32 	%r873, 802;
	mov.u32 	%r1334, %r873;
	@%p861 bra 	$L__BB0_1366;
	sub.f32 	%f7774, %f4229, %f4230;
	add.f32 	%f7775, %f4227, %f4227;
	add.f32 	%f4231, %f1, %f7774;
	fma.rn.f32 	%f4232, %f7775, %f4228, %f2;
	mul.f32 	%f4233, %f4231, %f4231;
	mul.f32 	%f4234, %f4232, %f4232;
	add.f32 	%f7776, %f4233, %f4234;
	setp.gt.f32 	%p862, %f7776, 0f40800000;
	mov.b32 	%r874, 803;
	mov.u32 	%r1334, %r874;
	@%p862 bra 	$L__BB0_1366;
	sub.f32 	%f7777, %f4233, %f4234;
	add.f32 	%f7778, %f4231, %f4231;
	add.f32 	%f4235, %f1, %f7777;
	fma.rn.f32 	%f4236, %f7778, %f4232, %f2;
	mul.f32 	%f4237, %f4235, %f4235;
	mul.f32 	%f4238, %f4236, %f4236;
	add.f32 	%f7779, %f4237, %f4238;
	setp.gt.f32 	%p863, %f7779, 0f40800000;
	mov.b32 	%r875, 804;
	mov.u32 	%r1334, %r875;
	@%p863 bra 	$L__BB0_1366;
	sub.f32 	%f7780, %f4237, %f4238;
	add.f32 	%f7781, %f4235, %f4235;
	add.f32 	%f4239, %f1, %f7780;
	fma.rn.f32 	%f4240, %f7781, %f4236, %f2;
	mul.f32 	%f4241, %f4239, %f4239;
	mul.f32 	%f4242, %f4240, %f4240;
	add.f32 	%f7782, %f4241, %f4242;
	setp.gt.f32 	%p864, %f7782, 0f40800000;
	mov.b32 	%r876, 805;
	mov.u32 	%r1334, %r876;
	@%p864 bra 	$L__BB0_1366;
	sub.f32 	%f7783, %f4241, %f4242;
	add.f32 	%f7784, %f4239, %f4239;
	add.f32 	%f4243, %f1, %f7783;
	fma.rn.f32 	%f4244, %f7784, %f4240, %f2;
	mul.f32 	%f4245, %f4243, %f4243;
	mul.f32 	%f4246, %f4244, %f4244;
	add.f32 	%f7785, %f4245, %f4246;
	setp.gt.f32 	%p865, %f7785, 0f40800000;
	mov.b32 	%r877, 806;
	mov.u32 	%r1334, %r877;
	@%p865 bra 	$L__BB0_1366;
	sub.f32 	%f7786, %f4245, %f4246;
	add.f32 	%f7787, %f4243, %f4243;
	add.f32 	%f4247, %f1, %f7786;
	fma.rn.f32 	%f4248, %f7787, %f4244, %f2;
	mul.f32 	%f4249, %f4247, %f4247;
	mul.f32 	%f4250, %f4248, %f4248;
	add.f32 	%f7788, %f4249, %f4250;
	setp.gt.f32 	%p866, %f7788, 0f40800000;
	mov.b32 	%r878, 807;
	mov.u32 	%r1334, %r878;
	@%p866 bra 	$L__BB0_1366;
	sub.f32 	%f7789, %f4249, %f4250;
	add.f32 	%f7790, %f4247, %f4247;
	add.f32 	%f4251, %f1, %f7789;
	fma.rn.f32 	%f4252, %f7790, %f4248, %f2;
	mul.f32 	%f4253, %f4251, %f4251;
	mul.f32 	%f4254, %f4252, %f4252;
	add.f32 	%f7791, %f4253, %f4254;
	setp.gt.f32 	%p867, %f7791, 0f40800000;
	mov.b32 	%r879, 808;
	mov.u32 	%r1334, %r879;
	@%p867 bra 	$L__BB0_1366;
	sub.f32 	%f7792, %f4253, %f4254;
	add.f32 	%f7793, %f4251, %f4251;
	add.f32 	%f4255, %f1, %f7792;
	fma.rn.f32 	%f4256, %f7793, %f4252, %f2;
	mul.f32 	%f4257, %f4255, %f4255;
	mul.f32 	%f4258, %f4256, %f4256;
	add.f32 	%f7794, %f4257, %f4258;
	setp.gt.f32 	%p868, %f7794, 0f40800000;
	mov.b32 	%r880, 809;
	mov.u32 	%r1334, %r880;
	@%p868 bra 	$L__BB0_1366;
	sub.f32 	%f7795, %f4257, %f4258;
	add.f32 	%f7796, %f4255, %f4255;
	add.f32 	%f4259, %f1, %f7795;
	fma.rn.f32 	%f4260, %f7796, %f4256, %f2;
	mul.f32 	%f4261, %f4259, %f4259;
	mul.f32 	%f4262, %f4260, %f4260;
	add.f32 	%f7797, %f4261, %f4262;
	setp.gt.f32 	%p869, %f7797, 0f40800000;
	mov.b32 	%r881, 810;
	mov.u32 	%r1334, %r881;
	@%p869 bra 	$L__BB0_1366;
	sub.f32 	%f7798, %f4261, %f4262;
	add.f32 	%f7799, %f4259, %f4259;
	add.f32 	%f4263, %f1, %f7798;
	fma.rn.f32 	%f4264, %f7799, %f4260, %f2;
	mul.f32 	%f4265, %f4263, %f4263;
	mul.f32 	%f4266, %f4264, %f4264;
	add.f32 	%f7800, %f4265, %f4266;
	setp.gt.f32 	%p870, %f7800, 0f40800000;
	mov.b32 	%r882, 811;
	mov.u32 	%r1334, %r882;
	@%p870 bra 	$L__BB0_1366;
	sub.f32 	%f7801, %f4265, %f4266;
	add.f32 	%f7802, %f4263, %f4263;
	add.f32 	%f4267, %f1, %f7801;
	fma.rn.f32 	%f4268, %f7802, %f4264, %f2;
	mul.f32 	%f4269, %f4267, %f4267;
	mul.f32 	%f4270, %f4268, %f4268;
	add.f32 	%f7803, %f4269, %f4270;
	setp.gt.f32 	%p871, %f7803, 0f40800000;
	mov.b32 	%r883, 812;
	mov.u32 	%r1334, %r883;
	@%p871 bra 	$L__BB0_1366;
	sub.f32 	%f7804, %f4269, %f4270;
	add.f32 	%f7805, %f4267, %f4267;
	add.f32 	%f4271, %f1, %f7804;
	fma.rn.f32 	%f4272, %f7805, %f4268, %f2;
	mul.f32 	%f4273, %f4271, %f4271;
	mul.f32 	%f4274, %f4272, %f4272;
	add.f32 	%f7806, %f4273, %f4274;
	setp.gt.f32 	%p872, %f7806, 0f40800000;
	mov.b32 	%r884, 813;
	mov.u32 	%r1334, %r884;
	@%p872 bra 	$L__BB0_1366;
	sub.f32 	%f7807, %f4273, %f4274;
	add.f32 	%f7808, %f4271, %f4271;
	add.f32 	%f4275, %f1, %f7807;
	fma.rn.f32 	%f4276, %f7808, %f4272, %f2;
	mul.f32 	%f4277, %f4275, %f4275;
	mul.f32 	%f4278, %f4276, %f4276;
	add.f32 	%f7809, %f4277, %f4278;
	setp.gt.f32 	%p873, %f7809, 0f40800000;
	mov.b32 	%r885, 814;
	mov.u32 	%r1334, %r885;
	@%p873 bra 	$L__BB0_1366;
	sub.f32 	%f7810, %f4277, %f4278;
	add.f32 	%f7811, %f4275, %f4275;
	add.f32 	%f4279, %f1, %f7810;
	fma.rn.f32 	%f4280, %f7811, %f4276, %f2;
	mul.f32 	%f4281, %f4279, %f4279;
	mul.f32 	%f4282, %f4280, %f4280;
	add.f32 	%f7812, %f4281, %f4282;
	setp.gt.f32 	%p874, %f7812, 0f40800000;
	mov.b32 	%r886, 815;
	mov.u32 	%r1334, %r886;
	@%p874 bra 	$L__BB0_1366;
	sub.f32 	%f7813, %f4281, %f4282;
	add.f32 	%f7814, %f4279, %f4279;
	add.f32 	%f4283, %f1, %f7813;
	fma.rn.f32 	%f4284, %f7814, %f4280, %f2;
	mul.f32 	%f4285, %f4283, %f4283;
	mul.f32 	%f4286, %f4284, %f4284;
	add.f32 	%f7815, %f4285, %f4286;
	setp.gt.f32 	%p875, %f7815, 0f40800000;
	mov.b32 	%r887, 816;
	mov.u32 	%r1334, %r887;
	@%p875 bra 	$L__BB0_1366;
	sub.f32 	%f7816, %f4285, %f4286;
	add.f32 	%f7817, %f4283, %f4283;
	add.f32 	%f4287, %f1, %f7816;
	fma.rn.f32 	%f4288, %f7817, %f4284, %f2;
	mul.f32 	%f4289, %f4287, %f4287;
	mul.f32 	%f4290, %f4288, %f4288;
	add.f32 	%f7818, %f4289, %f4290;
	setp.gt.f32 	%p876, %f7818, 0f40800000;
	mov.b32 	%r888, 817;
	mov.u32 	%r1334, %r888;
	@%p876 bra 	$L__BB0_1366;
	sub.f32 	%f7819, %f4289, %f4290;
	add.f32 	%f7820, %f4287, %f4287;
	add.f32 	%f4291, %f1, %f7819;
	fma.rn.f32 	%f4292, %f7820, %f4288, %f2;
	mul.f32 	%f4293, %f4291, %f4291;
	mul.f32 	%f4294, %f4292, %f4292;
	add.f32 	%f7821, %f4293, %f4294;
	setp.gt.f32 	%p877, %f7821, 0f40800000;
	mov.b32 	%r889, 818;
	mov.u32 	%r1334, %r889;
	@%p877 bra 	$L__BB0_1366;
	sub.f32 	%f7822, %f4293, %f4294;
	add.f32 	%f7823, %f4291, %f4291;
	add.f32 	%f4295, %f1, %f7822;
	fma.rn.f32 	%f4296, %f7823, %f4292, %f2;
	mul.f32 	%f4297, %f4295, %f4295;
	mul.f32 	%f4298, %f4296, %f4296;
	add.f32 	%f7824, %f4297, %f4298;
	setp.gt.f32 	%p878, %f7824, 0f40800000;
	mov.b32 	%r890, 819;
	mov.u32 	%r1334, %r890;
	@%p878 bra 	$L__BB0_1366;
	sub.f32 	%f7825, %f4297, %f4298;
	add.f32 	%f7826, %f4295, %f4295;
	add.f32 	%f4299, %f1, %f7825;
	fma.rn.f32 	%f4300, %f7826, %f4296, %f2;
	mul.f32 	%f4301, %f4299, %f4299;
	mul.f32 	%f4302, %f4300, %f4300;
	add.f32 	%f7827, %f4301, %f4302;
	setp.gt.f32 	%p879, %f7827, 0f40800000;
	mov.b32 	%r891, 820;
	mov.u32 	%r1334, %r891;
	@%p879 bra 	$L__BB0_1366;
	sub.f32 	%f7828, %f4301, %f4302;
	add.f32 	%f7829, %f4299, %f4299;
	add.f32 	%f4303, %f1, %f7828;
	fma.rn.f32 	%f4304, %f7829, %f4300, %f2;
	mul.f32 	%f4305, %f4303, %f4303;
	mul.f32 	%f4306, %f4304, %f4304;
	add.f32 	%f7830, %f4305, %f4306;
	setp.gt.f32 	%p880, %f7830, 0f40800000;
	mov.b32 	%r892, 821;
	mov.u32 	%r1334, %r892;
	@%p880 bra 	$L__BB0_1366;
	sub.f32 	%f7831, %f4305, %f4306;
	add.f32 	%f7832, %f4303, %f4303;
	add.f32 	%f4307, %f1, %f7831;
	fma.rn.f32 	%f4308, %f7832, %f4304, %f2;
	mul.f32 	%f4309, %f4307, %f4307;
	mul.f32 	%f4310, %f4308, %f4308;
	add.f32 	%f7833, %f4309, %f4310;
	setp.gt.f32 	%p881, %f7833, 0f40800000;
	mov.b32 	%r893, 822;
	mov.u32 	%r1334, %r893;
	@%p881 bra 	$L__BB0_1366;
	sub.f32 	%f7834, %f4309, %f4310;
	add.f32 	%f7835, %f4307, %f4307;
	add.f32 	%f4311, %f1, %f7834;
	fma.rn.f32 	%f4312, %f7835, %f4308, %f2;
	mul.f32 	%f4313, %f4311, %f4311;
	mul.f32 	%f4314, %f4312, %f4312;
	add.f32 	%f7836, %f4313, %f4314;
	setp.gt.f32 	%p882, %f7836, 0f40800000;
	mov.b32 	%r894, 823;
	mov.u32 	%r1334, %r894;
	@%p882 bra 	$L__BB0_1366;
	sub.f32 	%f7837, %f4313, %f4314;
	add.f32 	%f7838, %f4311, %f4311;
	add.f32 	%f4315, %f1, %f7837;
	fma.rn.f32 	%f4316, %f7838, %f4312, %f2;
	mul.f32 	%f4317, %f4315, %f4315;
	mul.f32 	%f4318, %f4316, %f4316;
	add.f32 	%f7839, %f4317, %f4318;
	setp.gt.f32 	%p883, %f7839, 0f40800000;
	mov.b32 	%r895, 824;
	mov.u32 	%r1334, %r895;
	@%p883 bra 	$L__BB0_1366;
	sub.f32 	%f7840, %f4317, %f4318;
	add.f32 	%f7841, %f4315, %f4315;
	add.f32 	%f4319, %f1, %f7840;
	fma.rn.f32 	%f4320, %f7841, %f4316, %f2;
	mul.f32 	%f4321, %f4319, %f4319;
	mul.f32 	%f4322, %f4320, %f4320;
	add.f32 	%f7842, %f4321, %f4322;
	setp.gt.f32 	%p884, %f7842, 0f40800000;
	mov.b32 	%r896, 825;
	mov.u32 	%r1334, %r896;
	@%p884 bra 	$L__BB0_1366;
	sub.f32 	%f7843, %f4321, %f4322;
	add.f32 	%f7844, %f4319, %f4319;
	add.f32 	%f4323, %f1, %f7843;
	fma.rn.f32 	%f4324, %f7844, %f4320, %f2;
	mul.f32 	%f4325, %f4323, %f4323;
	mul.f32 	%f4326, %f4324, %f4324;
	add.f32 	%f7845, %f4325, %f4326;
	setp.gt.f32 	%p885, %f7845, 0f40800000;
	mov.b32 	%r897, 826;
	mov.u32 	%r1334, %r897;
	@%p885 bra 	$L__BB0_1366;
	sub.f32 	%f7846, %f4325, %f4326;
	add.f32 	%f7847, %f4323, %f4323;
	add.f32 	%f4327, %f1, %f7846;
	fma.rn.f32 	%f4328, %f7847, %f4324, %f2;
	mul.f32 	%f4329, %f4327, %f4327;
	mul.f32 	%f4330, %f4328, %f4328;
	add.f32 	%f7848, %f4329, %f4330;
	setp.gt.f32 	%p886, %f7848, 0f40800000;
	mov.b32 	%r898, 827;
	mov.u32 	%r1334, %r898;
	@%p886 bra 	$L__BB0_1366;
	sub.f32 	%f7849, %f4329, %f4330;
	add.f32 	%f7850, %f4327, %f4327;
	add.f32 	%f4331, %f1, %f7849;
	fma.rn.f32 	%f4332, %f7850, %f4328, %f2;
	mul.f32 	%f4333, %f4331, %f4331;
	mul.f32 	%f4334, %f4332, %f4332;
	add.f32 	%f7851, %f4333, %f4334;
	setp.gt.f32 	%p887, %f7851, 0f40800000;
	mov.b32 	%r899, 828;
	mov.u32 	%r1334, %r899;
	@%p887 bra 	$L__BB0_1366;
	sub.f32 	%f7852, %f4333, %f4334;
	add.f32 	%f7853, %f4331, %f4331;
	add.f32 	%f4335, %f1, %f7852;
	fma.rn.f32 	%f4336, %f7853, %f4332, %f2;
	mul.f32 	%f4337, %f4335, %f4335;
	mul.f32 	%f4338, %f4336, %f4336;
	add.f32 	%f7854, %f4337, %f4338;
	setp.gt.f32 	%p888, %f7854, 0f40800000;
	mov.b32 	%r900, 829;
	mov.u32 	%r1334, %r900;
	@%p888 bra 	$L__BB0_1366;
	sub.f32 	%f7855, %f4337, %f4338;
	add.f32 	%f7856, %f4335, %f4335;
	add.f32 	%f4339, %f1, %f7855;
	fma.rn.f32 	%f4340, %f7856, %f4336, %f2;
	mul.f32 	%f4341, %f4339, %f4339;
	mul.f32 	%f4342, %f4340, %f4340;
	add.f32 	%f7857, %f4341, %f4342;
	setp.gt.f32 	%p889, %f7857, 0f40800000;
	mov.b32 	%r901, 830;
	mov.u32 	%r1334, %r901;
	@%p889 bra 	$L__BB0_1366;
	sub.f32 	%f7858, %f4341, %f4342;
	add.f32 	%f7859, %f4339, %f4339;
	add.f32 	%f4343, %f1, %f7858;
	fma.rn.f32 	%f4344, %f7859, %f4340, %f2;
	mul.f32 	%f4345, %f4343, %f4343;
	mul.f32 	%f4346, %f4344, %f4344;
	add.f32 	%f7860, %f4345, %f4346;
	setp.gt.f32 	%p890, %f7860, 0f40800000;
	mov.b32 	%r902, 831;
	mov.u32 	%r1334, %r902;
	@%p890 bra 	$L__BB0_1366;
	sub.f32 	%f7861, %f4345, %f4346;
	add.f32 	%f7862, %f4343, %f4343;
	add.f32 	%f4347, %f1, %f7861;
	fma.rn.f32 	%f4348, %f7862, %f4344, %f2;
	mul.f32 	%f4349, %f4347, %f4347;
	mul.f32 	%f4350, %f4348, %f4348;
	add.f32 	%f7863, %f4349, %f4350;
	setp.gt.f32 	%p891, %f7863, 0f40800000;
	mov.b32 	%r903, 832;
	mov.u32 	%r1334, %r903;
	@%p891 bra 	$L__BB0_1366;
	sub.f32 	%f7864, %f4349, %f4350;
	add.f32 	%f7865, %f4347, %f4347;
	add.f32 	%f4351, %f1, %f7864;
	fma.rn.f32 	%f4352, %f7865, %f4348, %f2;
	mul.f32 	%f4353, %f4351, %f4351;
	mul.f32 	%f4354, %f4352, %f4352;
	add.f32 	%f7866, %f4353, %f4354;
	setp.gt.f32 	%p892, %f7866, 0f40800000;
	mov.b32 	%r904, 833;
	mov.u32 	%r1334, %r904;
	@%p892 bra 	$L__BB0_1366;
	sub.f32 	%f7867, %f4353, %f4354;
	add.f32 	%f7868, %f4351, %f4351;
	add.f32 	%f4355, %f1, %f7867;
	fma.rn.f32 	%f4356, %f7868, %f4352, %f2;
	mul.f32 	%f4357, %f4355, %f4355;
	mul.f32 	%f4358, %f4356, %f4356;
	add.f32 	%f7869, %f4357, %f4358;
	setp.gt.f32 	%p893, %f7869, 0f40800000;
	mov.b32 	%r905, 834;
	mov.u32 	%r1334, %r905;
	@%p893 bra 	$L__BB0_1366;
	sub.f32 	%f7870, %f4357, %f4358;
	add.f32 	%f7871, %f4355, %f4355;
	add.f32 	%f4359, %f1, %f7870;
	fma.rn.f32 	%f4360, %f7871, %f4356, %f2;
	mul.f32 	%f4361, %f4359, %f4359;
	mul.f32 	%f4362, %f4360, %f4360;
	add.f32 	%f7872, %f4361, %f4362;
	setp.gt.f32 	%p894, %f7872, 0f40800000;
	mov.b32 	%r906, 835;
	mov.u32 	%r1334, %r906;
	@%p894 bra 	$L__BB0_1366;
	sub.f32 	%f7873, %f4361, %f4362;
	add.f32 	%f7874, %f4359, %f4359;
	add.f32 	%f4363, %f1, %f7873;
	fma.rn.f32 	%f4364, %f7874, %f4360, %f2;
	mul.f32 	%f4365, %f4363, %f4363;
	mul.f32 	%f4366, %f4364, %f4364;
	add.f32 	%f7875, %f4365, %f4366;
	setp.gt.f32 	%p895, %f7875, 0f40800000;
	mov.b32 	%r907, 836;
	mov.u32 	%r1334, %r907;
	@%p895 bra 	$L__BB0_1366;
	sub.f32 	%f7876, %f4365, %f4366;
	add.f32 	%f7877, %f4363, %f4363;
	add.f32 	%f4367, %f1, %f7876;
	fma.rn.f32 	%f4368, %f7877, %f4364, %f2;
	mul.f32 	%f4369, %f4367, %f4367;
	mul.f32 	%f4370, %f4368, %f4368;
	add.f32 	%f7878, %f4369, %f4370;
	setp.gt.f32 	%p896, %f7878, 0f40800000;
	mov.b32 	%r908, 837;
	mov.u32 	%r1334, %r908;
	@%p896 bra 	$L__BB0_1366;
	sub.f32 	%f7879, %f4369, %f4370;
	add.f32 	%f7880, %f4367, %f4367;
	add.f32 	%f4371, %f1, %f7879;
	fma.rn.f32 	%f4372, %f7880, %f4368, %f2;
	mul.f32 	%f4373, %f4371, %f4371;
	mul.f32 	%f4374, %f4372, %f4372;
	add.f32 	%f7881, %f4373, %f4374;
	setp.gt.f32 	%p897, %f7881, 0f40800000;
	mov.b32 	%r909, 838;
	mov.u32 	%r1334, %r909;
	@%p897 bra 	$L__BB0_1366;
	sub.f32 	%f7882, %f4373, %f4374;
	add.f32 	%f7883, %f4371, %f4371;
	add.f32 	%f4375, %f1, %f7882;
	fma.rn.f32 	%f4376, %f7883, %f4372, %f2;
	mul.f32 	%f4377, %f4375, %f4375;
	mul.f32 	%f4378, %f4376, %f4376;
	add.f32 	%f7884, %f4377, %f4378;
	setp.gt.f32 	%p898, %f7884, 0f40800000;
	mov.b32 	%r910, 839;
	mov.u32 	%r1334, %r910;
	@%p898 bra 	$L__BB0_1366;
	sub.f32 	%f7885, %f4377, %f4378;
	add.f32 	%f7886, %f4375, %f4375;
	add.f32 	%f4379, %f1, %f7885;
	fma.rn.f32 	%f4380, %f7886, %f4376, %f2;
	mul.f32 	%f4381, %f4379, %f4379;
	mul.f32 	%f4382, %f4380, %f4380;
	add.f32 	%f7887, %f4381, %f4382;
	setp.gt.f32 	%p899, %f7887, 0f40800000;
	mov.b32 	%r911, 840;
	mov.u32 	%r1334, %r911;
	@%p899 bra 	$L__BB0_1366;
	sub.f32 	%f7888, %f4381, %f4382;
	add.f32 	%f7889, %f4379, %f4379;
	add.f32 	%f4383, %f1, %f7888;
	fma.rn.f32 	%f4384, %f7889, %f4380, %f2;
	mul.f32 	%f4385, %f4383, %f4383;
	mul.f32 	%f4386, %f4384, %f4384;
	add.f32 	%f7890, %f4385, %f4386;
	setp.gt.f32 	%p900, %f7890, 0f40800000;
	mov.b32 	%r912, 841;
	mov.u32 	%r1334, %r912;
	@%p900 bra 	$L__BB0_1366;
	sub.f32 	%f7891, %f4385, %f4386;
	add.f32 	%f7892, %f4383, %f4383;
	add.f32 	%f4387, %f1, %f7891;
	fma.rn.f32 	%f4388, %f7892, %f4384, %f2;
	mul.f32 	%f4389, %f4387, %f4387;
	mul.f32 	%f4390, %f4388, %f4388;
	add.f32 	%f7893, %f4389, %f4390;
	setp.gt.f32 	%p901, %f7893, 0f40800000;
	mov.b32 	%r913, 842;
	mov.u32 	%r1334, %r913;
	@%p901 bra 	$L__BB0_1366;
	sub.f32 	%f7894, %f4389, %f4390;
	add.f32 	%f7895, %f4387, %f4387;
	add.f32 	%f4391, %f1, %f7894;
	fma.rn.f32 	%f4392, %f7895, %f4388, %f2;
	mul.f32 	%f4393, %f4391, %f4391;
	mul.f32 	%f4394, %f4392, %f4392;
	add.f32 	%f7896, %f4393, %f4394;
	setp.gt.f32 	%p902, %f7896, 0f40800000;
	mov.b32 	%r914, 843;
	mov.u32 	%r1334, %r914;
	@%p902 bra 	$L__BB0_1366;
	sub.f32 	%f7897, %f4393, %f4394;
	add.f32 	%f7898, %f4391, %f4391;
	add.f32 	%f4395, %f1, %f7897;
	fma.rn.f32 	%f4396, %f7898, %f4392, %f2;
	mul.f32 	%f4397, %f4395, %f4395;
	mul.f32 	%f4398, %f4396, %f4396;
	add.f32 	%f7899, %f4397, %f4398;
	setp.gt.f32 	%p903, %f7899, 0f40800000;
	mov.b32 	%r915, 844;
	mov.u32 	%r1334, %r915;
	@%p903 bra 	$L__BB0_1366;
	sub.f32 	%f7900, %f4397, %f4398;
	add.f32 	%f7901, %f4395, %f4395;
	add.f32 	%f4399, %f1, %f7900;
	fma.rn.f32 	%f4400, %f7901, %f4396, %f2;
	mul.f32 	%f4401, %f4399, %f4399;
	mul.f32 	%f4402, %f4400, %f4400;
	add.f32 	%f7902, %f4401, %f4402;
	setp.gt.f32 	%p904, %f7902, 0f40800000;
	mov.b32 	%r916, 845;
	mov.u32 	%r1334, %r916;
	@%p904 bra 	$L__BB0_1366;
	sub.f32 	%f7903, %f4401, %f4402;
	add.f32 	%f7904, %f4399, %f4399;
	add.f32 	%f4403, %f1, %f7903;
	fma.rn.f32 	%f4404, %f7904, %f4400, %f2;
	mul.f32 	%f4405, %f4403, %f4403;
	mul.f32 	%f4406, %f4404, %f4404;
	add.f32 	%f7905, %f4405, %f4406;
	setp.gt.f32 	%p905, %f7905, 0f40800000;
	mov.b32 	%r917, 846;
	mov.u32 	%r1334, %r917;
	@%p905 bra 	$L__BB0_1366;
	sub.f32 	%f7906, %f4405, %f4406;
	add.f32 	%f7907, %f4403, %f4403;
	add.f32 	%f4407, %f1, %f7906;
	fma.rn.f32 	%f4408, %f7907, %f4404, %f2;
	mul.f32 	%f4409, %f4407, %f4407;
	mul.f32 	%f4410, %f4408, %f4408;
	add.f32 	%f7908, %f4409, %f4410;
	setp.gt.f32 	%p906, %f7908, 0f40800000;
	mov.b32 	%r918, 847;
	mov.u32 	%r1334, %r918;
	@%p906 bra 	$L__BB0_1366;
	sub.f32 	%f7909, %f4409, %f4410;
	add.f32 	%f7910, %f4407, %f4407;
	add.f32 	%f4411, %f1, %f7909;
	fma.rn.f32 	%f4412, %f7910, %f4408, %f2;
	mul.f32 	%f4413, %f4411, %f4411;
	mul.f32 	%f4414, %f4412, %f4412;
	add.f32 	%f7911, %f4413, %f4414;
	setp.gt.f32 	%p907, %f7911, 0f40800000;
	mov.b32 	%r919, 848;
	mov.u32 	%r1334, %r919;
	@%p907 bra 	$L__BB0_1366;
	sub.f32 	%f7912, %f4413, %f4414;
	add.f32 	%f7913, %f4411, %f4411;
	add.f32 	%f4415, %f1, %f7912;
	fma.rn.f32 	%f4416, %f7913, %f4412, %f2;
	mul.f32 	%f4417, %f4415, %f4415;
	mul.f32 	%f4418, %f4416, %f4416;
	add.f32 	%f7914, %f4417, %f4418;
	setp.gt.f32 	%p908, %f7914, 0f40800000;
	mov.b32 	%r920, 849;
	mov.u32 	%r1334, %r920;
	@%p908 bra 	$L__BB0_1366;
	sub.f32 	%f7915, %f4417, %f4418;
	add.f32 	%f7916, %f4415, %f4415;
	add.f32 	%f4419, %f1, %f7915;
	fma.rn.f32 	%f4420, %f7916, %f4416, %f2;
	mul.f32 	%f4421, %f4419, %f4419;
	mul.f32 	%f4422, %f4420, %f4420;
	add.f32 	%f7917, %f4421, %f4422;
	setp.gt.f32 	%p909, %f7917, 0f40800000;
	mov.b32 	%r921, 850;
	mov.u32 	%r1334, %r921;
	@%p909 bra 	$L__BB0_1366;
	sub.f32 	%f7918, %f4421, %f4422;
	add.f32 	%f7919, %f4419, %f4419;
	add.f32 	%f4423, %f1, %f7918;
	fma.rn.f32 	%f4424, %f7919, %f4420, %f2;
	mul.f32 	%f4425, %f4423, %f4423;
	mul.f32 	%f4426, %f4424, %f4424;
	add.f32 	%f7920, %f4425, %f4426;
	setp.gt.f32 	%p910, %f7920, 0f40800000;
	mov.b32 	%r922, 851;
	mov.u32 	%r1334, %r922;
	@%p910 bra 	$L__BB0_1366;
	sub.f32 	%f7921, %f4425, %f4426;
	add.f32 	%f7922, %f4423, %f4423;
	add.f32 	%f4427, %f1, %f7921;
	fma.rn.f32 	%f4428, %f7922, %f4424, %f2;
	mul.f32 	%f4429, %f4427, %f4427;
	mul.f32 	%f4430, %f4428, %f4428;
	add.f32 	%f7923, %f4429, %f4430;
	setp.gt.f32 	%p911, %f7923, 0f40800000;
	mov.b32 	%r923, 852;
	mov.u32 	%r1334, %r923;
	@%p911 bra 	$L__BB0_1366;
	sub.f32 	%f7924, %f4429, %f4430;
	add.f32 	%f7925, %f4427, %f4427;
	add.f32 	%f4431, %f1, %f7924;
	fma.rn.f32 	%f4432, %f7925, %f4428, %f2;
	mul.f32 	%f4433, %f4431, %f4431;
	mul.f32 	%f4434, %f4432, %f4432;
	add.f32 	%f7926, %f4433, %f4434;
	setp.gt.f32 	%p912, %f7926, 0f40800000;
	mov.b32 	%r924, 853;
	mov.u32 	%r1334, %r924;
	@%p912 bra 	$L__BB0_1366;
	sub.f32 	%f7927, %f4433, %f4434;
	add.f32 	%f7928, %f4431, %f4431;
	add.f32 	%f4435, %f1, %f7927;
	fma.rn.f32 	%f4436, %f7928, %f4432, %f2;
	mul.f32 	%f4437, %f4435, %f4435;
	mul.f32 	%f4438, %f4436, %f4436;
	add.f32 	%f7929, %f4437, %f4438;
	setp.gt.f32 	%p913, %f7929, 0f40800000;
	mov.b32 	%r925, 854;
	mov.u32 	%r1334, %r925;
	@%p913 bra 	$L__BB0_1366;
	sub.f32 	%f7930, %f4437, %f4438;
	add.f32 	%f7931, %f4435, %f4435;
	add.f32 	%f4439, %f1, %f7930;
	fma.rn.f32 	%f4440, %f7931, %f4436, %f2;
	mul.f32 	%f4441, %f4439, %f4439;
	mul.f32 	%f4442, %f4440, %f4440;
	add.f32 	%f7932, %f4441, %f4442;
	setp.gt.f32 	%p914, %f7932, 0f40800000;
	mov.b32 	%r926, 855;
	mov.u32 	%r1334, %r926;
	@%p914 bra 	$L__BB0_1366;
	sub.f32 	%f7933, %f4441, %f4442;
	add.f32 	%f7934, %f4439, %f4439;
	add.f32 	%f4443, %f1, %f7933;
	fma.rn.f32 	%f4444, %f7934, %f4440, %f2;
	mul.f32 	%f4445, %f4443, %f4443;
	mul.f32 	%f4446, %f4444, %f4444;
	add.f32 	%f7935, %f4445, %f4446;
	setp.gt.f32 	%p915, %f7935, 0f40800000;
	mov.b32 	%r927, 856;
	mov.u32 	%r1334, %r927;
	@%p915 bra 	$L__BB0_1366;
	sub.f32 	%f7936, %f4445, %f4446;
	add.f32 	%f7937, %f4443, %f4443;
	add.f32 	%f4447, %f1, %f7936;
	fma.rn.f32 	%f4448, %f7937, %f4444, %f2;
	mul.f32 	%f4449, %f4447, %f4447;
	mul.f32 	%f4450, %f4448, %f4448;
	add.f32 	%f7938, %f4449, %f4450;
	setp.gt.f32 	%p916, %f7938, 0f40800000;
	mov.b32 	%r928, 857;
	mov.u32 	%r1334, %r928;
	@%p916 bra 	$L__BB0_1366;
	sub.f32 	%f7939, %f4449, %f4450;
	add.f32 	%f7940, %f4447, %f4447;
	add.f32 	%f4451, %f1, %f7939;
	fma.rn.f32 	%f4452, %f7940, %f4448, %f2;
	mul.f32 	%f4453, %f4451, %f4451;
	mul.f32 	%f4454, %f4452, %f4452;
	add.f32 	%f7941, %f4453, %f4454;
	setp.gt.f32 	%p917, %f7941, 0f40800000;
	mov.b32 	%r929, 858;
	mov.u32 	%r1334, %r929;
	@%p917 bra 	$L__BB0_1366;
	sub.f32 	%f7942, %f4453, %f4454;
	add.f32 	%f7943, %f4451, %f4451;
	add.f32 	%f4455, %f1, %f7942;
	fma.rn.f32 	%f4456, %f7943, %f4452, %f2;
	mul.f32 	%f4457, %f4455, %f4455;
	mul.f32 	%f4458, %f4456, %f4456;
	add.f32 	%f7944, %f4457, %f4458;
	setp.gt.f32 	%p918, %f7944, 0f40800000;
	mov.b32 	%r930, 859;
	mov.u32 	%r1334, %r930;
	@%p918 bra 	$L__BB0_1366;
	sub.f32 	%f7945, %f4457, %f4458;
	add.f32 	%f7946, %f4455, %f4455;
	add.f32 	%f4459, %f1, %f7945;
	fma.rn.f32 	%f4460, %f7946, %f4456, %f2;
	mul.f32 	%f4461, %f4459, %f4459;
	mul.f32 	%f4462, %f4460, %f4460;
	add.f32 	%f7947, %f4461, %f4462;
	setp.gt.f32 	%p919, %f7947, 0f40800000;
	mov.b32 	%r931, 860;
	mov.u32 	%r1334, %r931;
	@%p919 bra 	$L__BB0_1366;
	sub.f32 	%f7948, %f4461, %f4462;
	add.f32 	%f7949, %f4459, %f4459;
	add.f32 	%f4463, %f1, %f7948;
	fma.rn.f32 	%f4464, %f7949, %f4460, %f2;
	mul.f32 	%f4465, %f4463, %f4463;
	mul.f32 	%f4466, %f4464, %f4464;
	add.f32 	%f7950, %f4465, %f4466;
	setp.gt.f32 	%p920, %f7950, 0f40800000;
	mov.b32 	%r932, 861;
	mov.u32 	%r1334, %r932;
	@%p920 bra 	$L__BB0_1366;
	sub.f32 	%f7951, %f4465, %f4466;
	add.f32 	%f7952, %f4463, %f4463;
	add.f32 	%f4467, %f1, %f7951;
	fma.rn.f32 	%f4468, %f7952, %f4464, %f2;
	mul.f32 	%f4469, %f4467, %f4467;
	mul.f32 	%f4470, %f4468, %f4468;
	add.f32 	%f7953, %f4469, %f4470;
	setp.gt.f32 	%p921, %f7953, 0f40800000;
	mov.b32 	%r933, 862;
	mov.u32 	%r1334, %r933;
	@%p921 bra 	$L__BB0_1366;
	sub.f32 	%f7954, %f4469, %f4470;
	add.f32 	%f7955, %f4467, %f4467;
	add.f32 	%f4471, %f1, %f7954;
	fma.rn.f32 	%f4472, %f7955, %f4468, %f2;
	mul.f32 	%f4473, %f4471, %f4471;
	mul.f32 	%f4474, %f4472, %f4472;
	add.f32 	%f7956, %f4473, %f4474;
	setp.gt.f32 	%p922, %f7956, 0f40800000;
	mov.b32 	%r934, 863;
	mov.u32 	%r1334, %r934;
	@%p922 bra 	$L__BB0_1366;
	sub.f32 	%f7957, %f4473, %f4474;
	add.f32 	%f7958, %f4471, %f4471;
	add.f32 	%f4475, %f1, %f7957;
	fma.rn.f32 	%f4476, %f7958, %f4472, %f2;
	mul.f32 	%f4477, %f4475, %f4475;
	mul.f32 	%f4478, %f4476, %f4476;
	add.f32 	%f7959, %f4477, %f4478;
	setp.gt.f32 	%p923, %f7959, 0f40800000;
	mov.b32 	%r935, 864;
	mov.u32 	%r1334, %r935;
	@%p923 bra 	$L__BB0_1366;
	sub.f32 	%f7960, %f4477, %f4478;
	add.f32 	%f7961, %f4475, %f4475;
	add.f32 	%f4479, %f1, %f7960;
	fma.rn.f32 	%f4480, %f7961, %f4476, %f2;
	mul.f32 	%f4481, %f4479, %f4479;
	mul.f32 	%f4482, %f4480, %f4480;
	add.f32 	%f7962, %f4481, %f4482;
	setp.gt.f32 	%p924, %f7962, 0f40800000;
	mov.b32 	%r936, 865;
	mov.u32 	%r1334, %r936;
	@%p924 bra 	$L__BB0_1366;
	sub.f32 	%f7963, %f4481, %f4482;
	add.f32 	%f7964, %f4479, %f4479;
	add.f32 	%f4483, %f1, %f7963;
	fma.rn.f32 	%f4484, %f7964, %f4480, %f2;
	mul.f32 	%f4485, %f4483, %f4483;
	mul.f32 	%f4486, %f4484, %f4484;
	add.f32 	%f7965, %f4485, %f4486;
	setp.gt.f32 	%p925, %f7965, 0f40800000;
	mov.b32 	%r937, 866;
	mov.u32 	%r1334, %r937;
	@%p925 bra 	$L__BB0_1366;
	sub.f32 	%f7966, %f4485, %f4486;
	add.f32 	%f7967, %f4483, %f4483;
	add.f32 	%f4487, %f1, %f7966;
	fma.rn.f32 	%f4488, %f7967, %f4484, %f2;
	mul.f32 	%f4489, %f4487, %f4487;
	mul.f32 	%f4490, %f4488, %f4488;
	add.f32 	%f7968, %f4489, %f4490;
	setp.gt.f32 	%p926, %f7968, 0f40800000;
	mov.b32 	%r938, 867;
	mov.u32 	%r1334, %r938;
	@%p926 bra 	$L__BB0_1366;
	sub.f32 	%f7969, %f4489, %f4490;
	add.f32 	%f7970, %f4487, %f4487;
	add.f32 	%f4491, %f1, %f7969;
	fma.rn.f32 	%f4492, %f7970, %f4488, %f2;
	mul.f32 	%f4493, %f4491, %f4491;
	mul.f32 	%f4494, %f4492, %f4492;
	add.f32 	%f7971, %f4493, %f4494;
	setp.gt.f32 	%p927, %f7971, 0f40800000;
	mov.b32 	%r939, 868;
	mov.u32 	%r1334, %r939;
	@%p927 bra 	$L__BB0_1366;
	sub.f32 	%f7972, %f4493, %f4494;
	add.f32 	%f7973, %f4491, %f4491;
	add.f32 	%f4495, %f1, %f7972;
	fma.rn.f32 	%f4496, %f7973, %f4492, %f2;
	mul.f32 	%f4497, %f4495, %f4495;
	mul.f32 	%f4498, %f4496, %f4496;
	add.f32 	%f7974, %f4497, %f4498;
	setp.gt.f32 	%p928, %f7974, 0f40800000;
	mov.b32 	%r940, 869;
	mov.u32 	%r1334, %r940;
	@%p928 bra 	$L__BB0_1366;
	sub.f32 	%f7975, %f4497, %f4498;
	add.f32 	%f7976, %f4495, %f4495;
	add.f32 	%f4499, %f1, %f7975;
	fma.rn.f32 	%f4500, %f7976, %f4496, %f2;
	mul.f32 	%f4501, %f4499, %f4499;
	mul.f32 	%f4502, %f4500, %f4500;
	add.f32 	%f7977, %f4501, %f4502;
	setp.gt.f32 	%p929, %f7977, 0f40800000;
	mov.b32 	%r941, 870;
	mov.u32 	%r1334, %r941;
	@%p929 bra 	$L__BB0_1366;
	sub.f32 	%f7978, %f4501, %f4502;
	add.f32 	%f7979, %f4499, %f4499;
	add.f32 	%f4503, %f1, %f7978;
	fma.rn.f32 	%f4504, %f7979, %f4500, %f2;
	mul.f32 	%f4505, %f4503, %f4503;
	mul.f32 	%f4506, %f4504, %f4504;
	add.f32 	%f7980, %f4505, %f4506;
	setp.gt.f32 	%p930, %f7980, 0f40800000;
	mov.b32 	%r942, 871;
	mov.u32 	%r1334, %r942;
	@%p930 bra 	$L__BB0_1366;
	sub.f32 	%f7981, %f4505, %f4506;
	add.f32 	%f7982, %f4503, %f4503;
	add.f32 	%f4507, %f1, %f7981;
	fma.rn.f32 	%f4508, %f7982, %f4504, %f2;
	mul.f32 	%f4509, %f4507, %f4507;
	mul.f32 	%f4510, %f4508, %f4508;
	add.f32 	%f7983, %f4509, %f4510;
	setp.gt.f32 	%p931, %f7983, 0f40800000;
	mov.b32 	%r943, 872;
	mov.u32 	%r1334, %r943;
	@%p931 bra 	$L__BB0_1366;
	sub.f32 	%f7984, %f4509, %f4510;
	add.f32 	%f7985, %f4507, %f4507;
	add.f32 	%f4511, %f1, %f7984;
	fma.rn.f32 	%f4512, %f7985, %f4508, %f2;
	mul.f32 	%f4513, %f4511, %f4511;
	mul.f32 	%f4514, %f4512, %f4512;
	add.f32 	%f7986, %f4513, %f4514;
	setp.gt.f32 	%p932, %f7986, 0f40800000;
	mov.b32 	%r944, 873;
	mov.u32 	%r1334, %r944;
	@%p932 bra 	$L__BB0_1366;
	sub.f32 	%f7987, %f4513, %f4514;
	add.f32 	%f7988, %f4511, %f4511;
	add.f32 	%f4515, %f1, %f7987;
	fma.rn.f32 	%f4516, %f7988, %f4512, %f2;
	mul.f32 	%f4517, %f4515, %f4515;
	mul.f32 	%f4518, %f4516, %f4516;
	add.f32 	%f7989, %f4517, %f4518;
	setp.gt.f32 	%p933, %f7989, 0f40800000;
	mov.b32 	%r945, 874;
	mov.u32 	%r1334, %r945;
	@%p933 bra 	$L__BB0_1366;
	sub.f32 	%f7990, %f4517, %f4518;
	add.f32 	%f7991, %f4515, %f4515;
	add.f32 	%f4519, %f1, %f7990;
	fma.rn.f32 	%f4520, %f7991, %f4516, %f2;
	mul.f32 	%f4521, %f4519, %f4519;
	mul.f32 	%f4522, %f4520, %f4520;
	add.f32 	%f7992, %f4521, %f4522;
	setp.gt.f32 	%p934, %f7992, 0f40800000;
	mov.b32 	%r946, 875;
	mov.u32 	%r1334, %r946;
	@%p934 bra 	$L__BB0_1366;
	sub.f32 	%f7993, %f4521, %f4522;
	add.f32 	%f7994, %f4519, %f4519;
	add.f32 	%f4523, %f1, %f7993;
	fma.rn.f32 	%f4524, %f7994, %f4520, %f2;
	mul.f32 	%f4525, %f4523, %f4523;
	mul.f32 	%f4526, %f4524, %f4524;
	add.f32 	%f7995, %f4525, %f4526;
	setp.gt.f32 	%p935, %f7995, 0f40800000;
	mov.b32 	%r947, 876;
	mov.u32 	%r1334, %r947;
	@%p935 bra 	$L__BB0_1366;
	sub.f32 	%f7996, %f4525, %f4526;
	add.f32 	%f7997, %f4523, %f4523;
	add.f32 	%f4527, %f1, %f7996;
	fma.rn.f32 	%f4528, %f7997, %f4524, %f2;
	mul.f32 	%f4529, %f4527, %f4527;
	mul.f32 	%f4530, %f4528, %f4528;
	add.f32 	%f7998, %f4529, %f4530;
	setp.gt.f32 	%p936, %f7998, 0f40800000;
	mov.b32 	%r948, 877;
	mov.u32 	%r1334, %r948;
	@%p936 bra 	$L__BB0_1366;
	sub.f32 	%f7999, %f4529, %f4530;
	add.f32 	%f8000, %f4527, %f4527;
	add.f32 	%f4531, %f1, %f7999;
	fma.rn.f32 	%f4532, %f8000, %f4528, %f2;
	mul.f32 	%f4533, %f4531, %f4531;
	mul.f32 	%f4534, %f4532, %f4532;
	add.f32 	%f8001, %f4533, %f4534;
	setp.gt.f32 	%p937, %f8001, 0f40800000;
	mov.b32 	%r949, 878;
	mov.u32 	%r1334, %r949;
	@%p937 bra 	$L__BB0_1366;
	sub.f32 	%f8002, %f4533, %f4534;
	add.f32 	%f8003, %f4531, %f4531;
	add.f32 	%f4535, %f1, %f8002;
	fma.rn.f32 	%f4536, %f8003, %f4532, %f2;
	mul.f32 	%f4537, %f4535, %f4535;
	mul.f32 	%f4538, %f4536, %f4536;
	add.f32 	%f8004, %f4537, %f4538;
	setp.gt.f32 	%p938, %f8004, 0f40800000;
	mov.b32 	%r950, 879;
	mov.u32 	%r1334, %r950;
	@%p938 bra 	$L__BB0_1366;
	sub.f32 	%f8005, %f4537, %f4538;
	add.f32 	%f8006, %f4535, %f4535;
	add.f32 	%f4539, %f1, %f8005;
	fma.rn.f32 	%f4540, %f8006, %f4536, %f2;
	mul.f32 	%f4541, %f4539, %f4539;
	mul.f32 	%f4542, %f4540, %f4540;
	add.f32 	%f8007, %f4541, %f4542;
	setp.gt.f32 	%p939, %f8007, 0f40800000;
	mov.b32 	%r951, 880;
	mov.u32 	%r1334, %r951;
	@%p939 bra 	$L__BB0_1366;
	sub.f32 	%f8008, %f4541, %f4542;
	add.f32 	%f8009, %f4539, %f4539;
	add.f32 	%f4543, %f1, %f8008;
	fma.rn.f32 	%f4544, %f8009, %f4540, %f2;
	mul.f32 	%f4545, %f4543, %f4543;
	mul.f32 	%f4546, %f4544, %f4544;
	add.f32 	%f8010, %f4545, %f4546;
	setp.gt.f32 	%p940, %f8010, 0f40800000;
	mov.b32 	%r952, 881;
	mov.u32 	%r1334, %r952;
	@%p940 bra 	$L__BB0_1366;
	sub.f32 	%f8011, %f4545, %f4546;
	add.f32 	%f8012, %f4543, %f4543;
	add.f32 	%f4547, %f1, %f8011;
	fma.rn.f32 	%f4548, %f8012, %f4544, %f2;
	mul.f32 	%f4549, %f4547, %f4547;
	mul.f32 	%f4550, %f4548, %f4548;
	add.f32 	%f8013, %f4549, %f4550;
	setp.gt.f32 	%p941, %f8013, 0f40800000;
	mov.b32 	%r953, 882;
	mov.u32 	%r1334, %r953;
	@%p941 bra 	$L__BB0_1366;
	sub.f32 	%f8014, %f4549, %f4550;
	add.f32 	%f8015, %f4547, %f4547;
	add.f32 	%f4551, %f1, %f8014;
	fma.rn.f32 	%f4552, %f8015, %f4548, %f2;
	mul.f32 	%f4553, %f4551, %f4551;
	mul.f32 	%f4554, %f4552, %f4552;
	add.f32 	%f8016, %f4553, %f4554;
	setp.gt.f32 	%p942, %f8016, 0f40800000;
	mov.b32 	%r954, 883;
	mov.u32 	%r1334, %r954;
	@%p942 bra 	$L__BB0_1366;
	sub.f32 	%f8017, %f4553, %f4554;
	add.f32 	%f8018, %f4551, %f4551;
	add.f32 	%f4555, %f1, %f8017;
	fma.rn.f32 	%f4556, %f8018, %f4552, %f2;
	mul.f32 	%f4557, %f4555, %f4555;
	mul.f32 	%f4558, %f4556, %f4556;
	add.f32 	%f8019, %f4557, %f4558;
	setp.gt.f32 	%p943, %f8019, 0f40800000;
	mov.b32 	%r955, 884;
	mov.u32 	%r1334, %r955;
	@%p943 bra 	$L__BB0_1366;
	sub.f32 	%f8020, %f4557, %f4558;
	add.f32 	%f8021, %f4555, %f4555;
	add.f32 	%f4559, %f1, %f8020;
	fma.rn.f32 	%f4560, %f8021, %f4556, %f2;
	mul.f32 	%f4561, %f4559, %f4559;
	mul.f32 	%f4562, %f4560, %f4560;
	add.f32 	%f8022, %f4561, %f4562;
	setp.gt.f32 	%p944, %f8022, 0f40800000;
	mov.b32 	%r956, 885;
	mov.u32 	%r1334, %r956;
	@%p944 bra 	$L__BB0_1366;
	sub.f32 	%f8023, %f4561, %f4562;
	add.f32 	%f8024, %f4559, %f4559;
	add.f32 	%f4563, %f1, %f8023;
	fma.rn.f32 	%f4564, %f8024, %f4560, %f2;
	mul.f32 	%f4565, %f4563, %f4563;
	mul.f32 	%f4566, %f4564, %f4564;
	add.f32 	%f8025, %f4565, %f4566;
	setp.gt.f32 	%p945, %f8025, 0f40800000;
	mov.b32 	%r957, 886;
	mov.u32 	%r1334, %r957;
	@%p945 bra 	$L__BB0_1366;
	sub.f32 	%f8026, %f4565, %f4566;
	add.f32 	%f8027, %f4563, %f4563;
	add.f32 	%f4567, %f1, %f8026;
	fma.rn.f32 	%f4568, %f8027, %f4564, %f2;
	mul.f32 	%f4569, %f4567, %f4567;
	mul.f32 	%f4570, %f4568, %f4568;
	add.f32 	%f8028, %f4569, %f4570;
	setp.gt.f32 	%p946, %f8028, 0f40800000;
	mov.b32 	%r958, 887;
	mov.u32 	%r1334, %r958;
	@%p946 bra 	$L__BB0_1366;
	sub.f32 	%f8029, %f4569, %f4570;
	add.f32 	%f8030, %f4567, %f4567;
	add.f32 	%f4571, %f1, %f8029;
	fma.rn.f32 	%f4572, %f8030, %f4568, %f2;
	mul.f32 	%f4573, %f4571, %f4571;
	mul.f32 	%f4574, %f4572, %f4572;
	add.f32 	%f8031, %f4573, %f4574;
	setp.gt.f32 	%p947, %f8031, 0f40800000;
	mov.b32 	%r959, 888;
	mov.u32 	%r1334, %r959;
	@%p947 bra 	$L__BB0_1366;
	sub.f32 	%f8032, %f4573, %f4574;
	add.f32 	%f8033, %f4571, %f4571;
	add.f32 	%f4575, %f1, %f8032;
	fma.rn.f32 	%f4576, %f8033, %f4572, %f2;
	mul.f32 	%f4577, %f4575, %f4575;
	mul.f32 	%f4578, %f4576, %f4576;
	add.f32 	%f8034, %f4577, %f4578;
	setp.gt.f32 	%p948, %f8034, 0f40800000;
	mov.b32 	%r960, 889;
	mov.u32 	%r1334, %r960;
	@%p948 bra 	$L__BB0_1366;
	sub.f32 	%f8035, %f4577, %f4578;
	add.f32 	%f8036, %f4575, %f4575;
	add.f32 	%f4579, %f1, %f8035;
	fma.rn.f32 	%f4580, %f8036, %f4576, %f2;
	mul.f32 	%f4581, %f4579, %f4579;
	mul.f32 	%f4582, %f4580, %f4580;
	add.f32 	%f8037, %f4581, %f4582;
	setp.gt.f32 	%p949, %f8037, 0f40800000;
	mov.b32 	%r961, 890;
	mov.u32 	%r1334, %r961;
	@%p949 bra 	$L__BB0_1366;
	sub.f32 	%f8038, %f4581, %f4582;
	add.f32 	%f8039, %f4579, %f4579;
	add.f32 	%f4583, %f1, %f8038;
	fma.rn.f32 	%f4584, %f8039, %f4580, %f2;
	mul.f32 	%f4585, %f4583, %f4583;
	mul.f32 	%f4586, %f4584, %f4584;
	add.f32 	%f8040, %f4585, %f4586;
	setp.gt.f32 	%p950, %f8040, 0f40800000;
	mov.b32 	%r962, 891;
	mov.u32 	%r1334, %r962;
	@%p950 bra 	$L__BB0_1366;
	sub.f32 	%f8041, %f4585, %f4586;
	add.f32 	%f8042, %f4583, %f4583;
	add.f32 	%f4587, %f1, %f8041;
	fma.rn.f32 	%f4588, %f8042, %f4584, %f2;
	mul.f32 	%f4589, %f4587, %f4587;
	mul.f32 	%f4590, %f4588, %f4588;
	add.f32 	%f8043, %f4589, %f4590;
	setp.gt.f32 	%p951, %f8043, 0f40800000;
	mov.b32 	%r963, 892;
	mov.u32 	%r1334, %r963;
	@%p951 bra 	$L__BB0_1366;
	sub.f32 	%f8044, %f4589, %f4590;
	add.f32 	%f8045, %f4587, %f4587;
	add.f32 	%f4591, %f1, %f8044;
	fma.rn.f32 	%f4592, %f8045, %f4588, %f2;
	mul.f32 	%f4593, %f4591, %f4591;
	mul.f32 	%f4594, %f4592, %f4592;
	add.f32 	%f8046, %f4593, %f4594;
	setp.gt.f32 	%p952, %f8046, 0f40800000;
	mov.b32 	%r964, 893;
	mov.u32 	%r1334, %r964;
	@%p952 bra 	$L__BB0_1366;
	sub.f32 	%f8047, %f4593, %f4594;
	add.f32 	%f8048, %f4591, %f4591;
	add.f32 	%f4595, %f1, %f8047;
	fma.rn.f32 	%f4596, %f8048, %f4592, %f2;
	mul.f32 	%f4597, %f4595, %f4595;
	mul.f32 	%f4598, %f4596, %f4596;
	add.f32 	%f8049, %f4597, %f4598;
	setp.gt.f32 	%p953, %f8049, 0f40800000;
	mov.b32 	%r965, 894;
	mov.u32 	%r1334, %r965;
	@%p953 bra 	$L__BB0_1366;
	sub.f32 	%f8050, %f4597, %f4598;
	add.f32 	%f8051, %f4595, %f4595;
	add.f32 	%f4599, %f1, %f8050;
	fma.rn.f32 	%f4600, %f8051, %f4596, %f2;
	mul.f32 	%f4601, %f4599, %f4599;
	mul.f32 	%f4602, %f4600, %f4600;
	add.f32 	%f8052, %f4601, %f4602;
	setp.gt.f32 	%p954, %f8052, 0f40800000;
	mov.b32 	%r966, 895;
	mov.u32 	%r1334, %r966;
	@%p954 bra 	$L__BB0_1366;
	sub.f32 	%f8053, %f4601, %f4602;
	add.f32 	%f8054, %f4599, %f4599;
	add.f32 	%f4603, %f1, %f8053;
	fma.rn.f32 	%f4604, %f8054, %f4600, %f2;
	mul.f32 	%f4605, %f4603, %f4603;
	mul.f32 	%f4606, %f4604, %f4604;
	add.f32 	%f8055, %f4605, %f4606;
	setp.gt.f32 	%p955, %f8055, 0f40800000;
	mov.b32 	%r967, 896;
	mov.u32 	%r1334, %r967;
	@%p955 bra 	$L__BB0_1366;
	sub.f32 	%f8056, %f4605, %f4606;
	add.f32 	%f8057, %f4603, %f4603;
	add.f32 	%f4607, %f1, %f8056;
	fma.rn.f32 	%f4608, %f8057, %f4604, %f2;
	mul.f32 	%f4609, %f4607, %f4607;
	mul.f32 	%f4610, %f4608, %f4608;
	add.f32 	%f8058, %f4609, %f4610;
	setp.gt.f32 	%p956, %f8058, 0f40800000;
	mov.b32 	%r968, 897;
	mov.u32 	%r1334, %r968;
	@%p956 bra 	$L__BB0_1366;
	sub.f32 	%f8059, %f4609, %f4610;
	add.f32 	%f8060, %f4607, %f4607;
	add.f32 	%f4611, %f1, %f8059;
	fma.rn.f32 	%f4612, %f8060, %f4608, %f2;
	mul.f32 	%f4613, %f4611, %f4611;
	mul.f32 	%f4614, %f4612, %f4612;
	add.f32 	%f8061, %f4613, %f4614;
	setp.gt.f32 	%p957, %f8061, 0f40800000;
	mov.b32 	%r969, 898;
	mov.u32 	%r1334, %r969;
	@%p957 bra 	$L__BB0_1366;
	sub.f32 	%f8062, %f4613, %f4614;
	add.f32 	%f8063, %f4611, %f4611;
	add.f32 	%f4615, %f1, %f8062;
	fma.rn.f32 	%f4616, %f8063, %f4612, %f2;
	mul.f32 	%f4617, %f4615, %f4615;
	mul.f32 	%f4618, %f4616, %f4616;
	add.f32 	%f8064, %f4617, %f4618;
	setp.gt.f32 	%p958, %f8064, 0f40800000;
	mov.b32 	%r970, 899;
	mov.u32 	%r1334, %r970;
	@%p958 bra 	$L__BB0_1366;
	sub.f32 	%f8065, %f4617, %f4618;
	add.f32 	%f8066, %f4615, %f4615;
	add.f32 	%f4619, %f1, %f8065;
	fma.rn.f32 	%f4620, %f8066, %f4616, %f2;
	mul.f32 	%f4621, %f4619, %f4619;
	mul.f32 	%f4622, %f4620, %f4620;
	add.f32 	%f8067, %f4621, %f4622;
	setp.gt.f32 	%p959, %f8067, 0f40800000;
	mov.b32 	%r971, 900;
	mov.u32 	%r1334, %r971;
	@%p959 bra 	$L__BB0_1366;
	sub.f32 	%f8068, %f4621, %f4622;
	add.f32 	%f8069, %f4619, %f4619;
	add.f32 	%f4623, %f1, %f8068;
	fma.rn.f32 	%f4624, %f8069, %f4620, %f2;
	mul.f32 	%f4625, %f4623, %f4623;
	mul.f32 	%f4626, %f4624, %f4624;
	add.f32 	%f8070, %f4625, %f4626;
	setp.gt.f32 	%p960, %f8070, 0f40800000;
	mov.b32 	%r972, 901;
	mov.u32 	%r1334, %r972;
	@%p960 bra 	$L__BB0_1366;
	sub.f32 	%f8071, %f4625, %f4626;
	add.f32 	%f8072, %f4623, %f4623;
	add.f32 	%f4627, %f1, %f8071;
	fma.rn.f32 	%f4628, %f8072, %f4624, %f2;
	mul.f32 	%f4629, %f4627, %f4627;
	mul.f32 	%f4630, %f4628, %f4628;
	add.f32 	%f8073, %f4629, %f4630;
	setp.gt.f32 	%p961, %f8073, 0f40800000;
	mov.b32 	%r973, 902;
	mov.u32 	%r1334, %r973;
	@%p961 bra 	$L__BB0_1366;
	sub.f32 	%f8074, %f4629, %f4630;
	add.f32 	%f8075, %f4627, %f4627;
	add.f32 	%f4631, %f1, %f8074;
	fma.rn.f32 	%f4632, %f8075, %f4628, %f2;
	mul.f32 	%f4633, %f4631, %f4631;
	mul.f32 	%f4634, %f4632, %f4632;
	add.f32 	%f8076, %f4633, %f4634;
	setp.gt.f32 	%p962, %f8076, 0f40800000;
	mov.b32 	%r974, 903;
	mov.u32 	%r1334, %r974;
	@%p962 bra 	$L__BB0_1366;
	sub.f32 	%f8077, %f4633, %f4634;
	add.f32 	%f8078, %f4631, %f4631;
	add.f32 	%f4635, %f1, %f8077;
	fma.rn.f32 	%f4636, %f8078, %f4632, %f2;
	mul.f32 	%f4637, %f4635, %f4635;
	mul.f32 	%f4638, %f4636, %f4636;
	add.f32 	%f8079, %f4637, %f4638;
	setp.gt.f32 	%p963, %f8079, 0f40800000;
	mov.b32 	%r975, 904;
	mov.u32 	%r1334, %r975;
	@%p963 bra 	$L__BB0_1366;
	sub.f32 	%f8080, %f4637, %f4638;
	add.f32 	%f8081, %f4635, %f4635;
	add.f32 	%f4639, %f1, %f8080;
	fma.rn.f32 	%f4640, %f8081, %f4636, %f2;
	mul.f32 	%f4641, %f4639, %f4639;
	mul.f32 	%f4642, %f4640, %f4640;
	add.f32 	%f8082, %f4641, %f4642;
	setp.gt.f32 	%p964, %f8082, 0f40800000;
	mov.b32 	%r976, 905;
	mov.u32 	%r1334, %r976;
	@%p964 bra 	$L__BB0_1366;
	sub.f32 	%f8083, %f4641, %f4642;
	add.f32 	%f8084, %f4639, %f4639;
	add.f32 	%f4643, %f1, %f8083;
	fma.rn.f32 	%f4644, %f8084, %f4640, %f2;
	mul.f32 	%f4645, %f4643, %f4643;
	mul.f32 	%f4646, %f4644, %f4644;
	add.f32 	%f8085, %f4645, %f4646;
	setp.gt.f32 	%p965, %f8085, 0f40800000;
	mov.b32 	%r977, 906;
	mov.u32 	%r1334, %r977;
	@%p965 bra 	$L__BB0_1366;
	sub.f32 	%f8086, %f4645, %f4646;
	add.f32 	%f8087, %f4643, %f4643;
	add.f32 	%f4647, %f1, %f8086;
	fma.rn.f32 	%f4648, %f8087, %f4644, %f2;
	mul.f32 	%f4649, %f4647, %f4647;
	mul.f32 	%f4650, %f4648, %f4648;
	add.f32 	%f8088, %f4649, %f4650;
	setp.gt.f32 	%p966, %f8088, 0f40800000;
	mov.b32 	%r978, 907;
	mov.u32 	%r1334, %r978;
	@%p966 bra 	$L__BB0_1366;
	sub.f32 	%f8089, %f4649, %f4650;
	add.f32 	%f8090, %f4647, %f4647;
	add.f32 	%f4651, %f1, %f8089;
	fma.rn.f32 	%f4652, %f8090, %f4648, %f2;
	mul.f32 	%f4653, %f4651, %f4651;
	mul.f32 	%f4654, %f4652, %f4652;
	add.f32 	%f8091, %f4653, %f4654;
	setp.gt.f32 	%p967, %f8091, 0f40800000;
	mov.b32 	%r979, 908;
	mov.u32 	%r1334, %r979;
	@%p967 bra 	$L__BB0_1366;
	sub.f32 	%f8092, %f4653, %f4654;
	add.f32 	%f8093, %f4651, %f4651;
	add.f32 	%f4655, %f1, %f8092;
	fma.rn.f32 	%f4656, %f8093, %f4652, %f2;
	mul.f32 	%f4657, %f4655, %f4655;
	mul.f32 	%f4658, %f4656, %f4656;
	add.f32 	%f8094, %f4657, %f4658;
	setp.gt.f32 	%p968, %f8094, 0f40800000;
	mov.b32 	%r980, 909;
	mov.u32 	%r1334, %r980;
	@%p968 bra 	$L__BB0_1366;
	sub.f32 	%f8095, %f4657, %f4658;
	add.f32 	%f8096, %f4655, %f4655;
	add.f32 	%f4659, %f1, %f8095;
	fma.rn.f32 	%f4660, %f8096, %f4656, %f2;
	mul.f32 	%f4661, %f4659, %f4659;
	mul.f32 	%f4662, %f4660, %f4660;
	add.f32 	%f8097, %f4661, %f4662;
	setp.gt.f32 	%p969, %f8097, 0f40800000;
	mov.b32 	%r981, 910;
	mov.u32 	%r1334, %r981;
	@%p969 bra 	$L__BB0_1366;
	sub.f32 	%f8098, %f4661, %f4662;
	add.f32 	%f8099, %f4659, %f4659;
	add.f32 	%f4663, %f1, %f8098;
	fma.rn.f32 	%f4664, %f8099, %f4660, %f2;
	mul.f32 	%f4665, %f4663, %f4663;
	mul.f32 	%f4666, %f4664, %f4664;
	add.f32 	%f8100, %f4665, %f4666;
	setp.gt.f32 	%p970, %f8100, 0f40800000;
	mov.b32 	%r982, 911;
	mov.u32 	%r1334, %r982;
	@%p970 bra 	$L__BB0_1366;
	sub.f32 	%f8101, %f4665, %f4666;
	add.f32 	%f8102, %f4663, %f4663;
	add.f32 	%f4667, %f1, %f8101;
	fma.rn.f32 	%f4668, %f8102, %f4664, %f2;
	mul.f32 	%f4669, %f4667, %f4667;
	mul.f32 	%f4670, %f4668, %f4668;
	add.f32 	%f8103, %f4669, %f4670;
	setp.gt.f32 	%p971, %f8103, 0f40800000;
	mov.b32 	%r983, 912;
	mov.u32 	%r1334, %r983;
	@%p971 bra 	$L__BB0_1366;
	sub.f32 	%f8104, %f4669, %f4670;
	add.f32 	%f8105, %f4667, %f4667;
	add.f32 	%f4671, %f1, %f8104;
	fma.rn.f32 	%f4672, %f8105, %f4668, %f2;
	mul.f32 	%f4673, %f4671, %f4671;
	mul.f32 	%f4674, %f4672, %f4672;
	add.f32 	%f8106, %f4673, %f4674;
	setp.gt.f32 	%p972, %f8106, 0f40800000;
	mov.b32 	%r984, 913;
	mov.u32 	%r1334, %r984;
	@%p972 bra 	$L__BB0_1366;
	sub.f32 	%f8107, %f4673, %f4674;
	add.f32 	%f8108, %f4671, %f4671;
	add.f32 	%f4675, %f1, %f8107;
	fma.rn.f32 	%f4676, %f8108, %f4672, %f2;
	mul.f32 	%f4677, %f4675, %f4675;
	mul.f32 	%f4678, %f4676, %f4676;
	add.f32 	%f8109, %f4677, %f4678;
	setp.gt.f32 	%p973, %f8109, 0f40800000;
	mov.b32 	%r985, 914;
	mov.u32 	%r1334, %r985;
	@%p973 bra 	$L__BB0_1366;
	sub.f32 	%f8110, %f4677, %f4678;
	add.f32 	%f8111, %f4675, %f4675;
	add.f32 	%f4679, %f1, %f8110;
	fma.rn.f32 	%f4680, %f8111, %f4676, %f2;
	mul.f32 	%f4681, %f4679, %f4679;
	mul.f32 	%f4682, %f4680, %f4680;
	add.f32 	%f8112, %f4681, %f4682;
	setp.gt.f32 	%p974, %f8112, 0f40800000;
	mov.b32 	%r986, 915;
	mov.u32 	%r1334, %r986;
	@%p974 bra 	$L__BB0_1366;
	sub.f32 	%f8113, %f4681, %f4682;
	add.f32 	%f8114, %f4679, %f4679;
	add.f32 	%f4683, %f1, %f8113;
	fma.rn.f32 	%f4684, %f8114, %f4680, %f2;
	mul.f32 	%f4685, %f4683, %f4683;
	mul.f32 	%f4686, %f4684, %f4684;
	add.f32 	%f8115, %f4685, %f4686;
	setp.gt.f32 	%p975, %f8115, 0f40800000;
	mov.b32 	%r987, 916;
	mov.u32 	%r1334, %r987;
	@%p975 bra 	$L__BB0_1366;
	sub.f32 	%f8116, %f4685, %f4686;
	add.f32 	%f8117, %f4683, %f4683;
	add.f32 	%f4687, %f1, %f8116;
	fma.rn.f32 	%f4688, %f8117, %f4684, %f2;
	mul.f32 	%f4689, %f4687, %f4687;
	mul.f32 	%f4690, %f4688, %f4688;
	add.f32 	%f8118, %f4689, %f4690;
	setp.gt.f32 	%p976, %f8118, 0f40800000;
	mov.b32 	%r988, 917;
	mov.u32 	%r1334, %r988;
	@%p976 bra 	$L__BB0_1366;
	sub.f32 	%f8119, %f4689, %f4690;
	add.f32 	%f8120, %f4687, %f4687;
	add.f32 	%f4691, %f1, %f8119;
	fma.rn.f32 	%f4692, %f8120, %f4688, %f2;
	mul.f32 	%f4693, %f4691, %f4691;
	mul.f32 	%f4694, %f4692, %f4692;
	add.f32 	%f8121, %f4693, %f4694;
	setp.gt.f32 	%p977, %f8121, 0f40800000;
	mov.b32 	%r989, 918;
	mov.u32 	%r1334, %r989;
	@%p977 bra 	$L__BB0_1366;
	sub.f32 	%f8122, %f4693, %f4694;
	add.f32 	%f8123, %f4691, %f4691;
	add.f32 	%f4695, %f1, %f8122;
	fma.rn.f32 	%f4696, %f8123, %f4692, %f2;
	mul.f32 	%f4697, %f4695, %f4695;
	mul.f32 	%f4698, %f4696, %f4696;
	add.f32 	%f8124, %f4697, %f4698;
	setp.gt.f32 	%p978, %f8124, 0f40800000;
	mov.b32 	%r990, 919;
	mov.u32 	%r1334, %r990;
	@%p978 bra 	$L__BB0_1366;
	sub.f32 	%f8125, %f4697, %f4698;
	add.f32 	%f8126, %f4695, %f4695;
	add.f32 	%f4699, %f1, %f8125;
	fma.rn.f32 	%f4700, %f8126, %f4696, %f2;
	mul.f32 	%f4701, %f4699, %f4699;
	mul.f32 	%f4702, %f4700, %f4700;
	add.f32 	%f8127, %f4701, %f4702;
	setp.gt.f32 	%p979, %f8127, 0f40800000;
	mov.b32 	%r991, 920;
	mov.u32 	%r1334, %r991;
	@%p979 bra 	$L__BB0_1366;
	sub.f32 	%f8128, %f4701, %f4702;
	add.f32 	%f8129, %f4699, %f4699;
	add.f32 	%f4703, %f1, %f8128;
	fma.rn.f32 	%f4704, %f8129, %f4700, %f2;
	mul.f32 	%f4705, %f4703, %f4703;
	mul.f32 	%f4706, %f4704, %f4704;
	add.f32 	%f8130, %f4705, %f4706;
	setp.gt.f32 	%p980, %f8130, 0f40800000;
	mov.b32 	%r992, 921;
	mov.u32 	%r1334, %r992;
	@%p980 bra 	$L__BB0_1366;
	sub.f32 	%f8131, %f4705, %f4706;
	add.f32 	%f8132, %f4703, %f4703;
	add.f32 	%f4707, %f1, %f8131;
	fma.rn.f32 	%f4708, %f8132, %f4704, %f2;
	mul.f32 	%f4709, %f4707, %f4707;
	mul.f32 	%f4710, %f4708, %f4708;
	add.f32 	%f8133, %f4709, %f4710;
	setp.gt.f32 	%p981, %f8133, 0f40800000;
	mov.b32 	%r993, 922;
	mov.u32 	%r1334, %r993;
	@%p981 bra 	$L__BB0_1366;
	sub.f32 	%f8134, %f4709, %f4710;
	add.f32 	%f8135, %f4707, %f4707;
	add.f32 	%f4711, %f1, %f8134;
	fma.rn.f32 	%f4712, %f8135, %f4708, %f2;
	mul.f32 	%f4713, %f4711, %f4711;
	mul.f32 	%f4714, %f4712, %f4712;
	add.f32 	%f8136, %f4713, %f4714;
	setp.gt.f32 	%p982, %f8136, 0f40800000;
	mov.b32 	%r994, 923;
	mov.u32 	%r1334, %r994;
	@%p982 bra 	$L__BB0_1366;
	sub.f32 	%f8137, %f4713, %f4714;
	add.f32 	%f8138, %f4711, %f4711;
	add.f32 	%f4715, %f1, %f8137;
	fma.rn.f32 	%f4716, %f8138, %f4712, %f2;
	mul.f32 	%f4717, %f4715, %f4715;
	mul.f32 	%f4718, %f4716, %f4716;
	add.f32 	%f8139, %f4717, %f4718;
	setp.gt.f32 	%p983, %f8139, 0f40800000;
	mov.b32 	%r995, 924;
	mov.u32 	%r1334, %r995;
	@%p983 bra 	$L__BB0_1366;
	sub.f32 	%f8140, %f4717, %f4718;
	add.f32 	%f8141, %f4715, %f4715;
	add.f32 	%f4719, %f1, %f8140;
	fma.rn.f32 	%f4720, %f8141, %f4716, %f2;
	mul.f32 	%f4721, %f4719, %f4719;
	mul.f32 	%f4722, %f4720, %f4720;
	add.f32 	%f8142, %f4721, %f4722;
	setp.gt.f32 	%p984, %f8142, 0f40800000;
	mov.b32 	%r996, 925;
	mov.u32 	%r1334, %r996;
	@%p984 bra 	$L__BB0_1366;
	sub.f32 	%f8143, %f4721, %f4722;
	add.f32 	%f8144, %f4719, %f4719;
	add.f32 	%f4723, %f1, %f8143;
	fma.rn.f32 	%f4724, %f8144, %f4720, %f2;
	mul.f32 	%f4725, %f4723, %f4723;
	mul.f32 	%f4726, %f4724, %f4724;
	add.f32 	%f8145, %f4725, %f4726;
	setp.gt.f32 	%p985, %f8145, 0f40800000;
	mov.b32 	%r997, 926;
	mov.u32 	%r1334, %r997;
	@%p985 bra 	$L__BB0_1366;
	sub.f32 	%f8146, %f4725, %f4726;
	add.f32 	%f8147, %f4723, %f4723;
	add.f32 	%f4727, %f1, %f8146;
	fma.rn.f32 	%f4728, %f8147, %f4724, %f2;
	mul.f32 	%f4729, %f4727, %f4727;
	mul.f32 	%f4730, %f4728, %f4728;
	add.f32 	%f8148, %f4729, %f4730;
	setp.gt.f32 	%p986, %f8148, 0f40800000;
	mov.b32 	%r998, 927;
	mov.u32 	%r1334, %r998;
	@%p986 bra 	$L__BB0_1366;
	sub.f32 	%f8149, %f4729, %f4730;
	add.f32 	%f8150, %f4727, %f4727;
	add.f32 	%f4731, %f1, %f8149;
	fma.rn.f32 	%f4732, %f8150, %f4728, %f2;
	mul.f32 	%f4733, %f4731, %f4731;
	mul.f32 	%f4734, %f4732, %f4732;
	add.f32 	%f8151, %f4733, %f4734;
	setp.gt.f32 	%p987, %f8151, 0f40800000;
	mov.b32 	%r999, 928;
	mov.u32 	%r1334, %r999;
	@%p987 bra 	$L__BB0_1366;
	sub.f32 	%f8152, %f4733, %f4734;
	add.f32 	%f8153, %f4731, %f4731;
	add.f32 	%f4735, %f1, %f8152;
	fma.rn.f32 	%f4736, %f8153, %f4732, %f2;
	mul.f32 	%f4737, %f4735, %f4735;
	mul.f32 	%f4738, %f4736, %f4736;
	add.f32 	%f8154, %f4737, %f4738;
	setp.gt.f32 	%p988, %f8154, 0f40800000;
	mov.b32 	%r1000, 929;
	mov.u32 	%r1334, %r1000;
	@%p988 bra 	$L__BB0_1366;
	sub.f32 	%f8155, %f4737, %f4738;
	add.f32 	%f8156, %f4735, %f4735;
	add.f32 	%f4739, %f1, %f8155;
	fma.rn.f32 	%f4740, %f8156, %f4736, %f2;
	mul.f32 	%f4741, %f4739, %f4739;
	mul.f32 	%f4742, %f4740, %f4740;
	add.f32 	%f8157, %f4741, %f4742;
	setp.gt.f32 	%p989, %f8157, 0f40800000;
	mov.b32 	%r1001, 930;
	mov.u32 	%r1334, %r1001;
	@%p989 bra 	$L__BB0_1366;
	sub.f32 	%f8158, %f4741, %f4742;
	add.f32 	%f8159, %f4739, %f4739;
	add.f32 	%f4743, %f1, %f8158;
	fma.rn.f32 	%f4744, %f8159, %f4740, %f2;
	mul.f32 	%f4745, %f4743, %f4743;
	mul.f32 	%f4746, %f4744, %f4744;
	add.f32 	%f8160, %f4745, %f4746;
	setp.gt.f32 	%p990, %f8160, 0f40800000;
	mov.b32 	%r1002, 931;
	mov.u32 	%r1334, %r1002;
	@%p990 bra 	$L__BB0_1366;
	sub.f32 	%f8161, %f4745, %f4746;
	add.f32 	%f8162, %f4743, %f4743;
	add.f32 	%f4747, %f1, %f8161;
	fma.rn.f32 	%f4748, %f8162, %f4744, %f2;
	mul.f32 	%f4749, %f4747, %f4747;
	mul.f32 	%f4750, %f4748, %f4748;
	add.f32 	%f8163, %f4749, %f4750;
	setp.gt.f32 	%p991, %f8163, 0f40800000;
	mov.b32 	%r1003, 932;
	mov.u32 	%r1334, %r1003;
	@%p991 bra 	$L__BB0_1366;
	sub.f32 	%f8164, %f4749, %f4750;
	add.f32 	%f8165, %f4747, %f4747;
	add.f32 	%f4751, %f1, %f8164;
	fma.rn.f32 	%f4752, %f8165, %f4748, %f2;
	mul.f32 	%f4753, %f4751, %f4751;
	mul.f32 	%f4754, %f4752, %f4752;
	add.f32 	%f8166, %f4753, %f4754;
	setp.gt.f32 	%p992, %f8166, 0f40800000;
	mov.b32 	%r1004, 933;
	mov.u32 	%r1334, %r1004;
	@%p992 bra 	$L__BB0_1366;
	sub.f32 	%f8167, %f4753, %f4754;
	add.f32 	%f8168, %f4751, %f4751;
	add.f32 	%f4755, %f1, %f8167;
	fma.rn.f32 	%f4756, %f8168, %f4752, %f2;
	mul.f32 	%f4757, %f4755, %f4755;
	mul.f32 	%f4758, %f4756, %f4756;
	add.f32 	%f8169, %f4757, %f4758;
	setp.gt.f32 	%p993, %f8169, 0f40800000;
	mov.b32 	%r1005, 934;
	mov.u32 	%r1334, %r1005;
	@%p993 bra 	$L__BB0_1366;
	sub.f32 	%f8170, %f4757, %f4758;
	add.f32 	%f8171, %f4755, %f4755;
	add.f32 	%f4759, %f1, %f8170;
	fma.rn.f32 	%f4760, %f8171, %f4756, %f2;
	mul.f32 	%f4761, %f4759, %f4759;
	mul.f32 	%f4762, %f4760, %f4760;
	add.f32 	%f8172, %f4761, %f4762;
	setp.gt.f32 	%p994, %f8172, 0f40800000;
	mov.b32 	%r1006, 935;
	mov.u32 	%r1334, %r1006;
	@%p994 bra 	$L__BB0_1366;
	sub.f32 	%f8173, %f4761, %f4762;
	add.f32 	%f8174, %f4759, %f4759;
	add.f32 	%f4763, %f1, %f8173;
	fma.rn.f32 	%f4764, %f8174, %f4760, %f2;
	mul.f32 	%f4765, %f4763, %f4763;
	mul.f32 	%f4766, %f4764, %f4764;
	add.f32 	%f8175, %f4765, %f4766;
	setp.gt.f32 	%p995, %f8175, 0f40800000;
	mov.b32 	%r1007, 936;
	mov.u32 	%r1334, %r1007;
	@%p995 bra 	$L__BB0_1366;
	sub.f32 	%f8176, %f4765, %f4766;
	add.f32 	%f8177, %f4763, %f4763;
	add.f32 	%f4767, %f1, %f8176;
	fma.rn.f32 	%f4768, %f8177, %f4764, %f2;
	mul.f32 	%f4769, %f4767, %f4767;
	mul.f32 	%f4770, %f4768, %f4768;
	add.f32 	%f8178, %f4769, %f4770;
	setp.gt.f32 	%p996, %f8178, 0f40800000;
	mov.b32 	%r1008, 937;
	mov.u32 	%r1334, %r1008;
	@%p996 bra 	$L__BB0_1366;
	sub.f32 	%f8179, %f4769, %f4770;
	add.f32 	%f8180, %f4767, %f4767;
	add.f32 	%f4771, %f1, %f8179;
	fma.rn.f32 	%f4772, %f8180, %f4768, %f2;
	mul.f32 	%f4773, %f4771, %f4771;
	mul.f32 	%f4774, %f4772, %f4772;
	add.f32 	%f8181, %f4773, %f4774;
	setp.gt.f32 	%p997, %f8181, 0f40800000;
	mov.b32 	%r1009, 938;
	mov.u32 	%r1334, %r1009;
	@%p997 bra 	$L__BB0_1366;
	sub.f32 	%f8182, %f4773, %f4774;
	add.f32 	%f8183, %f4771, %f4771;
	add.f32 	%f4775, %f1, %f8182;
	fma.rn.f32 	%f4776, %f8183, %f4772, %f2;
	mul.f32 	%f4777, %f4775, %f4775;
	mul.f32 	%f4778, %f4776, %f4776;
	add.f32 	%f8184, %f4777, %f4778;
	setp.gt.f32 	%p998, %f8184, 0f40800000;
	mov.b32 	%r1010, 939;
	mov.u32 	%r1334, %r1010;
	@%p998 bra 	$L__BB0_1366;
	sub.f32 	%f8185, %f4777, %f4778;
	add.f32 	%f8186, %f4775, %f4775;
	add.f32 	%f4779, %f1, %f8185;
	fma.rn.f32 	%f4780, %f8186, %f4776, %f2;
	mul.f32 	%f4781, %f4779, %f4779;
	mul.f32 	%f4782, %f4780, %f4780;
	add.f32 	%f8187, %f4781, %f4782;
	setp.gt.f32 	%p999, %f8187, 0f40800000;
	mov.b32 	%r1011, 940;
	mov.u32 	%r1334, %r1011;
	@%p999 bra 	$L__BB0_1366;
	sub.f32 	%f8188, %f4781, %f4782;
	add.f32 	%f8189, %f4779, %f4779;
	add.f32 	%f4783, %f1, %f8188;
	fma.rn.f32 	%f4784, %f8189, %f4780, %f2;
	mul.f32 	%f4785, %f4783, %f4783;
	mul.f32 	%f4786, %f4784, %f4784;
	add.f32 	%f8190, %f4785, %f4786;
	setp.gt.f32 	%p1000, %f8190, 0f40800000;
	mov.b32 	%r1012, 941;
	mov.u32 	%r1334, %r1012;
	@%p1000 bra 	$L__BB0_1366;
	sub.f32 	%f8191, %f4785, %f4786;
	add.f32 	%f8192, %f4783, %f4783;
	add.f32 	%f4787, %f1, %f8191;
	fma.rn.f32 	%f4788, %f8192, %f4784, %f2;
	mul.f32 	%f4789, %f4787, %f4787;
	mul.f32 	%f4790, %f4788, %f4788;
	add.f32 	%f8193, %f4789, %f4790;
	setp.gt.f32 	%p1001, %f8193, 0f40800000;
	mov.b32 	%r1013, 942;
	mov.u32 	%r1334, %r1013;
	@%p1001 bra 	$L__BB0_1366;
	sub.f32 	%f8194, %f4789, %f4790;
	add.f32 	%f8195, %f4787, %f4787;
	add.f32 	%f4791, %f1, %f8194;
	fma.rn.f32 	%f4792, %f8195, %f4788, %f2;
	mul.f32 	%f4793, %f4791, %f4791;
	mul.f32 	%f4794, %f4792, %f4792;
	add.f32 	%f8196, %f4793, %f4794;
	setp.gt.f32 	%p1002, %f8196, 0f40800000;
	mov.b32 	%r1014, 943;
	mov.u32 	%r1334, %r1014;
	@%p1002 bra 	$L__BB0_1366;
	sub.f32 	%f8197, %f4793, %f4794;
	add.f32 	%f8198, %f4791, %f4791;
	add.f32 	%f4795, %f1, %f8197;
	fma.rn.f32 	%f4796, %f8198, %f4792, %f2;
	mul.f32 	%f4797, %f4795, %f4795;
	mul.f32 	%f4798, %f4796, %f4796;
	add.f32 	%f8199, %f4797, %f4798;
	setp.gt.f32 	%p1003, %f8199, 0f40800000;
	mov.b32 	%r1015, 944;
	mov.u32 	%r1334, %r1015;
	@%p1003 bra 	$L__BB0_1366;
	sub.f32 	%f8200, %f4797, %f4798;
	add.f32 	%f8201, %f4795, %f4795;
	add.f32 	%f4799, %f1, %f8200;
	fma.rn.f32 	%f4800, %f8201, %f4796, %f2;
	mul.f32 	%f4801, %f4799, %f4799;
	mul.f32 	%f4802, %f4800, %f4800;
	add.f32 	%f8202, %f4801, %f4802;
	setp.gt.f32 	%p1004, %f8202, 0f40800000;
	mov.b32 	%r1016, 945;
	mov.u32 	%r1334, %r1016;
	@%p1004 bra 	$L__BB0_1366;
	sub.f32 	%f8203, %f4801, %f4802;
	add.f32 	%f8204, %f4799, %f4799;
	add.f32 	%f4803, %f1, %f8203;
	fma.rn.f32 	%f4804, %f8204, %f4800, %f2;
	mul.f32 	%f4805, %f4803, %f4803;
	mul.f32 	%f4806, %f4804, %f4804;
	add.f32 	%f8205, %f4805, %f4806;
	setp.gt.f32 	%p1005, %f8205, 0f40800000;
	mov.b32 	%r1017, 946;
	mov.u32 	%r1334, %r1017;
	@%p1005 bra 	$L__BB0_1366;
	sub.f32 	%f8206, %f4805, %f4806;
	add.f32 	%f8207, %f4803, %f4803;
	add.f32 	%f4807, %f1, %f8206;
	fma.rn.f32 	%f4808, %f8207, %f4804, %f2;
	mul.f32 	%f4809, %f4807, %f4807;
	mul.f32 	%f4810, %f4808, %f4808;
	add.f32 	%f8208, %f4809, %f4810;
	setp.gt.f32 	%p1006, %f8208, 0f40800000;
	mov.b32 	%r1018, 947;
	mov.u32 	%r1334, %r1018;
	@%p1006 bra 	$L__BB0_1366;
	sub.f32 	%f8209, %f4809, %f4810;
	add.f32 	%f8210, %f4807, %f4807;
	add.f32 	%f4811, %f1, %f8209;
	fma.rn.f32 	%f4812, %f8210, %f4808, %f2;
	mul.f32 	%f4813, %f4811, %f4811;
	mul.f32 	%f4814, %f4812, %f4812;
	add.f32 	%f8211, %f4813, %f4814;
	setp.gt.f32 	%p1007, %f8211, 0f40800000;
	mov.b32 	%r1019, 948;
	mov.u32 	%r1334, %r1019;
	@%p1007 bra 	$L__BB0_1366;
	sub.f32 	%f8212, %f4813, %f4814;
	add.f32 	%f8213, %f4811, %f4811;
	add.f32 	%f4815, %f1, %f8212;
	fma.rn.f32 	%f4816, %f8213, %f4812, %f2;
	mul.f32 	%f4817, %f4815, %f4815;
	mul.f32 	%f4818, %f4816, %f4816;
	add.f32 	%f8214, %f4817, %f4818;
	setp.gt.f32 	%p1008, %f8214, 0f40800000;
	mov.b32 	%r1020, 949;
	mov.u32 	%r1334, %r1020;
	@%p1008 bra 	$L__BB0_1366;
	sub.f32 	%f8215, %f4817, %f4818;
	add.f32 	%f8216, %f4815, %f4815;
	add.f32 	%f4819, %f1, %f8215;
	fma.rn.f32 	%f4820, %f8216, %f4816, %f2;
	mul.f32 	%f4821, %f4819, %f4819;
	mul.f32 	%f4822, %f4820, %f4820;
	add.f32 	%f8217, %f4821, %f4822;
	setp.gt.f32 	%p1009, %f8217, 0f40800000;
	mov.b32 	%r1021, 950;
	mov.u32 	%r1334, %r1021;
	@%p1009 bra 	$L__BB0_1366;
	sub.f32 	%f8218, %f4821, %f4822;
	add.f32 	%f8219, %f4819, %f4819;
	add.f32 	%f4823, %f1, %f8218;
	fma.rn.f32 	%f4824, %f8219, %f4820, %f2;
	mul.f32 	%f4825, %f4823, %f4823;
	mul.f32 	%f4826, %f4824, %f4824;
	add.f32 	%f8220, %f4825, %f4826;
	setp.gt.f32 	%p1010, %f8220, 0f40800000;
	mov.b32 	%r1022, 951;
	mov.u32 	%r1334, %r1022;
	@%p1010 bra 	$L__BB0_1366;
	sub.f32 	%f8221, %f4825, %f4826;
	add.f32 	%f8222, %f4823, %f4823;
	add.f32 	%f4827, %f1, %f8221;
	fma.rn.f32 	%f4828, %f8222, %f4824, %f2;
	mul.f32 	%f4829, %f4827, %f4827;
	mul.f32 	%f4830, %f4828, %f4828;
	add.f32 	%f8223, %f4829, %f4830;
	setp.gt.f32 	%p1011, %f8223, 0f40800000;
	mov.b32 	%r1023, 952;
	mov.u32 	%r1334, %r1023;
	@%p1011 bra 	$L__BB0_1366;
	sub.f32 	%f8224, %f4829, %f4830;
	add.f32 	%f8225, %f4827, %f4827;
	add.f32 	%f4831, %f1, %f8224;
	fma.rn.f32 	%f4832, %f8225, %f4828, %f2;
	mul.f32 	%f4833, %f4831, %f4831;
	mul.f32 	%f4834, %f4832, %f4832;
	add.f32 	%f8226, %f4833, %f4834;
	setp.gt.f32 	%p1012, %f8226, 0f40800000;
	mov.b32 	%r1024, 953;
	mov.u32 	%r1334, %r1024;
	@%p1012 bra 	$L__BB0_1366;
	sub.f32 	%f8227, %f4833, %f4834;
	add.f32 	%f8228, %f4831, %f4831;
	add.f32 	%f4835, %f1, %f8227;
	fma.rn.f32 	%f4836, %f8228, %f4832, %f2;
	mul.f32 	%f4837, %f4835, %f4835;
	mul.f32 	%f4838, %f4836, %f4836;
	add.f32 	%f8229, %f4837, %f4838;
	setp.gt.f32 	%p1013, %f8229, 0f40800000;
	mov.b32 	%r1025, 954;
	mov.u32 	%r1334, %r1025;
	@%p1013 bra 	$L__BB0_1366;
	sub.f32 	%f8230, %f4837, %f4838;
	add.f32 	%f8231, %f4835, %f4835;
	add.f32 	%f4839, %f1, %f8230;
	fma.rn.f32 	%f4840, %f8231, %f4836, %f2;
	mul.f32 	%f4841, %f4839, %f4839;
	mul.f32 	%f4842, %f4840, %f4840;
	add.f32 	%f8232, %f4841, %f4842;
	setp.gt.f32 	%p1014, %f8232, 0f40800000;
	mov.b32 	%r1026, 955;
	mov.u32 	%r1334, %r1026;
	@%p1014 bra 	$L__BB0_1366;
	sub.f32 	%f8233, %f4841, %f4842;
	add.f32 	%f8234, %f4839, %f4839;
	add.f32 	%f4843, %f1, %f8233;
	fma.rn.f32 	%f4844, %f8234, %f4840, %f2;
	mul.f32 	%f4845, %f4843, %f4843;
	mul.f32 	%f4846, %f4844, %f4844;
	add.f32 	%f8235, %f4845, %f4846;
	setp.gt.f32 	%p1015, %f8235, 0f40800000;
	mov.b32 	%r1027, 956;
	mov.u32 	%r1334, %r1027;
	@%p1015 bra 	$L__BB0_1366;
	sub.f32 	%f8236, %f4845, %f4846;
	add.f32 	%f8237, %f4843, %f4843;
	add.f32 	%f4847, %f1, %f8236;
	fma.rn.f32 	%f4848, %f8237, %f4844, %f2;
	mul.f32 	%f4849, %f4847, %f4847;
	mul.f32 	%f4850, %f4848, %f4848;
	add.f32 	%f8238, %f4849, %f4850;
	setp.gt.f32 	%p1016, %f8238, 0f40800000;
	mov.b32 	%r1028, 957;
	mov.u32 	%r1334, %r1028;
	@%p1016 bra 	$L__BB0_1366;
	sub.f32 	%f8239, %f4849, %f4850;
	add.f32 	%f8240, %f4847, %f4847;
	add.f32 	%f4851, %f1, %f8239;
	fma.rn.f32 	%f4852, %f8240, %f4848, %f2;
	mul.f32 	%f4853, %f4851, %f4851;
	mul.f32 	%f4854, %f4852, %f4852;
	add.f32 	%f8241, %f4853, %f4854;
	setp.gt.f32 	%p1017, %f8241, 0f40800000;
	mov.b32 	%r1029, 958;
	mov.u32 	%r1334, %r1029;
	@%p1017 bra 	$L__BB0_1366;
	sub.f32 	%f8242, %f4853, %f4854;
	add.f32 	%f8243, %f4851, %f4851;
	add.f32 	%f4855, %f1, %f8242;
	fma.rn.f32 	%f4856, %f8243, %f4852, %f2;
	mul.f32 	%f4857, %f4855, %f4855;
	mul.f32 	%f4858, %f4856, %f4856;
	add.f32 	%f8244, %f4857, %f4858;
	setp.gt.f32 	%p1018, %f8244, 0f40800000;
	mov.b32 	%r1030, 959;
	mov.u32 	%r1334, %r1030;
	@%p1018 bra 	$L__BB0_1366;
	sub.f32 	%f8245, %f4857, %f4858;
	add.f32 	%f8246, %f4855, %f4855;
	add.f32 	%f4859, %f1, %f8245;
	fma.rn.f32 	%f4860, %f8246, %f4856, %f2;
	mul.f32 	%f4861, %f4859, %f4859;
	mul.f32 	%f4862, %f4860, %f4860;
	add.f32 	%f8247, %f4861, %f4862;
	setp.gt.f32 	%p1019, %f8247, 0f40800000;
	mov.b32 	%r1031, 960;
	mov.u32 	%r1334, %r1031;
	@%p1019 bra 	$L__BB0_1366;
	sub.f32 	%f8248, %f4861, %f4862;
	add.f32 	%f8249, %f4859, %f4859;
	add.f32 	%f4863, %f1, %f8248;
	fma.rn.f32 	%f4864, %f8249, %f4860, %f2;
	mul.f32 	%f4865, %f4863, %f4863;
	mul.f32 	%f4866, %f4864, %f4864;
	add.f32 	%f8250, %f4865, %f4866;
	setp.gt.f32 	%p1020, %f8250, 0f40800000;
	mov.b32 	%r1032, 961;
	mov.u32 	%r1334, %r1032;
	@%p1020 bra 	$L__BB0_1366;
	sub.f32 	%f8251, %f4865, %f4866;
	add.f32 	%f8252, %f4863, %f4863;
	add.f32 	%f4867, %f1, %f8251;
	fma.rn.f32 	%f4868, %f8252, %f4864, %f2;
	mul.f32 	%f4869, %f4867, %f4867;
	mul.f32 	%f4870, %f4868, %f4868;
	add.f32 	%f8253, %f4869, %f4870;
	setp.gt.f32 	%p1021, %f8253, 0f40800000;
	mov.b32 	%r1033, 962;
	mov.u32 	%r1334, %r1033;
	@%p1021 bra 	$L__BB0_1366;
	sub.f32 	%f8254, %f4869, %f4870;
	add.f32 	%f8255, %f4867, %f4867;
	add.f32 	%f4871, %f1, %f8254;
	fma.rn.f32 	%f4872, %f8255, %f4868, %f2;
	mul.f32 	%f4873, %f4871, %f4871;
	mul.f32 	%f4874, %f4872, %f4872;
	add.f32 	%f8256, %f4873, %f4874;
	setp.gt.f32 	%p1022, %f8256, 0f40800000;
	mov.b32 	%r1034, 963;
	mov.u32 	%r1334, %r1034;
	@%p1022 bra 	$L__BB0_1366;
	sub.f32 	%f8257, %f4873, %f4874;
	add.f32 	%f8258, %f4871, %f4871;
	add.f32 	%f4875, %f1, %f8257;
	fma.rn.f32 	%f4876, %f8258, %f4872, %f2;
	mul.f32 	%f4877, %f4875, %f4875;
	mul.f32 	%f4878, %f4876, %f4876;
	add.f32 	%f8259, %f4877, %f4878;
	setp.gt.f32 	%p1023, %f8259, 0f40800000;
	mov.b32 	%r1035, 964;
	mov.u32 	%r1334, %r1035;
	@%p1023 bra 	$L__BB0_1366;
	sub.f32 	%f8260, %f4877, %f4878;
	add.f32 	%f8261, %f4875, %f4875;
	add.f32 	%f4879, %f1, %f8260;
	fma.rn.f32 	%f4880, %f8261, %f4876, %f2;
	mul.f32 	%f4881, %f4879, %f4879;
	mul.f32 	%f4882, %f4880, %f4880;
	add.f32 	%f8262, %f4881, %f4882;
	setp.gt.f32 	%p1024, %f8262, 0f40800000;
	mov.b32 	%r1036, 965;
	mov.u32 	%r1334, %r1036;
	@%p1024 bra 	$L__BB0_1366;
	sub.f32 	%f8263, %f4881, %f4882;
	add.f32 	%f8264, %f4879, %f4879;
	add.f32 	%f4883, %f1, %f8263;
	fma.rn.f32 	%f4884, %f8264, %f4880, %f2;
	mul.f32 	%f4885, %f4883, %f4883;
	mul.f32 	%f4886, %f4884, %f4884;
	add.f32 	%f8265, %f4885, %f4886;
	setp.gt.f32 	%p1025, %f8265, 0f40800000;
	mov.b32 	%r1037, 966;
	mov.u32 	%r1334, %r1037;
	@%p1025 bra 	$L__BB0_1366;
	sub.f32 	%f8266, %f4885, %f4886;
	add.f32 	%f8267, %f4883, %f4883;
	add.f32 	%f4887, %f1, %f8266;
	fma.rn.f32 	%f4888, %f8267, %f4884, %f2;
	mul.f32 	%f4889, %f4887, %f4887;
	mul.f32 	%f4890, %f4888, %f4888;
	add.f32 	%f8268, %f4889, %f4890;
	setp.gt.f32 	%p1026, %f8268, 0f40800000;
	mov.b32 	%r1038, 967;
	mov.u32 	%r1334, %r1038;
	@%p1026 bra 	$L__BB0_1366;
	sub.f32 	%f8269, %f4889, %f4890;
	add.f32 	%f8270, %f4887, %f4887;
	add.f32 	%f4891, %f1, %f8269;
	fma.rn.f32 	%f4892, %f8270, %f4888, %f2;
	mul.f32 	%f4893, %f4891, %f4891;
	mul.f32 	%f4894, %f4892, %f4892;
	add.f32 	%f8271, %f4893, %f4894;
	setp.gt.f32 	%p1027, %f8271, 0f40800000;
	mov.b32 	%r1039, 968;
	mov.u32 	%r1334, %r1039;
	@%p1027 bra 	$L__BB0_1366;
	sub.f32 	%f8272, %f4893, %f4894;
	add.f32 	%f8273, %f4891, %f4891;
	add.f32 	%f4895, %f1, %f8272;
	fma.rn.f32 	%f4896, %f8273, %f4892, %f2;
	mul.f32 	%f4897, %f4895, %f4895;
	mul.f32 	%f4898, %f4896, %f4896;
	add.f32 	%f8274, %f4897, %f4898;
	setp.gt.f32 	%p1028, %f8274, 0f40800000;
	mov.b32 	%r1040, 969;
	mov.u32 	%r1334, %r1040;
	@%p1028 bra 	$L__BB0_1366;
	sub.f32 	%f8275, %f4897, %f4898;
	add.f32 	%f8276, %f4895, %f4895;
	add.f32 	%f4899, %f1, %f8275;
	fma.rn.f32 	%f4900, %f8276, %f4896, %f2;
	mul.f32 	%f4901, %f4899, %f4899;
	mul.f32 	%f4902, %f4900, %f4900;
	add.f32 	%f8277, %f4901, %f4902;
	setp.gt.f32 	%p1029, %f8277, 0f40800000;
	mov.b32 	%r1041, 970;
	mov.u32 	%r1334, %r1041;
	@%p1029 bra 	$L__BB0_1366;
	sub.f32 	%f8278, %f4901, %f4902;
	add.f32 	%f8279, %f4899, %f4899;
	add.f32 	%f4903, %f1, %f8278;
	fma.rn.f32 	%f4904, %f8279, %f4900, %f2;
	mul.f32 	%f4905, %f4903, %f4903;
	mul.f32 	%f4906, %f4904, %f4904;
	add.f32 	%f8280, %f4905, %f4906;
	setp.gt.f32 	%p1030, %f8280, 0f40800000;
	mov.b32 	%r1042, 971;
	mov.u32 	%r1334, %r1042;
	@%p1030 bra 	$L__BB0_1366;
	sub.f32 	%f8281, %f4905, %f4906;
	add.f32 	%f8282, %f4903, %f4903;
	add.f32 	%f4907, %f1, %f8281;
	fma.rn.f32 	%f4908, %f8282, %f4904, %f2;
	mul.f32 	%f4909, %f4907, %f4907;
	mul.f32 	%f4910, %f4908, %f4908;
	add.f32 	%f8283, %f4909, %f4910;
	setp.gt.f32 	%p1031, %f8283, 0f40800000;
	mov.b32 	%r1043, 972;
	mov.u32 	%r1334, %r1043;
	@%p1031 bra 	$L__BB0_1366;
	sub.f32 	%f8284, %f4909, %f4910;
	add.f32 	%f8285, %f4907, %f4907;
	add.f32 	%f4911, %f1, %f8284;
	fma.rn.f32 	%f4912, %f8285, %f4908, %f2;
	mul.f32 	%f4913, %f4911, %f4911;
	mul.f32 	%f4914, %f4912, %f4912;
	add.f32 	%f8286, %f4913, %f4914;
	setp.gt.f32 	%p1032, %f8286, 0f40800000;
	mov.b32 	%r1044, 973;
	mov.u32 	%r1334, %r1044;
	@%p1032 bra 	$L__BB0_1366;
	sub.f32 	%f8287, %f4913, %f4914;
	add.f32 	%f8288, %f4911, %f4911;
	add.f32 	%f4915, %f1, %f8287;
	fma.rn.f32 	%f4916, %f8288, %f4912, %f2;
	mul.f32 	%f4917, %f4915, %f4915;
	mul.f32 	%f4918, %f4916, %f4916;
	add.f32 	%f8289, %f4917, %f4918;
	setp.gt.f32 	%p1033, %f8289, 0f40800000;
	mov.b32 	%r1045, 974;
	mov.u32 	%r1334, %r1045;
	@%p1033 bra 	$L__BB0_1366;
	sub.f32 	%f8290, %f4917, %f4918;
	add.f32 	%f8291, %f4915, %f4915;
	add.f32 	%f4919, %f1, %f8290;
	fma.rn.f32 	%f4920, %f8291, %f4916, %f2;
	mul.f32 	%f4921, %f4919, %f4919;
	mul.f32 	%f4922, %f4920, %f4920;
	add.f32 	%f8292, %f4921, %f4922;
	setp.gt.f32 	%p1034, %f8292, 0f40800000;
	mov.b32 	%r1046, 975;
	mov.u32 	%r1334, %r1046;
	@%p1034 bra 	$L__BB0_1366;
	sub.f32 	%f8293, %f4921, %f4922;
	add.f32 	%f8294, %f4919, %f4919;
	add.f32 	%f4923, %f1, %f8293;
	fma.rn.f32 	%f4924, %f8294, %f4920, %f2;
	mul.f32 	%f4925, %f4923, %f4923;
	mul.f32 	%f4926, %f4924, %f4924;
	add.f32 	%f8295, %f4925, %f4926;
	setp.gt.f32 	%p1035, %f8295, 0f40800000;
	mov.b32 	%r1047, 976;
	mov.u32 	%r1334, %r1047;
	@%p1035 bra 	$L__BB0_1366;
	sub.f32 	%f8296, %f4925, %f4926;
	add.f32 	%f8297, %f4923, %f4923;
	add.f32 	%f4927, %f1, %f8296;
	fma.rn.f32 	%f4928, %f8297, %f4924, %f2;
	mul.f32 	%f4929, %f4927, %f4927;
	mul.f32 	%f4930, %f4928, %f4928;
	add.f32 	%f8298, %f4929, %f4930;
	setp.gt.f32 	%p1036, %f8298, 0f40800000;
	mov.b32 	%r1048, 977;
	mov.u32 	%r1334, %r1048;
	@%p1036 bra 	$L__BB0_1366;
	sub.f32 	%f8299, %f4929, %f4930;
	add.f32 	%f8300, %f4927, %f4927;
	add.f32 	%f4931, %f1, %f8299;
	fma.rn.f32 	%f4932, %f8300, %f4928, %f2;
	mul.f32 	%f4933, %f4931, %f4931;
	mul.f32 	%f4934, %f4932, %f4932;
	add.f32 	%f8301, %f4933, %f4934;
	setp.gt.f32 	%p1037, %f8301, 0f40800000;
	mov.b32 	%r1049, 978;
	mov.u32 	%r1334, %r1049;
	@%p1037 bra 	$L__BB0_1366;
	sub.f32 	%f8302, %f4933, %f4934;
	add.f32 	%f8303, %f4931, %f4931;
	add.f32 	%f4935, %f1, %f8302;
	fma.rn.f32 	%f4936, %f8303, %f4932, %f2;
	mul.f32 	%f4937, %f4935, %f4935;
	mul.f32 	%f4938, %f4936, %f4936;
	add.f32 	%f8304, %f4937, %f4938;
	setp.gt.f32 	%p1038, %f8304, 0f40800000;
	mov.b32 	%r1050, 979;
	mov.u32 	%r1334, %r1050;
	@%p1038 bra 	$L__BB0_1366;
	sub.f32 	%f8305, %f4937, %f4938;
	add.f32 	%f8306, %f4935, %f4935;
	add.f32 	%f4939, %f1, %f8305;
	fma.rn.f32 	%f4940, %f8306, %f4936, %f2;
	mul.f32 	%f4941, %f4939, %f4939;
	mul.f32 	%f4942, %f4940, %f4940;
	add.f32 	%f8307, %f4941, %f4942;
	setp.gt.f32 	%p1039, %f8307, 0f40800000;
	mov.b32 	%r1051, 980;
	mov.u32 	%r1334, %r1051;
	@%p1039 bra 	$L__BB0_1366;
	sub.f32 	%f8308, %f4941, %f4942;
	add.f32 	%f8309, %f4939, %f4939;
	add.f32 	%f4943, %f1, %f8308;
	fma.rn.f32 	%f4944, %f8309, %f4940, %f2;
	mul.f32 	%f4945, %f4943, %f4943;
	mul.f32 	%f4946, %f4944, %f4944;
	add.f32 	%f8310, %f4945, %f4946;
	setp.gt.f32 	%p1040, %f8310, 0f40800000;
	mov.b32 	%r1052, 981;
	mov.u32 	%r1334, %r1052;
	@%p1040 bra 	$L__BB0_1366;
	sub.f32 	%f8311, %f4945, %f4946;
	add.f32 	%f8312, %f4943, %f4943;
	add.f32 	%f4947, %f1, %f8311;
	fma.rn.f32 	%f4948, %f8312, %f4944, %f2;
	mul.f32 	%f4949, %f4947, %f4947;
	mul.f32 	%f4950, %f4948, %f4948;
	add.f32 	%f8313, %f4949, %f4950;
	setp.gt.f32 	%p1041, %f8313, 0f40800000;
	mov.b32 	%r1053, 982;
	mov.u32 	%r1334, %r1053;
	@%p1041 bra 	$L__BB0_1366;
	sub.f32 	%f8314, %f4949, %f4950;
	add.f32 	%f8315, %f4947, %f4947;
	add.f32 	%f4951, %f1, %f8314;
	fma.rn.f32 	%f4952, %f8315, %f4948, %f2;
	mul.f32 	%f4953, %f4951, %f4951;
	mul.f32 	%f4954, %f4952, %f4952;
	add.f32 	%f8316, %f4953, %f4954;
	setp.gt.f32 	%p1042, %f8316, 0f40800000;
	mov.b32 	%r1054, 983;
	mov.u32 	%r1334, %r1054;
	@%p1042 bra 	$L__BB0_1366;
	sub.f32 	%f8317, %f4953, %f4954;
	add.f32 	%f8318, %f4951, %f4951;
	add.f32 	%f4955, %f1, %f8317;
	fma.rn.f32 	%f4956, %f8318, %f4952, %f2;
	mul.f32 	%f4957, %f4955, %f4955;
	mul.f32 	%f4958, %f4956, %f4956;
	add.f32 	%f8319, %f4957, %f4958;
	setp.gt.f32 	%p1043, %f8319, 0f40800000;
	mov.b32 	%r1055, 984;
	mov.u32 	%r1334, %r1055;
	@%p1043 bra 	$L__BB0_1366;
	sub.f32 	%f8320, %f4957, %f4958;
	add.f32 	%f8321, %f4955, %f4955;
	add.f32 	%f4959, %f1, %f8320;
	fma.rn.f32 	%f4960, %f8321, %f4956, %f2;
	mul.f32 	%f4961, %f4959, %f4959;
	mul.f32 	%f4962, %f4960, %f4960;
	add.f32 	%f8322, %f4961, %f4962;
	setp.gt.f32 	%p1044, %f8322, 0f40800000;
	mov.b32 	%r1056, 985;
	mov.u32 	%r1334, %r1056;
	@%p1044 bra 	$L__BB0_1366;
	sub.f32 	%f8323, %f4961, %f4962;
	add.f32 	%f8324, %f4959, %f4959;
	add.f32 	%f4963, %f1, %f8323;
	fma.rn.f32 	%f4964, %f8324, %f4960, %f2;
	mul.f32 	%f4965, %f4963, %f4963;
	mul.f32 	%f4966, %f4964, %f4964;
	add.f32 	%f8325, %f4965, %f4966;
	setp.gt.f32 	%p1045, %f8325, 0f40800000;
	mov.b32 	%r1057, 986;
	mov.u32 	%r1334, %r1057;
	@%p1045 bra 	$L__BB0_1366;
	sub.f32 	%f8326, %f4965, %f4966;
	add.f32 	%f8327, %f4963, %f4963;
	add.f32 	%f4967, %f1, %f8326;
	fma.rn.f32 	%f4968, %f8327, %f4964, %f2;
	mul.f32 	%f4969, %f4967, %f4967;
	mul.f32 	%f4970, %f4968, %f4968;
	add.f32 	%f8328, %f4969, %f4970;
	setp.gt.f32 	%p1046, %f8328, 0f40800000;
	mov.b32 	%r1058, 987;
	mov.u32 	%r1334, %r1058;
	@%p1046 bra 	$L__BB0_1366;
	sub.f32 	%f8329, %f4969, %f4970;
	add.f32 	%f8330, %f4967, %f4967;
	add.f32 	%f4971, %f1, %f8329;
	fma.rn.f32 	%f4972, %f8330, %f4968, %f2;
	mul.f32 	%f4973, %f4971, %f4971;
	mul.f32 	%f4974, %f4972, %f4972;
	add.f32 	%f8331, %f4973, %f4974;
	setp.gt.f32 	%p1047, %f8331, 0f40800000;
	mov.b32 	%r1059, 988;
	mov.u32 	%r1334, %r1059;
	@%p1047 bra 	$L__BB0_1366;
	sub.f32 	%f8332, %f4973, %f4974;
	add.f32 	%f8333, %f4971, %f4971;
	add.f32 	%f4975, %f1, %f8332;
	fma.rn.f32 	%f4976, %f8333, %f4972, %f2;
	mul.f32 	%f4977, %f4975, %f4975;
	mul.f32 	%f4978, %f4976, %f4976;
	add.f32 	%f8334, %f4977, %f4978;
	setp.gt.f32 	%p1048, %f8334, 0f40800000;
	mov.b32 	%r1060, 989;
	mov.u32 	%r1334, %r1060;
	@%p1048 bra 	$L__BB0_1366;
	sub.f32 	%f8335, %f4977, %f4978;
	add.f32 	%f8336, %f4975, %f4975;
	add.f32 	%f4979, %f1, %f8335;
	fma.rn.f32 	%f4980, %f8336, %f4976, %f2;
	mul.f32 	%f4981, %f4979, %f4979;
	mul.f32 	%f4982, %f4980, %f4980;
	add.f32 	%f8337, %f4981, %f4982;
	setp.gt.f32 	%p1049, %f8337, 0f40800000;
	mov.b32 	%r1061, 990;
	mov.u32 	%r1334, %r1061;
	@%p1049 bra 	$L__BB0_1366;
	sub.f32 	%f8338, %f4981, %f4982;
	add.f32 	%f8339, %f4979, %f4979;
	add.f32 	%f4983, %f1, %f8338;
	fma.rn.f32 	%f4984, %f8339, %f4980, %f2;
	mul.f32 	%f4985, %f4983, %f4983;
	mul.f32 	%f4986, %f4984, %f4984;
	add.f32 	%f8340, %f4985, %f4986;
	setp.gt.f32 	%p1050, %f8340, 0f40800000;
	mov.b32 	%r1062, 991;
	mov.u32 	%r1334, %r1062;
	@%p1050 bra 	$L__BB0_1366;
	sub.f32 	%f8341, %f4985, %f4986;
	add.f32 	%f8342, %f4983, %f4983;
	add.f32 	%f4987, %f1, %f8341;
	fma.rn.f32 	%f4988, %f8342, %f4984, %f2;
	mul.f32 	%f4989, %f4987, %f4987;
	mul.f32 	%f4990, %f4988, %f4988;
	add.f32 	%f8343, %f4989, %f4990;
	setp.gt.f32 	%p1051, %f8343, 0f40800000;
	mov.b32 	%r1063, 992;
	mov.u32 	%r1334, %r1063;
	@%p1051 bra 	$L__BB0_1366;
	sub.f32 	%f8344, %f4989, %f4990;
	add.f32 	%f8345, %f4987, %f4987;
	add.f32 	%f4991, %f1, %f8344;
	fma.rn.f32 	%f4992, %f8345, %f4988, %f2;
	mul.f32 	%f4993, %f4991, %f4991;
	mul.f32 	%f4994, %f4992, %f4992;
	add.f32 	%f8346, %f4993, %f4994;
	setp.gt.f32 	%p1052, %f8346, 0f40800000;
	mov.b32 	%r1064, 993;
	mov.u32 	%r1334, %r1064;
	@%p1052 bra 	$L__BB0_1366;
	sub.f32 	%f8347, %f4993, %f4994;
	add.f32 	%f8348, %f4991, %f4991;
	add.f32 	%f4995, %f1, %f8347;
	fma.rn.f32 	%f4996, %f8348, %f4992, %f2;
	mul.f32 	%f4997, %f4995, %f4995;
	mul.f32 	%f4998, %f4996, %f4996;
	add.f32 	%f8349, %f4997, %f4998;
	setp.gt.f32 	%p1053, %f8349, 0f40800000;
	mov.b32 	%r1065, 994;
	mov.u32 	%r1334, %r1065;
	@%p1053 bra 	$L__BB0_1366;
	sub.f32 	%f8350, %f4997, %f4998;
	add.f32 	%f8351, %f4995, %f4995;
	add.f32 	%f4999, %f1, %f8350;
	fma.rn.f32 	%f5000, %f8351, %f4996, %f2;
	mul.f32 	%f5001, %f4999, %f4999;
	mul.f32 	%f5002, %f5000, %f5000;
	add.f32 	%f8352, %f5001, %f5002;
	setp.gt.f32 	%p1054, %f8352, 0f40800000;
	mov.b32 	%r1066, 995;
	mov.u32 	%r1334, %r1066;
	@%p1054 bra 	$L__BB0_1366;
	sub.f32 	%f8353, %f5001, %f5002;
	add.f32 	%f8354, %f4999, %f4999;
	add.f32 	%f5003, %f1, %f8353;
	fma.rn.f32 	%f5004, %f8354, %f5000, %f2;
	mul.f32 	%f5005, %f5003, %f5003;
	mul.f32 	%f5006, %f5004, %f5004;
	add.f32 	%f8355, %f5005, %f5006;
	setp.gt.f32 	%p1055, %f8355, 0f40800000;
	mov.b32 	%r1067, 996;
	mov.u32 	%r1334, %r1067;
	@%p1055 bra 	$L__BB0_1366;
	sub.f32 	%f8356, %f5005, %f5006;
	add.f32 	%f8357, %f5003, %f5003;
	add.f32 	%f5007, %f1, %f8356;
	fma.rn.f32 	%f5008, %f8357, %f5004, %f2;
	mul.f32 	%f5009, %f5007, %f5007;
	mul.f32 	%f5010, %f5008, %f5008;
	add.f32 	%f8358, %f5009, %f5010;
	setp.gt.f32 	%p1056, %f8358, 0f40800000;
	mov.b32 	%r1068, 997;
	mov.u32 	%r1334, %r1068;
	@%p1056 bra 	$L__BB0_1366;
	sub.f32 	%f8359, %f5009, %f5010;
	add.f32 	%f8360, %f5007, %f5007;
	add.f32 	%f5011, %f1, %f8359;
	fma.rn.f32 	%f5012, %f8360, %f5008, %f2;
	mul.f32 	%f5013, %f5011, %f5011;
	mul.f32 	%f5014, %f5012, %f5012;
	add.f32 	%f8361, %f5013, %f5014;
	setp.gt.f32 	%p1057, %f8361, 0f40800000;
	mov.b32 	%r1069, 998;
	mov.u32 	%r1334, %r1069;
	@%p1057 bra 	$L__BB0_1366;
	sub.f32 	%f8362, %f5013, %f5014;
	add.f32 	%f8363, %f5011, %f5011;
	add.f32 	%f8364, %f1, %f8362;
	fma.rn.f32 	%f8365, %f8363, %f5012, %f2;
	mul.f32 	%f8366, %f8365, %f8365;
	fma.rn.f32 	%f8367, %f8364, %f8364, %f8366;
	setp.gt.f32 	%p1058, %f8367, 0f40800000;
	mov.b32 	%r1070, 999;
	mov.u32 	%r1334, %r1070;
	@%p1058 bra 	$L__BB0_1366;
	mov.b32 	%r1071, 1000;
	mov.u32 	%r1334, %r1071;
	bra.uni 	$L__BB0_1366;
$L__BB0_1302:
	mov.b32 	%r3, 0;
	mov.f32 	%f9140, %f2;
	mov.f32 	%f9141, %f1;
$L__BB0_1303:
	.pragma "nounroll";
	mul.f32 	%f5017, %f9141, %f9141;
	mul.f32 	%f5018, %f9140, %f9140;
	add.f32 	%f5319, %f5017, %f5018;
	setp.gt.f32 	%p42, %f5319, 0f40800000;
	mov.u32 	%r1334, %r3;
	@%p42 bra 	$L__BB0_1366;
	sub.f32 	%f5320, %f5017, %f5018;
	add.f32 	%f5321, %f9141, %f9141;
	add.f32 	%f5019, %f1, %f5320;
	fma.rn.f32 	%f5020, %f5321, %f9140, %f2;
	mul.f32 	%f5021, %f5019, %f5019;
	mul.f32 	%f5022, %f5020, %f5020;
	add.f32 	%f5322, %f5021, %f5022;
	setp.gt.f32 	%p43, %f5322, 0f40800000;
	@%p43 bra 	$L__BB0_1334;
	sub.f32 	%f5323, %f5021, %f5022;
	add.f32 	%f5324, %f5019, %f5019;
	add.f32 	%f5023, %f1, %f5323;
	fma.rn.f32 	%f5024, %f5324, %f5020, %f2;
	mul.f32 	%f5025, %f5023, %f5023;
	mul.f32 	%f5026, %f5024, %f5024;
	add.f32 	%f5325, %f5025, %f5026;
	setp.gt.f32 	%p44, %f5325, 0f40800000;
	@%p44 bra 	$L__BB0_1333;
	sub.f32 	%f5326, %f5025, %f5026;
	add.f32 	%f5327, %f5023, %f5023;
	add.f32 	%f5027, %f1, %f5326;
	fma.rn.f32 	%f5028, %f5327, %f5024, %f2;
	mul.f32 	%f5029, %f5027, %f5027;
	mul.f32 	%f5030, %f5028, %f5028;
	add.f32 	%f5328, %f5029, %f5030;
	setp.gt.f32 	%p45, %f5328, 0f40800000;
	@%p45 bra 	$L__BB0_1332;
	sub.f32 	%f5329, %f5029, %f5030;
	add.f32 	%f5330, %f5027, %f5027;
	add.f32 	%f5031, %f1, %f5329;
	fma.rn.f32 	%f5032, %f5330, %f5028, %f2;
	mul.f32 	%f5033, %f5031, %f5031;
	mul.f32 	%f5034, %f5032, %f5032;
	add.f32 	%f5331, %f5033, %f5034;
	setp.gt.f32 	%p46, %f5331, 0f40800000;
	@%p46 bra 	$L__BB0_1331;
	sub.f32 	%f5332, %f5033, %f5034;
	add.f32 	%f5333, %f5031, %f5031;
	add.f32 	%f5035, %f1, %f5332;
	fma.rn.f32 	%f5036, %f5333, %f5032, %f2;
	mul.f32 	%f5037, %f5035, %f5035;
	mul.f32 	%f5038, %f5036, %f5036;
	add.f32 	%f5334, %f5037, %f5038;
	setp.gt.f32 	%p47, %f5334, 0f40800000;
	@%p47 bra 	$L__BB0_1330;
	sub.f32 	%f5335, %f5037, %f5038;
	add.f32 	%f5336, %f5035, %f5035;
	add.f32 	%f5039, %f1, %f5335;
	fma.rn.f32 	%f5040, %f5336, %f5036, %f2;
	mul.f32 	%f5041, %f5039, %f5039;
	mul.f32 	%f5042, %f5040, %f5040;
	add.f32 	%f5337, %f5041, %f5042;
	setp.gt.f32 	%p48, %f5337, 0f40800000;
	@%p48 bra 	$L__BB0_1329;
	sub.f32 	%f5338, %f5041, %f5042;
	add.f32 	%f5339, %f5039, %f5039;
	add.f32 	%f5043, %f1, %f5338;
	fma.rn.f32 	%f5044, %f5339, %f5040, %f2;
	mul.f32 	%f5045, %f5043, %f5043;
	mul.f32 	%f5046, %f5044, %f5044;
	add.f32 	%f5340, %f5045, %f5046;
	setp.gt.f32 	%p49, %f5340, 0f40800000;
	@%p49 bra 	$L__BB0_1328;
	sub.f32 	%f5341, %f5045, %f5046;
	add.f32 	%f5342, %f5043, %f5043;
	add.f32 	%f5047, %f1, %f5341;
	fma.rn.f32 	%f5048, %f5342, %f5044, %f2;
	mul.f32 	%f5049, %f5047, %f5047;
	mul.f32 	%f5050, %f5048, %f5048;
	add.f32 	%f5343, %f5049, %f5050;
	setp.gt.f32 	%p50, %f5343, 0f40800000;
	@%p50 bra 	$L__BB0_1327;
	sub.f32 	%f5344, %f5049, %f5050;
	add.f32 	%f5345, %f5047, %f5047;
	add.f32 	%f5051, %f1, %f5344;
	fma.rn.f32 	%f5052, %f5345, %f5048, %f2;
	mul.f32 	%f5053, %f5051, %f5051;
	mul.f32 	%f5054, %f5052, %f5052;
	add.f32 	%f5346, %f5053, %f5054;
	setp.gt.f32 	%p51, %f5346, 0f40800000;
	@%p51 bra 	$L__BB0_1326;
	sub.f32 	%f5347, %f5053, %f5054;
	add.f32 	%f5348, %f5051, %f5051;
	add.f32 	%f5055, %f1, %f5347;
	fma.rn.f32 	%f5056, %f5348, %f5052, %f2;
	mul.f32 	%f5057, %f5055, %f5055;
	mul.f32 	%f5058, %f5056, %f5056;
	add.f32 	%f5349, %f5057, %f5058;
	setp.gt.f32 	%p52, %f5349, 0f40800000;
	@%p52 bra 	$L__BB0_1325;
	sub.f32 	%f5350, %f5057, %f5058;
	add.f32 	%f5351, %f5055, %f5055;
	add.f32 	%f5059, %f1, %f5350;
	fma.rn.f32 	%f5060, %f5351, %f5056, %f2;
	mul.f32 	%f5061, %f5059, %f5059;
	mul.f32 	%f5062, %f5060, %f5060;
	add.f32 	%f5352, %f5061, %f5062;
	setp.gt.f32 	%p53, %f5352, 0f40800000;
	@%p53 bra 	$L__BB0_1324;
	sub.f32 	%f5353, %f5061, %f5062;
	add.f32 	%f5354, %f5059, %f5059;
	add.f32 	%f5063, %f1, %f5353;
	fma.rn.f32 	%f5064, %f5354, %f5060, %f2;
	mul.f32 	%f5065, %f5063, %f5063;
	mul.f32 	%f5066, %f5064, %f5064;
	add.f32 	%f5355, %f5065, %f5066;
	setp.gt.f32 	%p54, %f5355, 0f40800000;
	@%p54 bra 	$L__BB0_1323;
	sub.f32 	%f5356, %f5065, %f5066;
	add.f32 	%f5357, %f5063, %f5063;
	add.f32 	%f5067, %f1, %f5356;
	fma.rn.f32 	%f5068, %f5357, %f5064, %f2;
	mul.f32 	%f5069, %f5067, %f5067;
	mul.f32 	%f5070, %f5068, %f5068;
	add.f32 	%f5358, %f5069, %f5070;
	setp.gt.f32 	%p55, %f5358, 0f40800000;
	@%p55 bra 	$L__BB0_1322;
	sub.f32 	%f5359, %f5069, %f5070;
	add.f32 	%f5360, %f5067, %f5067;
	add.f32 	%f5071, %f1, %f5359;
	fma.rn.f32 	%f5072, %f5360, %f5068, %f2;
	mul.f32 	%f5073, %f5071, %f5071;
	mul.f32 	%f5074, %f5072, %f5072;
	add.f32 	%f5361, %f5073, %f5074;
	setp.gt.f32 	%p56, %f5361, 0f40800000;
	@%p56 bra 	$L__BB0_1321;
	sub.f32 	%f5362, %f5073, %f5074;
	add.f32 	%f5363, %f5071, %f5071;
	add.f32 	%f5075, %f1, %f5362;
	fma.rn.f32 	%f5076, %f5363, %f5072, %f2;
	mul.f32 	%f5077, %f5075, %f5075;
	mul.f32 	%f5078, %f5076, %f5076;
	add.f32 	%f5364, %f5077, %f5078;
	setp.gt.f32 	%p57, %f5364, 0f40800000;
	@%p57 bra 	$L__BB0_1320;
	sub.f32 	%f5365, %f5077, %f5078;
	add.f32 	%f5366, %f5075, %f5075;
	add.f32 	%f9141, %f1, %f5365;
	fma.rn.f32 	%f9140, %f5366, %f5076, %f2;
	add.s32 	%r3, %r3, 16;
	setp.eq.s32 	%p58, %r3, 10000;
	mov.b32 	%r1334, 10000;
	@%p58 bra 	$L__BB0_1366;
	bra.uni 	$L__BB0_1303;
$L__BB0_1320:
	add.s32 	%r9, %r3, 15;
	mov.u32 	%r1334, %r9;
	bra.uni 	$L__BB0_1366;
$L__BB0_1321:
	add.s32 	%r10, %r3, 14;
	mov.u32 	%r1334, %r10;
	bra.uni 	$L__BB0_1366;
$L__BB0_1322:
	add.s32 	%r11, %r3, 13;
	mov.u32 	%r1334, %r11;
	bra.uni 	$L__BB0_1366;
$L__BB0_1323:
	add.s32 	%r12, %r3, 12;
	mov.u32 	%r1334, %r12;
	bra.uni 	$L__BB0_1366;
$L__BB0_1324:
	add.s32 	%r13, %r3, 11;
	mov.u32 	%r1334, %r13;
	bra.uni 	$L__BB0_1366;
$L__BB0_1325:
	add.s32 	%r14, %r3, 10;
	mov.u32 	%r1334, %r14;
	bra.uni 	$L__BB0_1366;
$L__BB0_1326:
	add.s32 	%r15, %r3, 9;
	mov.u32 	%r1334, %r15;
	bra.uni 	$L__BB0_1366;
$L__BB0_1327:
	add.s32 	%r16, %r3, 8;
	mov.u32 	%r1334, %r16;
	bra.uni 	$L__BB0_1366;
$L__BB0_1328:
	add.s32 	%r17, %r3, 7;
	mov.u32 	%r1334, %r17;
	bra.uni 	$L__BB0_1366;
$L__BB0_1329:
	add.s32 	%r18, %r3, 6;
	mov.u32 	%r1334, %r18;
	bra.uni 	$L__BB0_1366;
$L__BB0_1330:
	add.s32 	%r19, %r3, 5;
	mov.u32 	%r1334, %r19;
	bra.uni 	$L__BB0_1366;
$L__BB0_1331:
	add.s32 	%r20, %r3, 4;
	mov.u32 	%r1334, %r20;
	bra.uni 	$L__BB0_1366;
$L__BB0_1332:
	add.s32 	%r21, %r3, 3;
	mov.u32 	%r1334, %r21;
	bra.uni 	$L__BB0_1366;
$L__BB0_1333:
	add.s32 	%r22, %r3, 2;
	mov.u32 	%r1334, %r22;
	bra.uni 	$L__BB0_1366;
$L__BB0_1334:
	add.s32 	%r23, %r3, 1;
	mov.u32 	%r1334, %r23;
	bra.uni 	$L__BB0_1366;
$L__BB0_1335:
	add.s32 	%r24, %r5, 31;
	mov.u32 	%r1334, %r24;
	bra.uni 	$L__BB0_1366;
$L__BB0_1336:
	add.s32 	%r25, %r5, 30;
	mov.u32 	%r1334, %r25;
	bra.uni 	$L__BB0_1366;
$L__BB0_1337:
	add.s32 	%r26, %r5, 29;
	mov.u32 	%r1334, %r26;
	bra.uni 	$L__BB0_1366;
$L__BB0_1338:
	add.s32 	%r27, %r5, 28;
	mov.u32 	%r1334, %r27;
	bra.uni 	$L__BB0_1366;
$L__BB0_1339:
	add.s32 	%r28, %r5, 27;
	mov.u32 	%r1334, %r28;
	bra.uni 	$L__BB0_1366;
$L__BB0_1340:
	add.s32 	%r29, %r5, 26;
	mov.u32 	%r1334, %r29;
	bra.uni 	$L__BB0_1366;
$L__BB0_1341:
	add.s32 	%r30, %r5, 25;
	mov.u32 	%r1334, %r30;
	bra.uni 	$L__BB0_1366;
$L__BB0_1342:
	add.s32 	%r31, %r5, 24;
	mov.u32 	%r1334, %r31;
	bra.uni 	$L__BB0_1366;
$L__BB0_1343:
	add.s32 	%r32, %r5, 23;
	mov.u32 	%r1334, %r32;
	bra.uni 	$L__BB0_1366;
$L__BB0_1344:
	add.s32 	%r33, %r5, 22;
	mov.u32 	%r1334, %r33;
	bra.uni 	$L__BB0_1366;
$L__BB0_1345:
	add.s32 	%r34, %r5, 21;
	mov.u32 	%r1334, %r34;
	bra.uni 	$L__BB0_1366;
$L__BB0_1346:
	add.s32 	%r35, %r5, 20;
	mov.u32 	%r1334, %r35;
	bra.uni 	$L__BB0_1366;
$L__BB0_1347:
	add.s32 	%r36, %r5, 19;
	mov.u32 	%r1334, %r36;
	bra.uni 	$L__BB0_1366;
$L__BB0_1348:
	add.s32 	%r37, %r5, 18;
	mov.u32 	%r1334, %r37;
	bra.uni 	$L__BB0_1366;
$L__BB0_1349:
	add.s32 	%r38, %r5, 17;
	mov.u32 	%r1334, %r38;
	bra.uni 	$L__BB0_1366;
$L__BB0_1350:
	add.s32 	%r39, %r5, 16;
	mov.u32 	%r1334, %r39;
	bra.uni 	$L__BB0_1366;
$L__BB0_1351:
	add.s32 	%r40, %r5, 15;
	mov.u32 	%r1334, %r40;
	bra.uni 	$L__BB0_1366;
$L__BB0_1352:
	add.s32 	%r41, %r5, 14;
	mov.u32 	%r1334, %r41;
	bra.uni 	$L__BB0_1366;
$L__BB0_1353:
	add.s32 	%r42, %r5, 13;
	mov.u32 	%r1334, %r42;
	bra.uni 	$L__BB0_1366;
$L__BB0_1354:
	add.s32 	%r43, %r5, 12;
	mov.u32 	%r1334, %r43;
	bra.uni 	$L__BB0_1366;
$L__BB0_1355:
	add.s32 	%r44, %r5, 11;
	mov.u32 	%r1334, %r44;
	bra.uni 	$L__BB0_1366;
$L__BB0_1356:
	add.s32 	%r45, %r5, 10;
	mov.u32 	%r1334, %r45;
	bra.uni 	$L__BB0_1366;
$L__BB0_1357:
	add.s32 	%r46, %r5, 9;
	mov.u32 	%r1334, %r46;
	bra.uni 	$L__BB0_1366;
$L__BB0_1358:
	add.s32 	%r47, %r5, 8;
	mov.u32 	%r1334, %r47;
	bra.uni 	$L__BB0_1366;
$L__BB0_1359:
	add.s32 	%r48, %r5, 7;
	mov.u32 	%r1334, %r48;
	bra.uni 	$L__BB0_1366;
$L__BB0_1360:
	add.s32 	%r49, %r5, 6;
	mov.u32 	%r1334, %r49;
	bra.uni 	$L__BB0_1366;
$L__BB0_1361:
	add.s32 	%r50, %r5, 5;
	mov.u32 	%r1334, %r50;
	bra.uni 	$L__BB0_1366;
$L__BB0_1362:
	add.s32 	%r51, %r5, 4;
	mov.u32 	%r1334, %r51;
	bra.uni 	$L__BB0_1366;
$L__BB0_1363:
	add.s32 	%r52, %r5, 3;
	mov.u32 	%r1334, %r52;
	bra.uni 	$L__BB0_1366;
$L__BB0_1364:
	add.s32 	%r53, %r5, 2;
	mov.u32 	%r1334, %r53;
	bra.uni 	$L__BB0_1366;
$L__BB0_1365:
	add.s32 	%r54, %r5, 1;
	mov.u32 	%r1334, %r54;
$L__BB0_1366:
	cvt.u64.u32 	%rd3, %r66;
	cvta.to.global.u64 	%rd4, %rd2;
	mad.lo.s64 	%rd5, %rd1, %rd3, %rd4;
	mul.wide.s32 	%rd6, %r1, 4;
	add.s64 	%rd7, %rd5, %rd6;
	st.global.u32 	[%rd7], %r1334;
$L__BB0_1367:
	ret;

}


// ===== COMPILED SASS (sm_100) =====

	.target	sm_100

	.elftype	@"ET_EXEC"


//--------------------- .note.nv.tkinfo           --------------------------
	.section	.note.nv.tkinfo,"",@"SHT_NOTE"
	.sectionflags	@"SHF_NOTE_NV_TKINFO"
	.tkinfo
        /*0018*/ 	.word	0x00000002
        /*0030*/ 	.string	""
        /*0030*/ 	.string	"ptxas"
        /*0030*/ 	.string	"Cuda compilation tools, release 13.0, V13.0.88"
        /*0030*/ 	.string	"Build cuda_13.0.r13.0/compiler.36424714_0"
        /*0030*/ 	.string	"-arch sm_100 -m 64 "



//--------------------- .note.nv.cuinfo           --------------------------
	.section	.note.nv.cuinfo,"",@"SHT_NOTE"
	.sectionflags	@"SHF_NOTE_NV_CUINFO"
        /*0018*/ 	.short	0x0002
        /*001a*/ 	.short	0x0064
        /*001c*/ 	.short	0x0082
	.zero		2


//--------------------- .nv.info                  --------------------------
	.section	.nv.info,"",@"SHT_CUDA_INFO"
	.align	4


	//----- nvinfo : EIATTR_REGCOUNT
	.align		4
        /*0000*/ 	.byte	0x04, 0x2f
        /*0002*/ 	.short	(.L_1 - .L_0)
	.align		4
.L_0:
        /*0004*/ 	.word	index@(_Z13mandel_kernelffffiiimPi)
        /*0008*/ 	.word	0x0000000d


	//----- nvinfo : EIATTR_FRAME_SIZE
	.align		4
.L_1:
        /*000c*/ 	.byte	0x04, 0x11
        /*000e*/ 	.short	(.L_3 - .L_2)
	.align		4
.L_2:
        /*0010*/ 	.word	index@(_Z13mandel_kernelffffiiimPi)
        /*0014*/ 	.word	0x00000000


	//----- nvinfo : EIATTR_MIN_STACK_SIZE
	.align		4
.L_3:
        /*0018*/ 	.byte	0x04, 0x12
        /*001a*/ 	.short	(.L_5 - .L_4)
	.align		4
.L_4:
        /*001c*/ 	.word	index@(_Z13mandel_kernelffffiiimPi)
        /*0020*/ 	.word	0x00000000
.L_5:


//--------------------- .nv.compat                --------------------------
	.section	.nv.compat,"",@"SHT_CUDA_COMPAT_INFO"
	.align	4
        /*0000*/ 	.byte	0x02, 0x09, 0x00, 0x00, 0x02, 0x02, 0x01, 0x00, 0x02, 0x05, 0x05, 0x00, 0x03, 0x07, 0x01, 0x01
        /*0010*/ 	.byte	0x02, 0x03, 0x00, 0x00, 0x02, 0x06, 0x01, 0x00, 0x04, 0x0b, 0x08, 0x00, 0x01, 0x00, 0x00, 0x00
        /*0020*/ 	.byte	0x00, 0x00, 0x00, 0x00


//--------------------- .nv.info._Z13mandel_kernelffffiiimPi --------------------------
	.section	.nv.info._Z13mandel_kernelffffiiimPi,"",@"SHT_CUDA_INFO"
	.sectionflags	@""
	.align	4


	//----- nvinfo : EIATTR_CUDA_API_VERSION
	.align		4
        /*0000*/ 	.byte	0x04, 0x37
        /*0002*/ 	.short	(.L_7 - .L_6)
.L_6:
        /*0004*/ 	.word	0x00000082


	//----- nvinfo : EIATTR_KPARAM_INFO
	.align		4
.L_7:
        /*0008*/ 	.byte	0x04, 0x17
        /*000a*/ 	.short	(.L_9 - .L_8)
.L_8:
        /*000c*/ 	.word	0x00000000
        /*0010*/ 	.short	0x0008
        /*0012*/ 	.short	0x0028
        /*0014*/ 	.byte	0x00, 0xf5, 0x21, 0x00


	//----- nvinfo : EIATTR_KPARAM_INFO
	.align		4
.L_9:
        /*0018*/ 	.byte	0x04, 0x17
        /*001a*/ 	.short	(.L_11 - .L_10)
.L_10:
        /*001c*/ 	.word	0x00000000
        /*0020*/ 	.short	0x0007
        /*0022*/ 	.short	0x0020
        /*0024*/ 	.byte	0x00, 0xf0, 0x21, 0x00


	//----- nvinfo : EIATTR_KPARAM_INFO
	.align		4
.L_11:
        /*0028*/ 	.byte	0x04, 0x17
        /*002a*/ 	.short	(.L_13 - .L_12)
.L_12:
        /*002c*/ 	.word	0x00000000
        /*0030*/ 	.short	0x0006
        /*0032*/ 	.short	0x0018
        /*0034*/ 	.byte	0x00, 0xf0, 0x11, 0x00


	//----- nvinfo : EIATTR_KPARAM_INFO
	.align		4
.L_13:
        /*0038*/ 	.byte	0x04, 0x17
        /*003a*/ 	.short	(.L_15 - .L_14)
.L_14:
        /*003c*/ 	.word	0x00000000
        /*0040*/ 	.short	0x0005
        /*0042*/ 	.short	0x0014
        /*0044*/ 	.byte	0x00, 0xf0, 0x11, 0x00


	//----- nvinfo : EIATTR_KPARAM_INFO
	.align		4
.L_15:
        /*0048*/ 	.byte	0x04, 0x17
        /*004a*/ 	.short	(.L_17 - .L_16)
.L_16:
        /*004c*/ 	.word	0x00000000
        /*0050*/ 	.short	0x0004
        /*0052*/ 	.short	0x0010
        /*0054*/ 	.byte	0x00, 0xf0, 0x11, 0x00


	//----- nvinfo : EIATTR_KPARAM_INFO
	.align		4
.L_17:
        /*0058*/ 	.byte	0x04, 0x17
        /*005a*/ 	.short	(.L_19 - .L_18)
.L_18:
        /*005c*/ 	.word	0x00000000
        /*0060*/ 	.short	0x0003
        /*0062*/ 	.short	0x000c
        /*0064*/ 	.byte	0x00, 0xf0, 0x11, 0x00


	//----- nvinfo : EIATTR_KPARAM_INFO
	.align		4
.L_19:
        /*0068*/ 	.byte	0x04, 0x17
        /*006a*/ 	.short	(.L_21 - .L_20)
.L_20:
        /*006c*/ 	.word	0x00000000
        /*0070*/ 	.short	0x0002
        /*0072*/ 	.short	0x0008
        /*0074*/ 	.byte	0x00, 0xf0, 0x11, 0x00


	//----- nvinfo : EIATTR_KPARAM_INFO
	.align		4
.L_21:
        /*0078*/ 	.byte	0x04, 0x17
        /*007a*/ 	.short	(.L_23 - .L_22)
.L_22:
        /*007c*/ 	.word	0x00000000
        /*0080*/ 	.short	0x0001
        /*0082*/ 	.short	0x0004
        /*0084*/ 	.byte	0x00, 0xf0, 0x11, 0x00


	//----- nvinfo : EIATTR_KPARAM_INFO
	.align		4
.L_23:
        /*0088*/ 	.byte	0x04, 0x17
        /*008a*/ 	.short	(.L_25 - .L_24)
.L_24:
        /*008c*/ 	.word	0x00000000
        /*0090*/ 	.short	0x0000
        /*0092*/ 	.short	0x0000
        /*0094*/ 	.byte	0x00, 0xf0, 0x11, 0x00


	//----- nvinfo : EIATTR_SPARSE_MMA_MASK
	.align		4
.L_25:
        /*0098*/ 	.byte	0x03, 0x50
        /*009a*/ 	.short	0x0000


	//----- nvinfo : EIATTR_MAXREG_COUNT
	.align		4
        /*009c*/ 	.byte	0x03, 0x1b
        /*009e*/ 	.short	0x00ff


	//----- nvinfo : EIATTR_MERCURY_ISA_VERSION
	.align		4
        /*00a0*/ 	.byte	0x03, 0x5f
        /*00a2*/ 	.short	0x0101


	//----- nvinfo : EIATTR_VRC_CTA_INIT_COUNT
	.align		4
        /*00a4*/ 	.byte	0x02, 0x4a
	.zero		1
	.zero		1


	//----- nvinfo : EIATTR_EXIT_INSTR_OFFSETS
	.align		4
        /*00a8*/ 	.byte	0x04, 0x1c
        /*00aa*/ 	.short	(.L_27 - .L_26)


	//   ....[0]....
.L_26:
        /*00ac*/ 	.word	0x000000d0


	//   ....[1]....
        /*00b0*/ 	.word	0x00033780


	//----- nvinfo : EIATTR_CRS_STACK_SIZE
	.align		4
.L_27:
        /*00b4*/ 	.byte	0x04, 0x1e
        /*00b6*/ 	.short	(.L_29 - .L_28)
.L_28:
        /*00b8*/ 	.word	0x00000000


	//----- nvinfo : EIATTR_CBANK_PARAM_SIZE
	.align		4
.L_29:
        /*00bc*/ 	.byte	0x03, 0x19
        /*00be*/ 	.short	0x0030


	//----- nvinfo : EIATTR_PARAM_CBANK
	.align		4
        /*00c0*/ 	.byte	0x04, 0x0a
        /*00c2*/ 	.short	(.L_31 - .L_30)
	.align		4
.L_30:
        /*00c4*/ 	.word	index@(.nv.constant0._Z13mandel_kernelffffiiimPi)
        /*00c8*/ 	.short	0x0380
        /*00ca*/ 	.short	0x0030


	//----- nvinfo : EIATTR_SW_WAR
	.align		4
.L_31:
        /*00cc*/ 	.byte	0x04, 0x36
        /*00ce*/ 	.short	(.L_33 - .L_32)
.L_32:
        /*00d0*/ 	.word	0x00000008
.L_33:


//--------------------- .nv.callgraph             --------------------------
	.section	.nv.callgraph,"",@"SHT_CUDA_CALLGRAPH"
	.align	4
	.sectionentsize	8
	.align		4
        /*0000*/ 	.word	0x00000000
	.align		4
        /*0004*/ 	.word	0xffffffff
	.align		4
        /*0008*/ 	.word	0x00000000
	.align		4
        /*000c*/ 	.word	0xfffffffe
	.align		4
        /*0010*/ 	.word	0x00000000
	.align		4
        /*0014*/ 	.word	0xfffffffd
	.align		4
        /*0018*/ 	.word	0x00000000
	.align		4
        /*001c*/ 	.word	0xfffffffc


//--------------------- .text._Z13mandel_kernelffffiiimPi --------------------------
	.section	.text._Z13mandel_kernelffffiiimPi,"ax",@progbits
	.align	128
        .global         _Z13mandel_kernelffffiiimPi
        .type           _Z13mandel_kernelffffiiimPi,@function
        .size           _Z13mandel_kernelffffiiimPi,(.L_x_56 - _Z13mandel_kernelffffiiimPi)
        .other          _Z13mandel_kernelffffiiimPi,@"STO_CUDA_ENTRY STV_DEFAULT"
_Z13mandel_kernelffffiiimPi:
.text._Z13mandel_kernelffffiiimPi:
[----:B------:R-:W-:Y:S01]  /*0000*/  LDC R1, c[0x0][0x37c] ;  /* 0x0000df00ff017b82 */ /* 0x000fe20000000800 */
[----:B------:R-:W0:Y:S07]  /*0010*/  S2R R5, SR_TID.Y ;  /* 0x0000000000057919 */ /* 0x000e2e0000002200 */
[----:B------:R-:W1:Y:S01]  /*0020*/  LDC R0, c[0x0][0x360] ;  /* 0x0000d800ff007b82 */ /* 0x000e620000000800 */
[----:B------:R-:W2:Y:S01]  /*0030*/  LDCU UR6, c[0x0][0x398] ;  /* 0x00007300ff0677ac */ /* 0x000ea20008000800 */
[----:B------:R-:W1:Y:S01]  /*0040*/  S2R R3, SR_TID.X ;  /* 0x0000000000037919 */ /* 0x000e620000002100 */
[----:B------:R-:W3:Y:S05]  /*0050*/  LDCU UR7, c[0x0][0x394] ;  /* 0x00007280ff0777ac */ /* 0x000eea0008000800 */
[----:B------:R-:W0:Y:S08]  /*0060*/  S2UR UR5, SR_CTAID.Y ;  /* 0x00000000000579c3 */ /* 0x000e300000002600 */
[----:B------:R-:W0:Y:S08]  /*0070*/  LDC R2, c[0x0][0x364] ;  /* 0x0000d900ff027b82 */ /* 0x000e300000000800 */
[----:B------:R-:W1:Y:S01]  /*0080*/  S2UR UR4, SR_CTAID.X ;  /* 0x00000000000479c3 */ /* 0x000e620000002500 */
[----:B0-----:R-:W-:-:S05]  /*0090*/  IMAD R2, R2, UR5, R5 ;  /* 0x0000000502027c24 */ /* 0x001fca000f8e0205 */
[----:B--2---:R-:W-:Y:S01]  /*00a0*/  ISETP.GE.AND P0, PT, R2, UR6, PT ;  /* 0x0000000602007c0c */ /* 0x004fe2000bf06270 */
[----:B-1----:R-:W-:-:S05]  /*00b0*/  IMAD R0, R0, UR4, R3 ;  /* 0x0000000400007c24 */ /* 0x002fca000f8e0203 */
[----:B---3--:R-:W-:-:S13]  /*00c0*/  ISETP.GE.OR P0, PT, R0, UR7, P0 ;  /* 0x0000000700007c0c */ /* 0x008fda0008706670 */
[----:B------:R-:W-:Y:S05]  /*00d0*/  @P0 EXIT ;  /* 0x000000000000094d */ /* 0x000fea0003800000 */
[----:B------:R-:W0:Y:S01]  /*00e0*/  LDCU UR6, c[0x0][0x390] ;  /* 0x00007200ff0677ac */ /* 0x000e220008000800 */
[----:B------:R-:W1:Y:S01]  /*00f0*/  LDC.64 R8, c[0x0][0x380] ;  /* 0x0000e000ff087b82 */ /* 0x000e620000000a00 */
[----:B------:R-:W-:Y:S01]  /*0100*/  I2FP.F32.S32 R3, R0 ;  /* 0x0000000000037245 */ /* 0x000fe20000201400 */
[----:B------:R-:W-:Y:S01]  /*0110*/  BSSY.RECONVERGENT B0, `(.L_x_0) ;  /* 0x0003360000007945 */ /* 0x000fe20003800200 */
[----:B------:R-:W-:Y:S01]  /*0120*/  I2FP.F32.U32 R4, R2 ;  /* 0x0000000200047245 */ /* 0x000fe20000201000 */
[----:B------:R-:W2:Y:S04]  /*0130*/  LDCU.64 UR4, c[0x0][0x358] ;  /* 0x00006b00ff0477ac */ /* 0x000ea80008000a00 */
[----:B------:R-:W1:Y:S01]  /*0140*/  LDC.64 R6, c[0x0][0x388] ;  /* 0x0000e200ff067b82 */ /* 0x000e620000000a00 */
[----:B0-----:R-:W-:Y:S01]  /*0150*/  UISETP.GT.AND UP0, UPT, UR6, 0x270f, UPT ;  /* 0x0000270f0600788c */ /* 0x001fe2000bf04270 */
[----:B-1----:R-:W-:Y:S01]  /*0160*/  FFMA R3, R3, R6, R8 ;  /* 0x0000000603037223 */ /* 0x002fe20000000008 */
[----:B------:R-:W-:-:S07]  /*0170*/  FFMA R4, R4, R7, R9 ;  /* 0x0000000704047223 */ /* 0x000fce0000000009 */
[----:B--2---:R-:W-:Y:S05]  /*0180*/  BRA.U UP0, `(.L_x_1) ;  /* 0x0000031100387547 */ /* 0x004fea000b800000 */
[----:B------:R-:W-:-:S09]  /*0190*/  UISETP.NE.AND UP0, UPT, UR6, 0x100, UPT ;  /* 0x000001000600788c */ /* 0x000fd2000bf05270 */
[----:B------:R-:W-:Y:S05]  /*01a0*/  BRA.U !UP0, `(.L_x_2) ;  /* 0x00000271083c7547 */ /* 0x000fea000b800000 */
[----:B------:R-:W-:-:S09]  /*01b0*/  UISETP.NE.AND UP0, UPT, UR6, 0x3e8, UPT ;  /* 0x000003e80600788c */ /* 0x000fd2000bf05270 */
[----:B------:R-:W-:Y:S05]  /*01c0*/  BRA.U UP0, `(.L_x_3) ;  /* 0x0000032500ec7547 */ /* 0x000fea000b800000 */
[----:B------:R-:W-:Y:S01]  /*01d0*/  FMUL R6, R3, R3 ;  /* 0x0000000303067220 */ /* 0x000fe20000400000 */
[----:B------:R-:W-:-:S04]  /*01e0*/  FMUL R7, R4, R4 ;  /* 0x0000000404077220 */ /* 0x000fc80000400000 */
[----:B------:R-:W-:-:S05]  /*01f0*/  FADD R5, R6, R7 ;  /* 0x0000000706057221 */ /* 0x000fca0000000000 */
[----:B------:R-:W-:Y:S01]  /*0200*/  FSETP.GT.AND P0, PT, R5, 4, PT ;  /* 0x408000000500780b */ /* 0x000fe20003f04000 */
[----:B------:R-:W-:-:S12]  /*0210*/  HFMA2 R5, -RZ, RZ, 0, 0 ;  /* 0x00000000ff057431 */ /* 0x000fd800000001ff */
[----:B------:R-:W-:Y:S05]  /*0220*/  @P0 BRA `(.L_x_4) ;  /* 0x0000033400380947 */ /* 0x000fea0003800000 */
[----:B------:R-:W-:Y:S01]  /*0230*/  FADD R6, R6, -R7 ;  /* 0x8000000706067221 */ /* 0x000fe20000000000 */
[----:B------:R-:W-:-:S03]  /*0240*/  FADD R5, R3, R3 ;  /* 0x0000000303057221 */ /* 0x000fc60000000000 */
[----:B------:R-:W-:Y:S01]  /*0250*/  FADD R6, R3, R6 ;  /* 0x0000000603067221 */ /* 0x000fe20000000000 */
[----:B------:R-:W-:-:S03]  /*0260*/  FFMA R7, R4, R5, R4 ;  /* 0x0000000504077223 */ /* 0x000fc60000000004 */
[----:B------:R-:W-:Y:S01]  /*0270*/  FMUL R8, R6, R6 ;  /* 0x0000000606087220 */ /* 0x000fe20000400000 */
[----:B------:R-:W-:-:S04]  /*0280*/  FMUL R9, R7, R7 ;  /* 0x0000000707097220 */ /* 0x000fc80000400000 */
[----:B------:R-:W-:-:S05]  /*0290*/  FADD R5, R8, R9 ;  /* 0x0000000908057221 */ /* 0x000fca0000000000 */
[----:B------:R-:W-:Y:S02]  /*02a0*/  FSETP.GT.AND P0, PT, R5, 4, PT ;  /* 0x408000000500780b */ /* 0x000fe40003f04000 */
[----:B------:R-:W-:-:S11]  /*02b0*/  MOV R5, 0x1 ;  /* 0x0000000100057802 */ /* 0x000fd60000000f00 */
        /* <DEDUP_REMOVED lines=18> */
[----:B------:R-:W-:Y:S01]  /*03e0*/  FSETP.GT.AND P0, PT, R5, 4, PT ;  /* 0x408000000500780b */ /* 0x000fe20003f04000 */
[----:B------:R-:W-:-:S12]  /*03f0*/  HFMA2 R5, -RZ, RZ, 0, 1.78813934326171875e-07 ;  /* 0x00000003ff057431 */ /* 0x000fd800000001ff */
        /* <DEDUP_REMOVED lines=29> */
[----:B------:R-:W-:-:S12]  /*05d0*/  HFMA2 R5, -RZ, RZ, 0, 3.5762786865234375e-07 ;  /* 0x00000006ff057431 */ /* 0x000fd800000001ff */
        /* <DEDUP_REMOVED lines=29> */
[----:B------:R-:W-:-:S12]  /*07b0*/  HFMA2 R5, -RZ, RZ, 0, 5.36441802978515625e-07 ;  /* 0x00000009ff057431 */ /* 0x000fd800000001ff */
        /* <DEDUP_REMOVED lines=29> */
[----:B------:R-:W-:-:S12]  /*0990*/  HFMA2 R5, -RZ, RZ, 0, 7.152557373046875e-07 ;  /* 0x0000000cff057431 */ /* 0x000fd800000001ff */
        /* <DEDUP_REMOVED lines=29> */
[----:B------:R-:W-:-:S12]  /*0b70*/  HFMA2 R5, -RZ, RZ, 0, 8.94069671630859375e-07 ;  /* 0x0000000fff057431 */ /* 0x000fd800000001ff */
        /* <DEDUP_REMOVED lines=29> */
[----:B------:R-:W-:-:S12]  /*0d50*/  HFMA2 R5, -RZ, RZ, 0, 1.07288360595703125e-06 ;  /* 0x00000012ff057431 */ /* 0x000fd800000001ff */
        /* <DEDUP_REMOVED lines=29> */
[----:B------:R-:W-:-:S12]  /*0f30*/  HFMA2 R5, -RZ, RZ, 0, 1.251697540283203125e-06 ;  /* 0x00000015ff057431 */ /* 0x000fd800000001ff */
        /* <DEDUP_REMOVED lines=29> */
[----:B------:R-:W-:-:S12]  /*1110*/  HFMA2 R5, -RZ, RZ, 0, 1.430511474609375e-06 ;  /* 0x00000018ff057431 */ /* 0x000fd800000001ff */
        /* <DEDUP_REMOVED lines=29> */
[----:B------:R-:W-:-:S12]  /*12f0*/  HFMA2 R5, -RZ, RZ, 0, 1.609325408935546875e-06 ;  /* 0x0000001bff057431 */ /* 0x000fd800000001ff */
        /* <DEDUP_REMOVED lines=59> */
[----:B------:R-:W-:-:S12]  /*16b0*/  HFMA2 R5, -RZ, RZ, 0, 1.966953277587890625e-06 ;  /* 0x00000021ff057431 */ /* 0x000fd800000001ff */
        /* <DEDUP_REMOVED lines=29> */
[----:B------:R-:W-:-:S12]  /*1890*/  HFMA2 R5, -RZ, RZ, 0, 2.1457672119140625e-06 ;  /* 0x00000024ff057431 */ /* 0x000fd800000001ff */
        /* <DEDUP_REMOVED lines=29> */
[----:B------:R-:W-:-:S12]  /*1a70*/  HFMA2 R5, -RZ, RZ, 0, 2.324581146240234375e-06 ;  /* 0x00000027ff057431 */ /* 0x000fd800000001ff */
        /* <DEDUP_REMOVED lines=29> */
[----:B------:R-:W-:-:S12]  /*1c50*/  HFMA2 R5, -RZ, RZ, 0, 2.50339508056640625e-06 ;  /* 0x0000002aff057431 */ /* 0x000fd800000001ff */
        /* <DEDUP_REMOVED lines=29> */
[----:B------:R-:W-:-:S12]  /*1e30*/  HFMA2 R5, -RZ, RZ, 0, 2.682209014892578125e-06 ;  /* 0x0000002dff057431 */ /* 0x000fd800000001ff */
        /* <DEDUP_REMOVED lines=29> */
[----:B------:R-:W-:-:S12]  /*2010*/  HFMA2 R5, -RZ, RZ, 0, 2.86102294921875e-06 ;  /* 0x00000030ff057431 */ /* 0x000fd800000001ff */
        /* <DEDUP_REMOVED lines=29> */
[----:B------:R-:W-:-:S12]  /*21f0*/  HFMA2 R5, -RZ, RZ, 0, 3.039836883544921875e-06 ;  /* 0x00000033ff057431 */ /* 0x000fd800000001ff */
        /* <DEDUP_REMOVED lines=29> */
[----:B------:R-:W-:-:S12]  /*23d0*/  HFMA2 R5, -RZ, RZ, 0, 3.21865081787109375e-06 ;  /* 0x00000036ff057431 */ /* 0x000fd800000001ff */
        /* <DEDUP_REMOVED lines=29> */
[----:B------:R-:W-:-:S12]  /*25b0*/  HFMA2 R5, -RZ, RZ, 0, 3.397464752197265625e-06 ;  /* 0x00000039ff057431 */ /* 0x000fd800000001ff */
        /* <DEDUP_REMOVED lines=59> */
[----:B------:R-:W-:-:S12]  /*2970*/  HFMA2 R5, -RZ, RZ, 0, 3.755092620849609375e-06 ;  /* 0x0000003fff057431 */ /* 0x000fd800000001ff */
        /* <DEDUP_REMOVED lines=29> */
[----:B------:R-:W-:-:S12]  /*2b50*/  HFMA2 R5, -RZ, RZ, 0, 3.93390655517578125e-06 ;  /* 0x00000042ff057431 */ /* 0x000fd800000001ff */
        /* <DEDUP_REMOVED lines=29> */
[----:B------:R-:W-:-:S12]  /*2d30*/  HFMA2 R5, -RZ, RZ, 0, 4.112720489501953125e-06 ;  /* 0x00000045ff057431 */ /* 0x000fd800000001ff */
        /* <DEDUP_REMOVED lines=29> */
[----:B------:R-:W-:-:S12]  /*2f10*/  HFMA2 R5, -RZ, RZ, 0, 4.291534423828125e-06 ;  /* 0x00000048ff057431 */ /* 0x000fd800000001ff */
        /* <DEDUP_REMOVED lines=29> */
[----:B------:R-:W-:-:S12]  /*30f0*/  HFMA2 R5, -RZ, RZ, 0, 4.470348358154296875e-06 ;  /* 0x0000004bff057431 */ /* 0x000fd800000001ff */
        /* <DEDUP_REMOVED lines=29> */
[----:B------:R-:W-:-:S12]  /*32d0*/  HFMA2 R5, -RZ, RZ, 0, 4.64916229248046875e-06 ;  /* 0x0000004eff057431 */ /* 0x000fd800000001ff */
        /* <DEDUP_REMOVED lines=29> */
[----:B------:R-:W-:-:S12]  /*34b0*/  HFMA2 R5, -RZ, RZ, 0, 4.827976226806640625e-06 ;  /* 0x00000051ff057431 */ /* 0x000fd800000001ff */
        /* <DEDUP_REMOVED lines=29> */
[----:B------:R-:W-:-:S12]  /*3690*/  HFMA2 R5, -RZ, RZ, 0, 5.0067901611328125e-06 ;  /* 0x00000054ff057431 */ /* 0x000fd800000001ff */
        /* <DEDUP_REMOVED lines=29> */
[----:B------:R-:W-:-:S12]  /*3870*/  HFMA2 R5, -RZ, RZ, 0, 5.185604095458984375e-06 ;  /* 0x00000057ff057431 */ /* 0x000fd800000001ff */
        /* <DEDUP_REMOVED lines=59> */
[----:B------:R-:W-:-:S12]  /*3c30*/  HFMA2 R5, -RZ, RZ, 0, 5.543231964111328125e-06 ;  /* 0x0000005dff057431 */ /* 0x000fd800000001ff */
        /* <DEDUP_REMOVED lines=29> */
[----:B------:R-:W-:-:S12]  /*3e10*/  HFMA2 R5, -RZ, RZ, 0, 5.7220458984375e-06 ;  /* 0x00000060ff057431 */ /* 0x000fd800000001ff */
        /* <DEDUP_REMOVED lines=29> */
[----:B------:R-:W-:-:S12]  /*3ff0*/  HFMA2 R5, -RZ, RZ, 0, 5.900859832763671875e-06 ;  /* 0x00000063ff057431 */ /* 0x000fd800000001ff */
        /* <DEDUP_REMOVED lines=29> */
[----:B------:R-:W-:-:S12]  /*41d0*/  HFMA2 R5, -RZ, RZ, 0, 6.07967376708984375e-06 ;  /* 0x00000066ff057431 */ /* 0x000fd800000001ff */
        /* <DEDUP_REMOVED lines=29> */
[----:B------:R-:W-:-:S12]  /*43b0*/  HFMA2 R5, -RZ, RZ, 0, 6.258487701416015625e-06 ;  /* 0x00000069ff057431 */ /* 0x000fd800000001ff */
        /* <DEDUP_REMOVED lines=29> */
[----:B------:R-:W-:-:S12]  /*4590*/  HFMA2 R5, -RZ, RZ, 0, 6.4373016357421875e-06 ;  /* 0x0000006cff057431 */ /* 0x000fd800000001ff */
        /* <DEDUP_REMOVED lines=29> */
[----:B------:R-:W-:-:S12]  /*4770*/  HFMA2 R5, -RZ, RZ, 0, 6.616115570068359375e-06 ;  /* 0x0000006fff057431 */ /* 0x000fd800000001ff */
        /* <DEDUP_REMOVED lines=29> */
[----:B------:R-:W-:-:S12]  /*4950*/  HFMA2 R5, -RZ, RZ, 0, 6.79492950439453125e-06 ;  /* 0x00000072ff057431 */ /* 0x000fd800000001ff */
        /* <DEDUP_REMOVED lines=29> */
[----:B------:R-:W-:-:S12]  /*4b30*/  HFMA2 R5, -RZ, RZ, 0, 6.973743438720703125e-06 ;  /* 0x00000075ff057431 */ /* 0x000fd800000001ff */
        /* <DEDUP_REMOVED lines=59> */
[----:B------:R-:W-:-:S12]  /*4ef0*/  HFMA2 R5, -RZ, RZ, 0, 7.331371307373046875e-06 ;  /* 0x0000007bff057431 */ /* 0x000fd800000001ff */
        /* <DEDUP_REMOVED lines=29> */
[----:B------:R-:W-:-:S12]  /*50d0*/  HFMA2 R5, -RZ, RZ, 0, 7.51018524169921875e-06 ;  /* 0x0000007eff057431 */ /* 0x000fd800000001ff */
        /* <DEDUP_REMOVED lines=29> */
[----:B------:R-:W-:-:S12]  /*52b0*/  HFMA2 R5, -RZ, RZ, 0, 7.688999176025390625e-06 ;  /* 0x00000081ff057431 */ /* 0x000fd800000001ff */
        /* <DEDUP_REMOVED lines=29> */
[----:B------:R-:W-:-:S12]  /*5490*/  HFMA2 R5, -RZ, RZ, 0, 7.8678131103515625e-06 ;  /* 0x00000084ff057431 */ /* 0x000fd800000001ff */
        /* <DEDUP_REMOVED lines=29> */
[----:B------:R-:W-:-:S12]  /*5670*/  HFMA2 R5, -RZ, RZ, 0, 8.046627044677734375e-06 ;  /* 0x00000087ff057431 */ /* 0x000fd800000001ff */
        /* <DEDUP_REMOVED lines=29> */
[----:B------:R-:W-:-:S12]  /*5850*/  HFMA2 R5, -RZ, RZ, 0, 8.22544097900390625e-06 ;  /* 0x0000008aff057431 */ /* 0x000fd800000001ff */
        /* <DEDUP_REMOVED lines=29> */
[----:B------:R-:W-:-:S12]  /*5a30*/  HFMA2 R5, -RZ, RZ, 0, 8.404254913330078125e-06 ;  /* 0x0000008dff057431 */ /* 0x000fd800000001ff */
        /* <DEDUP_REMOVED lines=29> */
[----:B------:R-:W-:-:S12]  /*5c10*/  HFMA2 R5, -RZ, RZ, 0, 8.58306884765625e-06 ;  /* 0x00000090ff057431 */ /* 0x000fd800000001ff */
        /* <DEDUP_REMOVED lines=29> */
[----:B------:R-:W-:-:S12]  /*5df0*/  HFMA2 R5, -RZ, RZ, 0, 8.761882781982421875e-06 ;  /* 0x00000093ff057431 */ /* 0x000fd800000001ff */
        /* <DEDUP_REMOVED lines=59> */
[----:B------:R-:W-:-:S12]  /*61b0*/  HFMA2 R5, -RZ, RZ, 0, 9.119510650634765625e-06 ;  /* 0x00000099ff057431 */ /* 0x000fd800000001ff */
        /* <DEDUP_REMOVED lines=29> */
[----:B------:R-:W-:-:S12]  /*6390*/  HFMA2 R5, -RZ, RZ, 0, 9.2983245849609375e-06 ;  /* 0x0000009cff057431 */ /* 0x000fd800000001ff */
        /* <DEDUP_REMOVED lines=29> */
[----:B------:R-:W-:-:S12]  /*6570*/  HFMA2 R5, -RZ, RZ, 0, 9.477138519287109375e-06 ;  /* 0x0000009fff057431 */ /* 0x000fd800000001ff */
        /* <DEDUP_REMOVED lines=29> */
[----:B------:R-:W-:-:S12]  /*6750*/  HFMA2 R5, -RZ, RZ, 0, 9.65595245361328125e-06 ;  /* 0x000000a2ff057431 */ /* 0x000fd800000001ff */
        /* <DEDUP_REMOVED lines=29> */
[----:B------:R-:W-:-:S12]  /*6930*/  HFMA2 R5, -RZ, RZ, 0, 9.834766387939453125e-06 ;  /* 0x000000a5ff057431 */ /* 0x000fd800000001ff */
        /* <DEDUP_REMOVED lines=29> */
[----:B------:R-:W-:-:S12]  /*6b10*/  HFMA2 R5, -RZ, RZ, 0, 1.0013580322265625e-05 ;  /* 0x000000a8ff057431 */ /* 0x000fd800000001ff */
        /* <DEDUP_REMOVED lines=29> */
[----:B------:R-:W-:-:S12]  /*6cf0*/  HFMA2 R5, -RZ, RZ, 0, 1.0192394256591796875e-05 ;  /* 0x000000abff057431 */ /* 0x000fd800000001ff */
        /* <DEDUP_REMOVED lines=29> */
[----:B------:R-:W-:-:S12]  /*6ed0*/  HFMA2 R5, -RZ, RZ, 0, 1.037120819091796875e-05 ;  /* 0x000000aeff057431 */ /* 0x000fd800000001ff */
        /* <DEDUP_REMOVED lines=29> */
[----:B------:R-:W-:-:S12]  /*70b0*/  HFMA2 R5, -RZ, RZ, 0, 1.0550022125244140625e-05 ;  /* 0x000000b1ff057431 */ /* 0x000fd800000001ff */
        /* <DEDUP_REMOVED lines=59> */
[----:B------:R-:W-:-:S12]  /*7470*/  HFMA2 R5, -RZ, RZ, 0, 1.0907649993896484375e-05 ;  /* 0x000000b7ff057431 */ /* 0x000fd800000001ff */
        /* <DEDUP_REMOVED lines=29> */
[----:B------:R-:W-:-:S12]  /*7650*/  HFMA2 R5, -RZ, RZ, 0, 1.108646392822265625e-05 ;  /* 0x000000baff057431 */ /* 0x000fd800000001ff */
        /* <DEDUP_REMOVED lines=29> */
[----:B------:R-:W-:-:S12]  /*7830*/  HFMA2 R5, -RZ, RZ, 0, 1.1265277862548828125e-05 ;  /* 0x000000bdff057431 */ /* 0x000fd800000001ff */
        /* <DEDUP_REMOVED lines=29> */
[----:B------:R-:W-:-:S12]  /*7a10*/  HFMA2 R5, -RZ, RZ, 0, 1.1444091796875e-05 ;  /* 0x000000c0ff057431 */ /* 0x000fd800000001ff */
        /* <DEDUP_REMOVED lines=29> */
[----:B------:R-:W-:-:S12]  /*7bf0*/  HFMA2 R5, -RZ, RZ, 0, 1.1622905731201171875e-05 ;  /* 0x000000c3ff057431 */ /* 0x000fd800000001ff */
        /* <DEDUP_REMOVED lines=29> */
[----:B------:R-:W-:-:S12]  /*7dd0*/  HFMA2 R5, -RZ, RZ, 0, 1.180171966552734375e-05 ;  /* 0x000000c6ff057431 */ /* 0x000fd800000001ff */
        /* <DEDUP_REMOVED lines=29> */
[----:B------:R-:W-:-:S12]  /*7fb0*/  HFMA2 R5, -RZ, RZ, 0, 1.1980533599853515625e-05 ;  /* 0x000000c9ff057431 */ /* 0x000fd800000001ff */
        /* <DEDUP_REMOVED lines=29> */
[----:B------:R-:W-:-:S12]  /*8190*/  HFMA2 R5, -RZ, RZ, 0, 1.21593475341796875e-05 ;  /* 0x000000ccff057431 */ /* 0x000fd800000001ff */
        /* <DEDUP_REMOVED lines=29> */
[----:B------:R-:W-:-:S12]  /*8370*/  HFMA2 R5, -RZ, RZ, 0, 1.2338161468505859375e-05 ;  /* 0x000000cfff057431 */ /* 0x000fd800000001ff */
        /* <DEDUP_REMOVED lines=59> */
[----:B------:R-:W-:-:S12]  /*8730*/  HFMA2 R5, -RZ, RZ, 0, 1.2695789337158203125e-05 ;  /* 0x000000d5ff057431 */ /* 0x000fd800000001ff */
        /* <DEDUP_REMOVED lines=29> */
[----:B------:R-:W-:-:S12]  /*8910*/  HFMA2 R5, -RZ, RZ, 0, 1.2874603271484375e-05 ;  /* 0x000000d8ff057431 */ /* 0x000fd800000001ff */
        /* <DEDUP_REMOVED lines=29> */
[----:B------:R-:W-:-:S12]  /*8af0*/  HFMA2 R5, -RZ, RZ, 0, 1.3053417205810546875e-05 ;  /* 0x000000dbff057431 */ /* 0x000fd800000001ff */
        /* <DEDUP_REMOVED lines=29> */
[----:B------:R-:W-:-:S12]  /*8cd0*/  HFMA2 R5, -RZ, RZ, 0, 1.323223114013671875e-05 ;  /* 0x000000deff057431 */ /* 0x000fd800000001ff */
        /* <DEDUP_REMOVED lines=29> */
[----:B------:R-:W-:-:S12]  /*8eb0*/  HFMA2 R5, -RZ, RZ, 0, 1.3411045074462890625e-05 ;  /* 0x000000e1ff057431 */ /* 0x000fd800000001ff */
        /* <DEDUP_REMOVED lines=29> */
[----:B------:R-:W-:-:S12]  /*9090*/  HFMA2 R5, -RZ, RZ, 0, 1.35898590087890625e-05 ;  /* 0x000000e4ff057431 */ /* 0x000fd800000001ff */
        /* <DEDUP_REMOVED lines=29> */
[----:B------:R-:W-:-:S12]  /*9270*/  HFMA2 R5, -RZ, RZ, 0, 1.3768672943115234375e-05 ;  /* 0x000000e7ff057431 */ /* 0x000fd800000001ff */
        /* <DEDUP_REMOVED lines=29> */
[----:B------:R-:W-:-:S12]  /*9450*/  HFMA2 R5, -RZ, RZ, 0, 1.394748687744140625e-05 ;  /* 0x000000eaff057431 */ /* 0x000fd800000001ff */
        /* <DEDUP_REMOVED lines=29> */
[----:B------:R-:W-:-:S12]  /*9630*/  HFMA2 R5, -RZ, RZ, 0, 1.4126300811767578125e-05 ;  /* 0x000000edff057431 */ /* 0x000fd800000001ff */
        /* <DEDUP_REMOVED lines=59> */
[----:B------:R-:W-:-:S12]  /*99f0*/  HFMA2 R5, -RZ, RZ, 0, 1.4483928680419921875e-05 ;  /* 0x000000f3ff057431 */ /* 0x000fd800000001ff */
        /* <DEDUP_REMOVED lines=29> */
[----:B------:R-:W-:-:S12]  /*9bd0*/  HFMA2 R5, -RZ, RZ, 0, 1.466274261474609375e-05 ;  /* 0x000000f6ff057431 */ /* 0x000fd800000001ff */
        /* <DEDUP_REMOVED lines=29> */
[----:B------:R-:W-:-:S12]  /*9db0*/  HFMA2 R5, -RZ, RZ, 0, 1.4841556549072265625e-05 ;  /* 0x000000f9ff057431 */ /* 0x000fd800000001ff */
        /* <DEDUP_REMOVED lines=29> */
[----:B------:R-:W-:-:S12]  /*9f90*/  HFMA2 R5, -RZ, RZ, 0, 1.50203704833984375e-05 ;  /* 0x000000fcff057431 */ /* 0x000fd800000001ff */
        /* <DEDUP_REMOVED lines=29> */
[----:B------:R-:W-:-:S12]  /*a170*/  HFMA2 R5, -RZ, RZ, 0, 1.5199184417724609375e-05 ;  /* 0x000000ffff057431 */ /* 0x000fd800000001ff */
        /* <DEDUP_REMOVED lines=29> */
[----:B------:R-:W-:-:S12]  /*a350*/  HFMA2 R5, -RZ, RZ, 0, 1.537799835205078125e-05 ;  /* 0x00000102ff057431 */ /* 0x000fd800000001ff */
        /* <DEDUP_REMOVED lines=29> */
[----:B------:R-:W-:-:S12]  /*a530*/  HFMA2 R5, -RZ, RZ, 0, 1.5556812286376953125e-05 ;  /* 0x00000105ff057431 */ /* 0x000fd800000001ff */
        /* <DEDUP_REMOVED lines=29> */
[----:B------:R-:W-:-:S12]  /*a710*/  HFMA2 R5, -RZ, RZ, 0, 1.5735626220703125e-05 ;  /* 0x00000108ff057431 */ /* 0x000fd800000001ff */
        /* <DEDUP_REMOVED lines=29> */
[----:B------:R-:W-:-:S12]  /*a8f0*/  HFMA2 R5, -RZ, RZ, 0, 1.5914440155029296875e-05 ;  /* 0x0000010bff057431 */ /* 0x000fd800000001ff */
        /* <DEDUP_REMOVED lines=59> */
[----:B------:R-:W-:-:S12]  /*acb0*/  HFMA2 R5, -RZ, RZ, 0, 1.6272068023681640625e-05 ;  /* 0x00000111ff057431 */ /* 0x000fd800000001ff */
        /* <DEDUP_REMOVED lines=29> */
[----:B------:R-:W-:-:S12]  /*ae90*/  HFMA2 R5, -RZ, RZ, 0, 1.64508819580078125e-05 ;  /* 0x00000114ff057431 */ /* 0x000fd800000001ff */
        /* <DEDUP_REMOVED lines=29> */
[----:B------:R-:W-:-:S12]  /*b070*/  HFMA2 R5, -RZ, RZ, 0, 1.6629695892333984375e-05 ;  /* 0x00000117ff057431 */ /* 0x000fd800000001ff */
        /* <DEDUP_REMOVED lines=29> */
[----:B------:R-:W-:-:S12]  /*b250*/  HFMA2 R5, -RZ, RZ, 0, 1.680850982666015625e-05 ;  /* 0x0000011aff057431 */ /* 0x000fd800000001ff */
        /* <DEDUP_REMOVED lines=29> */
[----:B------:R-:W-:-:S12]  /*b430*/  HFMA2 R5, -RZ, RZ, 0, 1.6987323760986328125e-05 ;  /* 0x0000011dff057431 */ /* 0x000fd800000001ff */
        /* <DEDUP_REMOVED lines=29> */
[----:B------:R-:W-:-:S12]  /*b610*/  HFMA2 R5, -RZ, RZ, 0, 1.71661376953125e-05 ;  /* 0x00000120ff057431 */ /* 0x000fd800000001ff */
        /* <DEDUP_REMOVED lines=29> */
[----:B------:R-:W-:-:S12]  /*b7f0*/  HFMA2 R5, -RZ, RZ, 0, 1.7344951629638671875e-05 ;  /* 0x00000123ff057431 */ /* 0x000fd800000001ff */
        /* <DEDUP_REMOVED lines=29> */
[----:B------:R-:W-:-:S12]  /*b9d0*/  HFMA2 R5, -RZ, RZ, 0, 1.752376556396484375e-05 ;  /* 0x00000126ff057431 */ /* 0x000fd800000001ff */
        /* <DEDUP_REMOVED lines=29> */
[----:B------:R-:W-:-:S12]  /*bbb0*/  HFMA2 R5, -RZ, RZ, 0, 1.7702579498291015625e-05 ;  /* 0x00000129ff057431 */ /* 0x000fd800000001ff */
        /* <DEDUP_REMOVED lines=59> */
[----:B------:R-:W-:-:S12]  /*bf70*/  HFMA2 R5, -RZ, RZ, 0, 1.8060207366943359375e-05 ;  /* 0x0000012fff057431 */ /* 0x000fd800000001ff */
        /* <DEDUP_REMOVED lines=29> */
[----:B------:R-:W-:-:S12]  /*c150*/  HFMA2 R5, -RZ, RZ, 0, 1.823902130126953125e-05 ;  /* 0x00000132ff057431 */ /* 0x000fd800000001ff */
        /* <DEDUP_REMOVED lines=29> */
[----:B------:R-:W-:-:S12]  /*c330*/  HFMA2 R5, -RZ, RZ, 0, 1.8417835235595703125e-05 ;  /* 0x00000135ff057431 */ /* 0x000fd800000001ff */
        /* <DEDUP_REMOVED lines=29> */
[----:B------:R-:W-:-:S12]  /*c510*/  HFMA2 R5, -RZ, RZ, 0, 1.8596649169921875e-05 ;  /* 0x00000138ff057431 */ /* 0x000fd800000001ff */
        /* <DEDUP_REMOVED lines=29> */
[----:B------:R-:W-:-:S12]  /*c6f0*/  HFMA2 R5, -RZ, RZ, 0, 1.8775463104248046875e-05 ;  /* 0x0000013bff057431 */ /* 0x000fd800000001ff */
        /* <DEDUP_REMOVED lines=29> */
[----:B------:R-:W-:-:S12]  /*c8d0*/  HFMA2 R5, -RZ, RZ, 0, 1.895427703857421875e-05 ;  /* 0x0000013eff057431 */ /* 0x000fd800000001ff */
        /* <DEDUP_REMOVED lines=29> */
[----:B------:R-:W-:-:S12]  /*cab0*/  HFMA2 R5, -RZ, RZ, 0, 1.9133090972900390625e-05 ;  /* 0x00000141ff057431 */ /* 0x000fd800000001ff */
        /* <DEDUP_REMOVED lines=29> */
[----:B------:R-:W-:-:S12]  /*cc90*/  HFMA2 R5, -RZ, RZ, 0, 1.93119049072265625e-05 ;  /* 0x00000144ff057431 */ /* 0x000fd800000001ff */
        /* <DEDUP_REMOVED lines=29> */
[----:B------:R-:W-:-:S12]  /*ce70*/  HFMA2 R5, -RZ, RZ, 0, 1.9490718841552734375e-05 ;  /* 0x00000147ff057431 */ /* 0x000fd800000001ff */
        /* <DEDUP_REMOVED lines=59> */
[----:B------:R-:W-:-:S12]  /*d230*/  HFMA2 R5, -RZ, RZ, 0, 1.9848346710205078125e-05 ;  /* 0x0000014dff057431 */ /* 0x000fd800000001ff */
        /* <DEDUP_REMOVED lines=29> */
[----:B------:R-:W-:-:S12]  /*d410*/  HFMA2 R5, -RZ, RZ, 0, 2.002716064453125e-05 ;  /* 0x00000150ff057431 */ /* 0x000fd800000001ff */
        /* <DEDUP_REMOVED lines=29> */
[----:B------:R-:W-:-:S12]  /*d5f0*/  HFMA2 R5, -RZ, RZ, 0, 2.0205974578857421875e-05 ;  /* 0x00000153ff057431 */ /* 0x000fd800000001ff */
        /* <DEDUP_REMOVED lines=29> */
[----:B------:R-:W-:-:S12]  /*d7d0*/  HFMA2 R5, -RZ, RZ, 0, 2.038478851318359375e-05 ;  /* 0x00000156ff057431 */ /* 0x000fd800000001ff */
        /* <DEDUP_REMOVED lines=29> */
[----:B------:R-:W-:-:S12]  /*d9b0*/  HFMA2 R5, -RZ, RZ, 0, 2.0563602447509765625e-05 ;  /* 0x00000159ff057431 */ /* 0x000fd800000001ff */
        /* <DEDUP_REMOVED lines=29> */
[----:B------:R-:W-:-:S12]  /*db90*/  HFMA2 R5, -RZ, RZ, 0, 2.07424163818359375e-05 ;  /* 0x0000015cff057431 */ /* 0x000fd800000001ff */
        /* <DEDUP_REMOVED lines=29> */
[----:B------:R-:W-:-:S12]  /*dd70*/  HFMA2 R5, -RZ, RZ, 0, 2.0921230316162109375e-05 ;  /* 0x0000015fff057431 */ /* 0x000fd800000001ff */
        /* <DEDUP_REMOVED lines=29> */
[----:B------:R-:W-:-:S12]  /*df50*/  HFMA2 R5, -RZ, RZ, 0, 2.110004425048828125e-05 ;  /* 0x00000162ff057431 */ /* 0x000fd800000001ff */
        /* <DEDUP_REMOVED lines=29> */
[----:B------:R-:W-:-:S12]  /*e130*/  HFMA2 R5, -RZ, RZ, 0, 2.1278858184814453125e-05 ;  /* 0x00000165ff057431 */ /* 0x000fd800000001ff */
        /* <DEDUP_REMOVED lines=59> */
[----:B------:R-:W-:-:S12]  /*e4f0*/  HFMA2 R5, -RZ, RZ, 0, 2.1636486053466796875e-05 ;  /* 0x0000016bff057431 */ /* 0x000fd800000001ff */
        /* <DEDUP_REMOVED lines=29> */
[----:B------:R-:W-:-:S12]  /*e6d0*/  HFMA2 R5, -RZ, RZ, 0, 2.181529998779296875e-05 ;  /* 0x0000016eff057431 */ /* 0x000fd800000001ff */
        /* <DEDUP_REMOVED lines=29> */
[----:B------:R-:W-:-:S12]  /*e8b0*/  HFMA2 R5, -RZ, RZ, 0, 2.1994113922119140625e-05 ;  /* 0x00000171ff057431 */ /* 0x000fd800000001ff */
        /* <DEDUP_REMOVED lines=29> */
[----:B------:R-:W-:-:S12]  /*ea90*/  HFMA2 R5, -RZ, RZ, 0, 2.21729278564453125e-05 ;  /* 0x00000174ff057431 */ /* 0x000fd800000001ff */
        /* <DEDUP_REMOVED lines=29> */
[----:B------:R-:W-:-:S12]  /*ec70*/  HFMA2 R5, -RZ, RZ, 0, 2.2351741790771484375e-05 ;  /* 0x00000177ff057431 */ /* 0x000fd800000001ff */
        /* <DEDUP_REMOVED lines=29> */
[----:B------:R-:W-:-:S12]  /*ee50*/  HFMA2 R5, -RZ, RZ, 0, 2.253055572509765625e-05 ;  /* 0x0000017aff057431 */ /* 0x000fd800000001ff */
        /* <DEDUP_REMOVED lines=29> */
[----:B------:R-:W-:-:S12]  /*f030*/  HFMA2 R5, -RZ, RZ, 0, 2.2709369659423828125e-05 ;  /* 0x0000017dff057431 */ /* 0x000fd800000001ff */
        /* <DEDUP_REMOVED lines=29> */
[----:B------:R-:W-:-:S12]  /*f210*/  HFMA2 R5, -RZ, RZ, 0, 2.288818359375e-05 ;  /* 0x00000180ff057431 */ /* 0x000fd800000001ff */
        /* <DEDUP_REMOVED lines=29> */
[----:B------:R-:W-:-:S12]  /*f3f0*/  HFMA2 R5, -RZ, RZ, 0, 2.3066997528076171875e-05 ;  /* 0x00000183ff057431 */ /* 0x000fd800000001ff */
        /* <DEDUP_REMOVED lines=59> */
[----:B------:R-:W-:-:S12]  /*f7b0*/  HFMA2 R5, -RZ, RZ, 0, 2.3424625396728515625e-05 ;  /* 0x00000189ff057431 */ /* 0x000fd800000001ff */
        /* <DEDUP_REMOVED lines=29> */
[----:B------:R-:W-:-:S12]  /*f990*/  HFMA2 R5, -RZ, RZ, 0, 2.36034393310546875e-05 ;  /* 0x0000018cff057431 */ /* 0x000fd800000001ff */
        /* <DEDUP_REMOVED lines=29> */
[----:B------:R-:W-:-:S12]  /*fb70*/  HFMA2 R5, -RZ, RZ, 0, 2.3782253265380859375e-05 ;  /* 0x0000018fff057431 */ /* 0x000fd800000001ff */
        /* <DEDUP_REMOVED lines=29> */
[----:B------:R-:W-:-:S12]  /*fd50*/  HFMA2 R5, -RZ, RZ, 0, 2.396106719970703125e-05 ;  /* 0x00000192ff057431 */ /* 0x000fd800000001ff */
        /* <DEDUP_REMOVED lines=29> */
[----:B------:R-:W-:-:S12]  /*ff30*/  HFMA2 R5, -RZ, RZ, 0, 2.4139881134033203125e-05 ;  /* 0x00000195ff057431 */ /* 0x000fd800000001ff */
        /* <DEDUP_REMOVED lines=29> */
[----:B------:R-:W-:-:S12]  /*10110*/  HFMA2 R5, -RZ, RZ, 0, 2.4318695068359375e-05 ;  /* 0x00000198ff057431 */ /* 0x000fd800000001ff */
        /* <DEDUP_REMOVED lines=29> */
[----:B------:R-:W-:-:S12]  /*102f0*/  HFMA2 R5, -RZ, RZ, 0, 2.4497509002685546875e-05 ;  /* 0x0000019bff057431 */ /* 0x000fd800000001ff */
        /* <DEDUP_REMOVED lines=29> */
[----:B------:R-:W-:-:S12]  /*104d0*/  HFMA2 R5, -RZ, RZ, 0, 2.467632293701171875e-05 ;  /* 0x0000019eff057431 */ /* 0x000fd800000001ff */
        /* <DEDUP_REMOVED lines=29> */
[----:B------:R-:W-:-:S12]  /*106b0*/  HFMA2 R5, -RZ, RZ, 0, 2.4855136871337890625e-05 ;  /* 0x000001a1ff057431 */ /* 0x000fd800000001ff */
        /* <DEDUP_REMOVED lines=59> */
[----:B------:R-:W-:-:S12]  /*10a70*/  HFMA2 R5, -RZ, RZ, 0, 2.5212764739990234375e-05 ;  /* 0x000001a7ff057431 */ /* 0x000fd800000001ff */
        /* <DEDUP_REMOVED lines=29> */
[----:B------:R-:W-:-:S12]  /*10c50*/  HFMA2 R5, -RZ, RZ, 0, 2.539157867431640625e-05 ;  /* 0x000001aaff057431 */ /* 0x000fd800000001ff */
        /* <DEDUP_REMOVED lines=29> */
[----:B------:R-:W-:-:S12]  /*10e30*/  HFMA2 R5, -RZ, RZ, 0, 2.5570392608642578125e-05 ;  /* 0x000001adff057431 */ /* 0x000fd800000001ff */
        /* <DEDUP_REMOVED lines=29> */
[----:B------:R-:W-:-:S12]  /*11010*/  HFMA2 R5, -RZ, RZ, 0, 2.574920654296875e-05 ;  /* 0x000001b0ff057431 */ /* 0x000fd800000001ff */
        /* <DEDUP_REMOVED lines=29> */
[----:B------:R-:W-:-:S12]  /*111f0*/  HFMA2 R5, -RZ, RZ, 0, 2.5928020477294921875e-05 ;  /* 0x000001b3ff057431 */ /* 0x000fd800000001ff */
        /* <DEDUP_REMOVED lines=29> */
[----:B------:R-:W-:-:S12]  /*113d0*/  HFMA2 R5, -RZ, RZ, 0, 2.610683441162109375e-05 ;  /* 0x000001b6ff057431 */ /* 0x000fd800000001ff */
        /* <DEDUP_REMOVED lines=29> */
[----:B------:R-:W-:-:S12]  /*115b0*/  HFMA2 R5, -RZ, RZ, 0, 2.6285648345947265625e-05 ;  /* 0x000001b9ff057431 */ /* 0x000fd800000001ff */
        /* <DEDUP_REMOVED lines=29> */
[----:B------:R-:W-:-:S12]  /*11790*/  HFMA2 R5, -RZ, RZ, 0, 2.64644622802734375e-05 ;  /* 0x000001bcff057431 */ /* 0x000fd800000001ff */
        /* <DEDUP_REMOVED lines=29> */
[----:B------:R-:W-:-:S12]  /*11970*/  HFMA2 R5, -RZ, RZ, 0, 2.6643276214599609375e-05 ;  /* 0x000001bfff057431 */ /* 0x000fd800000001ff */
        /* <DEDUP_REMOVED lines=59> */
[----:B------:R-:W-:-:S12]  /*11d30*/  HFMA2 R5, -RZ, RZ, 0, 2.7000904083251953125e-05 ;  /* 0x000001c5ff057431 */ /* 0x000fd800000001ff */
        /* <DEDUP_REMOVED lines=29> */
[----:B------:R-:W-:-:S12]  /*11f10*/  HFMA2 R5, -RZ, RZ, 0, 2.7179718017578125e-05 ;  /* 0x000001c8ff057431 */ /* 0x000fd800000001ff */
        /* <DEDUP_REMOVED lines=29> */
[----:B------:R-:W-:-:S12]  /*120f0*/  HFMA2 R5, -RZ, RZ, 0, 2.7358531951904296875e-05 ;  /* 0x000001cbff057431 */ /* 0x000fd800000001ff */
        /* <DEDUP_REMOVED lines=29> */
[----:B------:R-:W-:-:S12]  /*122d0*/  HFMA2 R5, -RZ, RZ, 0, 2.753734588623046875e-05 ;  /* 0x000001ceff057431 */ /* 0x000fd800000001ff */
        /* <DEDUP_REMOVED lines=29> */
[----:B------:R-:W-:-:S12]  /*124b0*/  HFMA2 R5, -RZ, RZ, 0, 2.7716159820556640625e-05 ;  /* 0x000001d1ff057431 */ /* 0x000fd800000001ff */
        /* <DEDUP_REMOVED lines=29> */
[----:B------:R-:W-:-:S12]  /*12690*/  HFMA2 R5, -RZ, RZ, 0, 2.78949737548828125e-05 ;  /* 0x000001d4ff057431 */ /* 0x000fd800000001ff */
        /* <DEDUP_REMOVED lines=29> */
[----:B------:R-:W-:-:S12]  /*12870*/  HFMA2 R5, -RZ, RZ, 0, 2.8073787689208984375e-05 ;  /* 0x000001d7ff057431 */ /* 0x000fd800000001ff */
        /* <DEDUP_REMOVED lines=29> */
[----:B------:R-:W-:-:S12]  /*12a50*/  HFMA2 R5, -RZ, RZ, 0, 2.825260162353515625e-05 ;  /* 0x000001daff057431 */ /* 0x000fd800000001ff */
        /* <DEDUP_REMOVED lines=29> */
[----:B------:R-:W-:-:S12]  /*12c30*/  HFMA2 R5, -RZ, RZ, 0, 2.8431415557861328125e-05 ;  /* 0x000001ddff057431 */ /* 0x000fd800000001ff */
        /* <DEDUP_REMOVED lines=59> */
[----:B------:R-:W-:-:S12]  /*12ff0*/  HFMA2 R5, -RZ, RZ, 0, 2.8789043426513671875e-05 ;  /* 0x000001e3ff057431 */ /* 0x000fd800000001ff */
        /* <DEDUP_REMOVED lines=29> */
[----:B------:R-:W-:-:S12]  /*131d0*/  HFMA2 R5, -RZ, RZ, 0, 2.896785736083984375e-05 ;  /* 0x000001e6ff057431 */ /* 0x000fd800000001ff */
        /* <DEDUP_REMOVED lines=29> */
[----:B------:R-:W-:-:S12]  /*133b0*/  HFMA2 R5, -RZ, RZ, 0, 2.9146671295166015625e-05 ;  /* 0x000001e9ff057431 */ /* 0x000fd800000001ff */
        /* <DEDUP_REMOVED lines=29> */
[----:B------:R-:W-:-:S12]  /*13590*/  HFMA2 R5, -RZ, RZ, 0, 2.93254852294921875e-05 ;  /* 0x000001ecff057431 */ /* 0x000fd800000001ff */
        /* <DEDUP_REMOVED lines=29> */
[----:B------:R-:W-:-:S12]  /*13770*/  HFMA2 R5, -RZ, RZ, 0, 2.9504299163818359375e-05 ;  /* 0x000001efff057431 */ /* 0x000fd800000001ff */
        /* <DEDUP_REMOVED lines=29> */
[----:B------:R-:W-:-:S12]  /*13950*/  HFMA2 R5, -RZ, RZ, 0, 2.968311309814453125e-05 ;  /* 0x000001f2ff057431 */ /* 0x000fd800000001ff */
        /* <DEDUP_REMOVED lines=29> */
[----:B------:R-:W-:-:S12]  /*13b30*/  HFMA2 R5, -RZ, RZ, 0, 2.9861927032470703125e-05 ;  /* 0x000001f5ff057431 */ /* 0x000fd800000001ff */
        /* <DEDUP_REMOVED lines=29> */
[----:B------:R-:W-:-:S12]  /*13d10*/  HFMA2 R5, -RZ, RZ, 0, 3.0040740966796875e-05 ;  /* 0x000001f8ff057431 */ /* 0x000fd800000001ff */
        /* <DEDUP_REMOVED lines=29> */
[----:B------:R-:W-:-:S12]  /*13ef0*/  HFMA2 R5, -RZ, RZ, 0, 3.0219554901123046875e-05 ;  /* 0x000001fbff057431 */ /* 0x000fd800000001ff */
        /* <DEDUP_REMOVED lines=59> */
[----:B------:R-:W-:-:S12]  /*142b0*/  HFMA2 R5, -RZ, RZ, 0, 3.0577182769775390625e-05 ;  /* 0x00000201ff057431 */ /* 0x000fd800000001ff */
        /* <DEDUP_REMOVED lines=29> */
[----:B------:R-:W-:-:S12]  /*14490*/  HFMA2 R5, -RZ, RZ, 0, 3.07559967041015625e-05 ;  /* 0x00000204ff057431 */ /* 0x000fd800000001ff */
        /* <DEDUP_REMOVED lines=29> */
[----:B------:R-:W-:-:S12]  /*14670*/  HFMA2 R5, -RZ, RZ, 0, 3.0934810638427734375e-05 ;  /* 0x00000207ff057431 */ /* 0x000fd800000001ff */
        /* <DEDUP_REMOVED lines=29> */
[----:B------:R-:W-:-:S12]  /*14850*/  HFMA2 R5, -RZ, RZ, 0, 3.111362457275390625e-05 ;  /* 0x0000020aff057431 */ /* 0x000fd800000001ff */
        /* <DEDUP_REMOVED lines=29> */
[----:B------:R-:W-:-:S12]  /*14a30*/  HFMA2 R5, -RZ, RZ, 0, 3.1292438507080078125e-05 ;  /* 0x0000020dff057431 */ /* 0x000fd800000001ff */
        /* <DEDUP_REMOVED lines=29> */
[----:B------:R-:W-:-:S12]  /*14c10*/  HFMA2 R5, -RZ, RZ, 0, 3.147125244140625e-05 ;  /* 0x00000210ff057431 */ /* 0x000fd800000001ff */
        /* <DEDUP_REMOVED lines=29> */
[----:B------:R-:W-:-:S12]  /*14df0*/  HFMA2 R5, -RZ, RZ, 0, 3.1650066375732421875e-05 ;  /* 0x00000213ff057431 */ /* 0x000fd800000001ff */
        /* <DEDUP_REMOVED lines=29> */
[----:B------:R-:W-:-:S12]  /*14fd0*/  HFMA2 R5, -RZ, RZ, 0, 3.182888031005859375e-05 ;  /* 0x00000216ff057431 */ /* 0x000fd800000001ff */
        /* <DEDUP_REMOVED lines=29> */
[----:B------:R-:W-:-:S12]  /*151b0*/  HFMA2 R5, -RZ, RZ, 0, 3.2007694244384765625e-05 ;  /* 0x00000219ff057431 */ /* 0x000fd800000001ff */
        /* <DEDUP_REMOVED lines=59> */
[----:B------:R-:W-:-:S12]  /*15570*/  HFMA2 R5, -RZ, RZ, 0, 3.2365322113037109375e-05 ;  /* 0x0000021fff057431 */ /* 0x000fd800000001ff */
        /* <DEDUP_REMOVED lines=29> */
[----:B------:R-:W-:-:S12]  /*15750*/  HFMA2 R5, -RZ, RZ, 0, 3.254413604736328125e-05 ;  /* 0x00000222ff057431 */ /* 0x000fd800000001ff */
        /* <DEDUP_REMOVED lines=29> */
[----:B------:R-:W-:-:S12]  /*15930*/  HFMA2 R5, -RZ, RZ, 0, 3.2722949981689453125e-05 ;  /* 0x00000225ff057431 */ /* 0x000fd800000001ff */
        /* <DEDUP_REMOVED lines=29> */
[----:B------:R-:W-:-:S12]  /*15b10*/  HFMA2 R5, -RZ, RZ, 0, 3.2901763916015625e-05 ;  /* 0x00000228ff057431 */ /* 0x000fd800000001ff */
        /* <DEDUP_REMOVED lines=29> */
[----:B------:R-:W-:-:S12]  /*15cf0*/  HFMA2 R5, -RZ, RZ, 0, 3.3080577850341796875e-05 ;  /* 0x0000022bff057431 */ /* 0x000fd800000001ff */
        /* <DEDUP_REMOVED lines=29> */
[----:B------:R-:W-:-:S12]  /*15ed0*/  HFMA2 R5, -RZ, RZ, 0, 3.325939178466796875e-05 ;  /* 0x0000022eff057431 */ /* 0x000fd800000001ff */
        /* <DEDUP_REMOVED lines=29> */
[----:B------:R-:W-:-:S12]  /*160b0*/  HFMA2 R5, -RZ, RZ, 0, 3.3438205718994140625e-05 ;  /* 0x00000231ff057431 */ /* 0x000fd800000001ff */
        /* <DEDUP_REMOVED lines=29> */
[----:B------:R-:W-:-:S12]  /*16290*/  HFMA2 R5, -RZ, RZ, 0, 3.36170196533203125e-05 ;  /* 0x00000234ff057431 */ /* 0x000fd800000001ff */
        /* <DEDUP_REMOVED lines=29> */
[----:B------:R-:W-:-:S12]  /*16470*/  HFMA2 R5, -RZ, RZ, 0, 3.3795833587646484375e-05 ;  /* 0x00000237ff057431 */ /* 0x000fd800000001ff */
        /* <DEDUP_REMOVED lines=59> */
[----:B------:R-:W-:-:S12]  /*16830*/  HFMA2 R5, -RZ, RZ, 0, 3.4153461456298828125e-05 ;  /* 0x0000023dff057431 */ /* 0x000fd800000001ff */
        /* <DEDUP_REMOVED lines=29> */
[----:B------:R-:W-:-:S12]  /*16a10*/  HFMA2 R5, -RZ, RZ, 0, 3.4332275390625e-05 ;  /* 0x00000240ff057431 */ /* 0x000fd800000001ff */
        /* <DEDUP_REMOVED lines=29> */
[----:B------:R-:W-:-:S12]  /*16bf0*/  HFMA2 R5, -RZ, RZ, 0, 3.4511089324951171875e-05 ;  /* 0x00000243ff057431 */ /* 0x000fd800000001ff */
        /* <DEDUP_REMOVED lines=29> */
[----:B------:R-:W-:-:S12]  /*16dd0*/  HFMA2 R5, -RZ, RZ, 0, 3.468990325927734375e-05 ;  /* 0x00000246ff057431 */ /* 0x000fd800000001ff */
        /* <DEDUP_REMOVED lines=29> */
[----:B------:R-:W-:-:S12]  /*16fb0*/  HFMA2 R5, -RZ, RZ, 0, 3.4868717193603515625e-05 ;  /* 0x00000249ff057431 */ /* 0x000fd800000001ff */
        /* <DEDUP_REMOVED lines=29> */
[----:B------:R-:W-:-:S12]  /*17190*/  HFMA2 R5, -RZ, RZ, 0, 3.50475311279296875e-05 ;  /* 0x0000024cff057431 */ /* 0x000fd800000001ff */
        /* <DEDUP_REMOVED lines=29> */
[----:B------:R-:W-:-:S12]  /*17370*/  HFMA2 R5, -RZ, RZ, 0, 3.5226345062255859375e-05 ;  /* 0x0000024fff057431 */ /* 0x000fd800000001ff */
        /* <DEDUP_REMOVED lines=29> */
[----:B------:R-:W-:-:S12]  /*17550*/  HFMA2 R5, -RZ, RZ, 0, 3.540515899658203125e-05 ;  /* 0x00000252ff057431 */ /* 0x000fd800000001ff */
        /* <DEDUP_REMOVED lines=29> */
[----:B------:R-:W-:-:S12]  /*17730*/  HFMA2 R5, -RZ, RZ, 0, 3.5583972930908203125e-05 ;  /* 0x00000255ff057431 */ /* 0x000fd800000001ff */
        /* <DEDUP_REMOVED lines=59> */
[----:B------:R-:W-:-:S12]  /*17af0*/  HFMA2 R5, -RZ, RZ, 0, 3.5941600799560546875e-05 ;  /* 0x0000025bff057431 */ /* 0x000fd800000001ff */
        /* <DEDUP_REMOVED lines=29> */
[----:B------:R-:W-:-:S12]  /*17cd0*/  HFMA2 R5, -RZ, RZ, 0, 3.612041473388671875e-05 ;  /* 0x0000025eff057431 */ /* 0x000fd800000001ff */
        /* <DEDUP_REMOVED lines=29> */
[----:B------:R-:W-:-:S12]  /*17eb0*/  HFMA2 R5, -RZ, RZ, 0, 3.6299228668212890625e-05 ;  /* 0x00000261ff057431 */ /* 0x000fd800000001ff */
        /* <DEDUP_REMOVED lines=29> */
[----:B------:R-:W-:-:S12]  /*18090*/  HFMA2 R5, -RZ, RZ, 0, 3.64780426025390625e-05 ;  /* 0x00000264ff057431 */ /* 0x000fd800000001ff */
        /* <DEDUP_REMOVED lines=29> */
[----:B------:R-:W-:-:S12]  /*18270*/  HFMA2 R5, -RZ, RZ, 0, 3.6656856536865234375e-05 ;  /* 0x00000267ff057431 */ /* 0x000fd800000001ff */
        /* <DEDUP_REMOVED lines=29> */
[----:B------:R-:W-:-:S12]  /*18450*/  HFMA2 R5, -RZ, RZ, 0, 3.683567047119140625e-05 ;  /* 0x0000026aff057431 */ /* 0x000fd800000001ff */
        /* <DEDUP_REMOVED lines=29> */
[----:B------:R-:W-:-:S12]  /*18630*/  HFMA2 R5, -RZ, RZ, 0, 3.7014484405517578125e-05 ;  /* 0x0000026dff057431 */ /* 0x000fd800000001ff */
        /* <DEDUP_REMOVED lines=29> */
[----:B------:R-:W-:-:S12]  /*18810*/  HFMA2 R5, -RZ, RZ, 0, 3.719329833984375e-05 ;  /* 0x00000270ff057431 */ /* 0x000fd800000001ff */
        /* <DEDUP_REMOVED lines=29> */
[----:B------:R-:W-:-:S12]  /*189f0*/  HFMA2 R5, -RZ, RZ, 0, 3.7372112274169921875e-05 ;  /* 0x00000273ff057431 */ /* 0x000fd800000001ff */
        /* <DEDUP_REMOVED lines=59> */
[----:B------:R-:W-:-:S12]  /*18db0*/  HFMA2 R5, -RZ, RZ, 0, 3.7729740142822265625e-05 ;  /* 0x00000279ff057431 */ /* 0x000fd800000001ff */
        /* <DEDUP_REMOVED lines=29> */
[----:B------:R-:W-:-:S12]  /*18f90*/  HFMA2 R5, -RZ, RZ, 0, 3.79085540771484375e-05 ;  /* 0x0000027cff057431 */ /* 0x000fd800000001ff */
        /* <DEDUP_REMOVED lines=29> */
[----:B------:R-:W-:-:S12]  /*19170*/  HFMA2 R5, -RZ, RZ, 0, 3.8087368011474609375e-05 ;  /* 0x0000027fff057431 */ /* 0x000fd800000001ff */
        /* <DEDUP_REMOVED lines=29> */
[----:B------:R-:W-:-:S12]  /*19350*/  HFMA2 R5, -RZ, RZ, 0, 3.826618194580078125e-05 ;  /* 0x00000282ff057431 */ /* 0x000fd800000001ff */
        /* <DEDUP_REMOVED lines=29> */
[----:B------:R-:W-:-:S12]  /*19530*/  HFMA2 R5, -RZ, RZ, 0, 3.8444995880126953125e-05 ;  /* 0x00000285ff057431 */ /* 0x000fd800000001ff */
        /* <DEDUP_REMOVED lines=29> */
[----:B------:R-:W-:-:S12]  /*19710*/  HFMA2 R5, -RZ, RZ, 0, 3.8623809814453125e-05 ;  /* 0x00000288ff057431 */ /* 0x000fd800000001ff */
        /* <DEDUP_REMOVED lines=29> */
[----:B------:R-:W-:-:S12]  /*198f0*/  HFMA2 R5, -RZ, RZ, 0, 3.8802623748779296875e-05 ;  /* 0x0000028bff057431 */ /* 0x000fd800000001ff */
        /* <DEDUP_REMOVED lines=29> */
[----:B------:R-:W-:-:S12]  /*19ad0*/  HFMA2 R5, -RZ, RZ, 0, 3.898143768310546875e-05 ;  /* 0x0000028eff057431 */ /* 0x000fd800000001ff */
        /* <DEDUP_REMOVED lines=29> */
[----:B------:R-:W-:-:S12]  /*19cb0*/  HFMA2 R5, -RZ, RZ, 0, 3.9160251617431640625e-05 ;  /* 0x00000291ff057431 */ /* 0x000fd800000001ff */
        /* <DEDUP_REMOVED lines=59> */
[----:B------:R-:W-:-:S12]  /*1a070*/  HFMA2 R5, -RZ, RZ, 0, 3.9517879486083984375e-05 ;  /* 0x00000297ff057431 */ /* 0x000fd800000001ff */
        /* <DEDUP_REMOVED lines=29> */
[----:B------:R-:W-:-:S12]  /*1a250*/  HFMA2 R5, -RZ, RZ, 0, 3.969669342041015625e-05 ;  /* 0x0000029aff057431 */ /* 0x000fd800000001ff */
        /* <DEDUP_REMOVED lines=29> */
[----:B------:R-:W-:-:S12]  /*1a430*/  HFMA2 R5, -RZ, RZ, 0, 3.9875507354736328125e-05 ;  /* 0x0000029dff057431 */ /* 0x000fd800000001ff */
        /* <DEDUP_REMOVED lines=29> */
[----:B------:R-:W-:-:S12]  /*1a610*/  HFMA2 R5, -RZ, RZ, 0, 4.00543212890625e-05 ;  /* 0x000002a0ff057431 */ /* 0x000fd800000001ff */
        /* <DEDUP_REMOVED lines=29> */
[----:B------:R-:W-:-:S12]  /*1a7f0*/  HFMA2 R5, -RZ, RZ, 0, 4.0233135223388671875e-05 ;  /* 0x000002a3ff057431 */ /* 0x000fd800000001ff */
        /* <DEDUP_REMOVED lines=29> */
[----:B------:R-:W-:-:S12]  /*1a9d0*/  HFMA2 R5, -RZ, RZ, 0, 4.041194915771484375e-05 ;  /* 0x000002a6ff057431 */ /* 0x000fd800000001ff */
        /* <DEDUP_REMOVED lines=29> */
[----:B------:R-:W-:-:S12]  /*1abb0*/  HFMA2 R5, -RZ, RZ, 0, 4.0590763092041015625e-05 ;  /* 0x000002a9ff057431 */ /* 0x000fd800000001ff */
        /* <DEDUP_REMOVED lines=29> */
[----:B------:R-:W-:-:S12]  /*1ad90*/  HFMA2 R5, -RZ, RZ, 0, 4.07695770263671875e-05 ;  /* 0x000002acff057431 */ /* 0x000fd800000001ff */
        /* <DEDUP_REMOVED lines=29> */
[----:B------:R-:W-:-:S12]  /*1af70*/  HFMA2 R5, -RZ, RZ, 0, 4.0948390960693359375e-05 ;  /* 0x000002afff057431 */ /* 0x000fd800000001ff */
        /* <DEDUP_REMOVED lines=59> */
[----:B------:R-:W-:-:S12]  /*1b330*/  HFMA2 R5, -RZ, RZ, 0, 4.1306018829345703125e-05 ;  /* 0x000002b5ff057431 */ /* 0x000fd800000001ff */
        /* <DEDUP_REMOVED lines=29> */
[----:B------:R-:W-:-:S12]  /*1b510*/  HFMA2 R5, -RZ, RZ, 0, 4.1484832763671875e-05 ;  /* 0x000002b8ff057431 */ /* 0x000fd800000001ff */
        /* <DEDUP_REMOVED lines=29> */
[----:B------:R-:W-:-:S12]  /*1b6f0*/  HFMA2 R5, -RZ, RZ, 0, 4.1663646697998046875e-05 ;  /* 0x000002bbff057431 */ /* 0x000fd800000001ff */
        /* <DEDUP_REMOVED lines=29> */
[----:B------:R-:W-:-:S12]  /*1b8d0*/  HFMA2 R5, -RZ, RZ, 0, 4.184246063232421875e-05 ;  /* 0x000002beff057431 */ /* 0x000fd800000001ff */
        /* <DEDUP_REMOVED lines=29> */
[----:B------:R-:W-:-:S12]  /*1bab0*/  HFMA2 R5, -RZ, RZ, 0, 4.2021274566650390625e-05 ;  /* 0x000002c1ff057431 */ /* 0x000fd800000001ff */
        /* <DEDUP_REMOVED lines=29> */
[----:B------:R-:W-:-:S12]  /*1bc90*/  HFMA2 R5, -RZ, RZ, 0, 4.22000885009765625e-05 ;  /* 0x000002c4ff057431 */ /* 0x000fd800000001ff */
        /* <DEDUP_REMOVED lines=29> */
[----:B------:R-:W-:-:S12]  /*1be70*/  HFMA2 R5, -RZ, RZ, 0, 4.2378902435302734375e-05 ;  /* 0x000002c7ff057431 */ /* 0x000fd800000001ff */
        /* <DEDUP_REMOVED lines=29> */
[----:B------:R-:W-:-:S12]  /*1c050*/  HFMA2 R5, -RZ, RZ, 0, 4.255771636962890625e-05 ;  /* 0x000002caff057431 */ /* 0x000fd800000001ff */
        /* <DEDUP_REMOVED lines=29> */
[----:B------:R-:W-:-:S12]  /*1c230*/  HFMA2 R5, -RZ, RZ, 0, 4.2736530303955078125e-05 ;  /* 0x000002cdff057431 */ /* 0x000fd800000001ff */
        /* <DEDUP_REMOVED lines=59> */
[----:B------:R-:W-:-:S12]  /*1c5f0*/  HFMA2 R5, -RZ, RZ, 0, 4.3094158172607421875e-05 ;  /* 0x000002d3ff057431 */ /* 0x000fd800000001ff */
        /* <DEDUP_REMOVED lines=29> */
[----:B------:R-:W-:-:S12]  /*1c7d0*/  HFMA2 R5, -RZ, RZ, 0, 4.327297210693359375e-05 ;  /* 0x000002d6ff057431 */ /* 0x000fd800000001ff */
        /* <DEDUP_REMOVED lines=29> */
[----:B------:R-:W-:-:S12]  /*1c9b0*/  HFMA2 R5, -RZ, RZ, 0, 4.3451786041259765625e-05 ;  /* 0x000002d9ff057431 */ /* 0x000fd800000001ff */
        /* <DEDUP_REMOVED lines=29> */
[----:B------:R-:W-:-:S12]  /*1cb90*/  HFMA2 R5, -RZ, RZ, 0, 4.36305999755859375e-05 ;  /* 0x000002dcff057431 */ /* 0x000fd800000001ff */
        /* <DEDUP_REMOVED lines=29> */
[----:B------:R-:W-:-:S12]  /*1cd70*/  HFMA2 R5, -RZ, RZ, 0, 4.3809413909912109375e-05 ;  /* 0x000002dfff057431 */ /* 0x000fd800000001ff */
        /* <DEDUP_REMOVED lines=29> */
[----:B------:R-:W-:-:S12]  /*1cf50*/  HFMA2 R5, -RZ, RZ, 0, 4.398822784423828125e-05 ;  /* 0x000002e2ff057431 */ /* 0x000fd800000001ff */
        /* <DEDUP_REMOVED lines=29> */
[----:B------:R-:W-:-:S12]  /*1d130*/  HFMA2 R5, -RZ, RZ, 0, 4.4167041778564453125e-05 ;  /* 0x000002e5ff057431 */ /* 0x000fd800000001ff */
        /* <DEDUP_REMOVED lines=29> */
[----:B------:R-:W-:-:S12]  /*1d310*/  HFMA2 R5, -RZ, RZ, 0, 4.4345855712890625e-05 ;  /* 0x000002e8ff057431 */ /* 0x000fd800000001ff */
        /* <DEDUP_REMOVED lines=29> */
[----:B------:R-:W-:-:S12]  /*1d4f0*/  HFMA2 R5, -RZ, RZ, 0, 4.4524669647216796875e-05 ;  /* 0x000002ebff057431 */ /* 0x000fd800000001ff */
        /* <DEDUP_REMOVED lines=59> */
[----:B------:R-:W-:-:S12]  /*1d8b0*/  HFMA2 R5, -RZ, RZ, 0, 4.4882297515869140625e-05 ;  /* 0x000002f1ff057431 */ /* 0x000fd800000001ff */
        /* <DEDUP_REMOVED lines=29> */
[----:B------:R-:W-:-:S12]  /*1da90*/  HFMA2 R5, -RZ, RZ, 0, 4.50611114501953125e-05 ;  /* 0x000002f4ff057431 */ /* 0x000fd800000001ff */
        /* <DEDUP_REMOVED lines=29> */
[----:B------:R-:W-:-:S12]  /*1dc70*/  HFMA2 R5, -RZ, RZ, 0, 4.5239925384521484375e-05 ;  /* 0x000002f7ff057431 */ /* 0x000fd800000001ff */
        /* <DEDUP_REMOVED lines=29> */
[----:B------:R-:W-:-:S12]  /*1de50*/  HFMA2 R5, -RZ, RZ, 0, 4.541873931884765625e-05 ;  /* 0x000002faff057431 */ /* 0x000fd800000001ff */
        /* <DEDUP_REMOVED lines=29> */
[----:B------:R-:W-:-:S12]  /*1e030*/  HFMA2 R5, -RZ, RZ, 0, 4.5597553253173828125e-05 ;  /* 0x000002fdff057431 */ /* 0x000fd800000001ff */
        /* <DEDUP_REMOVED lines=29> */
[----:B------:R-:W-:-:S12]  /*1e210*/  HFMA2 R5, -RZ, RZ, 0, 4.57763671875e-05 ;  /* 0x00000300ff057431 */ /* 0x000fd800000001ff */
        /* <DEDUP_REMOVED lines=29> */
[----:B------:R-:W-:-:S12]  /*1e3f0*/  HFMA2 R5, -RZ, RZ, 0, 4.5955181121826171875e-05 ;  /* 0x00000303ff057431 */ /* 0x000fd800000001ff */
        /* <DEDUP_REMOVED lines=29> */
[----:B------:R-:W-:-:S12]  /*1e5d0*/  HFMA2 R5, -RZ, RZ, 0, 4.613399505615234375e-05 ;  /* 0x00000306ff057431 */ /* 0x000fd800000001ff */
        /* <DEDUP_REMOVED lines=29> */
[----:B------:R-:W-:-:S12]  /*1e7b0*/  HFMA2 R5, -RZ, RZ, 0, 4.6312808990478515625e-05 ;  /* 0x00000309ff057431 */ /* 0x000fd800000001ff */
        /* <DEDUP_REMOVED lines=59> */
[----:B------:R-:W-:-:S12]  /*1eb70*/  HFMA2 R5, -RZ, RZ, 0, 4.6670436859130859375e-05 ;  /* 0x0000030fff057431 */ /* 0x000fd800000001ff */
        /* <DEDUP_REMOVED lines=29> */
[----:B------:R-:W-:-:S12]  /*1ed50*/  HFMA2 R5, -RZ, RZ, 0, 4.684925079345703125e-05 ;  /* 0x00000312ff057431 */ /* 0x000fd800000001ff */
        /* <DEDUP_REMOVED lines=29> */
[----:B------:R-:W-:-:S12]  /*1ef30*/  HFMA2 R5, -RZ, RZ, 0, 4.7028064727783203125e-05 ;  /* 0x00000315ff057431 */ /* 0x000fd800000001ff */
        /* <DEDUP_REMOVED lines=29> */
[----:B------:R-:W-:-:S12]  /*1f110*/  HFMA2 R5, -RZ, RZ, 0, 4.7206878662109375e-05 ;  /* 0x00000318ff057431 */ /* 0x000fd800000001ff */
        /* <DEDUP_REMOVED lines=29> */
[----:B------:R-:W-:-:S12]  /*1f2f0*/  HFMA2 R5, -RZ, RZ, 0, 4.7385692596435546875e-05 ;  /* 0x0000031bff057431 */ /* 0x000fd800000001ff */
        /* <DEDUP_REMOVED lines=29> */
[----:B------:R-:W-:-:S12]  /*1f4d0*/  HFMA2 R5, -RZ, RZ, 0, 4.756450653076171875e-05 ;  /* 0x0000031eff057431 */ /* 0x000fd800000001ff */
        /* <DEDUP_REMOVED lines=29> */
[----:B------:R-:W-:-:S12]  /*1f6b0*/  HFMA2 R5, -RZ, RZ, 0, 4.7743320465087890625e-05 ;  /* 0x00000321ff057431 */ /* 0x000fd800000001ff */
        /* <DEDUP_REMOVED lines=29> */
[----:B------:R-:W-:-:S12]  /*1f890*/  HFMA2 R5, -RZ, RZ, 0, 4.79221343994140625e-05 ;  /* 0x00000324ff057431 */ /* 0x000fd800000001ff */
        /* <DEDUP_REMOVED lines=29> */
[----:B------:R-:W-:-:S12]  /*1fa70*/  HFMA2 R5, -RZ, RZ, 0, 4.8100948333740234375e-05 ;  /* 0x00000327ff057431 */ /* 0x000fd800000001ff */
        /* <DEDUP_REMOVED lines=59> */
[----:B------:R-:W-:-:S12]  /*1fe30*/  HFMA2 R5, -RZ, RZ, 0, 4.8458576202392578125e-05 ;  /* 0x0000032dff057431 */ /* 0x000fd800000001ff */
        /* <DEDUP_REMOVED lines=29> */
[----:B------:R-:W-:-:S12]  /*20010*/  HFMA2 R5, -RZ, RZ, 0, 4.863739013671875e-05 ;  /* 0x00000330ff057431 */ /* 0x000fd800000001ff */
        /* <DEDUP_REMOVED lines=29> */
[----:B------:R-:W-:-:S12]  /*201f0*/  HFMA2 R5, -RZ, RZ, 0, 4.8816204071044921875e-05 ;  /* 0x00000333ff057431 */ /* 0x000fd800000001ff */
        /* <DEDUP_REMOVED lines=29> */
[----:B------:R-:W-:-:S12]  /*203d0*/  HFMA2 R5, -RZ, RZ, 0, 4.899501800537109375e-05 ;  /* 0x00000336ff057431 */ /* 0x000fd800000001ff */
        /* <DEDUP_REMOVED lines=29> */
[----:B------:R-:W-:-:S12]  /*205b0*/  HFMA2 R5, -RZ, RZ, 0, 4.9173831939697265625e-05 ;  /* 0x00000339ff057431 */ /* 0x000fd800000001ff */
        /* <DEDUP_REMOVED lines=29> */
[----:B------:R-:W-:-:S12]  /*20790*/  HFMA2 R5, -RZ, RZ, 0, 4.93526458740234375e-05 ;  /* 0x0000033cff057431 */ /* 0x000fd800000001ff */
        /* <DEDUP_REMOVED lines=29> */
[----:B------:R-:W-:-:S12]  /*20970*/  HFMA2 R5, -RZ, RZ, 0, 4.9531459808349609375e-05 ;  /* 0x0000033fff057431 */ /* 0x000fd800000001ff */
        /* <DEDUP_REMOVED lines=29> */
[----:B------:R-:W-:-:S12]  /*20b50*/  HFMA2 R5, -RZ, RZ, 0, 4.971027374267578125e-05 ;  /* 0x00000342ff057431 */ /* 0x000fd800000001ff */
        /* <DEDUP_REMOVED lines=29> */
[----:B------:R-:W-:-:S12]  /*20d30*/  HFMA2 R5, -RZ, RZ, 0, 4.9889087677001953125e-05 ;  /* 0x00000345ff057431 */ /* 0x000fd800000001ff */
        /* <DEDUP_REMOVED lines=59> */
[----:B------:R-:W-:-:S12]  /*210f0*/  HFMA2 R5, -RZ, RZ, 0, 5.0246715545654296875e-05 ;  /* 0x0000034bff057431 */ /* 0x000fd800000001ff */
        /* <DEDUP_REMOVED lines=29> */
[----:B------:R-:W-:-:S12]  /*212d0*/  HFMA2 R5, -RZ, RZ, 0, 5.042552947998046875e-05 ;  /* 0x0000034eff057431 */ /* 0x000fd800000001ff */
        /* <DEDUP_REMOVED lines=29> */
[----:B------:R-:W-:-:S12]  /*214b0*/  HFMA2 R5, -RZ, RZ, 0, 5.0604343414306640625e-05 ;  /* 0x00000351ff057431 */ /* 0x000fd800000001ff */
        /* <DEDUP_REMOVED lines=29> */
[----:B------:R-:W-:-:S12]  /*21690*/  HFMA2 R5, -RZ, RZ, 0, 5.07831573486328125e-05 ;  /* 0x00000354ff057431 */ /* 0x000fd800000001ff */
        /* <DEDUP_REMOVED lines=29> */
[----:B------:R-:W-:-:S12]  /*21870*/  HFMA2 R5, -RZ, RZ, 0, 5.0961971282958984375e-05 ;  /* 0x00000357ff057431 */ /* 0x000fd800000001ff */
        /* <DEDUP_REMOVED lines=29> */
[----:B------:R-:W-:-:S12]  /*21a50*/  HFMA2 R5, -RZ, RZ, 0, 5.114078521728515625e-05 ;  /* 0x0000035aff057431 */ /* 0x000fd800000001ff */
        /* <DEDUP_REMOVED lines=29> */
[----:B------:R-:W-:-:S12]  /*21c30*/  HFMA2 R5, -RZ, RZ, 0, 5.1319599151611328125e-05 ;  /* 0x0000035dff057431 */ /* 0x000fd800000001ff */
        /* <DEDUP_REMOVED lines=29> */
[----:B------:R-:W-:-:S12]  /*21e10*/  HFMA2 R5, -RZ, RZ, 0, 5.14984130859375e-05 ;  /* 0x00000360ff057431 */ /* 0x000fd800000001ff */
        /* <DEDUP_REMOVED lines=29> */
[----:B------:R-:W-:-:S12]  /*21ff0*/  HFMA2 R5, -RZ, RZ, 0, 5.1677227020263671875e-05 ;  /* 0x00000363ff057431 */ /* 0x000fd800000001ff */
        /* <DEDUP_REMOVED lines=59> */
[----:B------:R-:W-:-:S12]  /*223b0*/  HFMA2 R5, -RZ, RZ, 0, 5.2034854888916015625e-05 ;  /* 0x00000369ff057431 */ /* 0x000fd800000001ff */
        /* <DEDUP_REMOVED lines=29> */
[----:B------:R-:W-:-:S12]  /*22590*/  HFMA2 R5, -RZ, RZ, 0, 5.22136688232421875e-05 ;  /* 0x0000036cff057431 */ /* 0x000fd800000001ff */
        /* <DEDUP_REMOVED lines=29> */
[----:B------:R-:W-:-:S12]  /*22770*/  HFMA2 R5, -RZ, RZ, 0, 5.2392482757568359375e-05 ;  /* 0x0000036fff057431 */ /* 0x000fd800000001ff */
        /* <DEDUP_REMOVED lines=29> */
[----:B------:R-:W-:-:S12]  /*22950*/  HFMA2 R5, -RZ, RZ, 0, 5.257129669189453125e-05 ;  /* 0x00000372ff057431 */ /* 0x000fd800000001ff */
        /* <DEDUP_REMOVED lines=29> */
[----:B------:R-:W-:-:S12]  /*22b30*/  HFMA2 R5, -RZ, RZ, 0, 5.2750110626220703125e-05 ;  /* 0x00000375ff057431 */ /* 0x000fd800000001ff */
        /* <DEDUP_REMOVED lines=29> */
[----:B------:R-:W-:-:S12]  /*22d10*/  HFMA2 R5, -RZ, RZ, 0, 5.2928924560546875e-05 ;  /* 0x00000378ff057431 */ /* 0x000fd800000001ff */
        /* <DEDUP_REMOVED lines=29> */
[----:B------:R-:W-:-:S12]  /*22ef0*/  HFMA2 R5, -RZ, RZ, 0, 5.3107738494873046875e-05 ;  /* 0x0000037bff057431 */ /* 0x000fd800000001ff */
        /* <DEDUP_REMOVED lines=29> */
[----:B------:R-:W-:-:S12]  /*230d0*/  HFMA2 R5, -RZ, RZ, 0, 5.328655242919921875e-05 ;  /* 0x0000037eff057431 */ /* 0x000fd800000001ff */
        /* <DEDUP_REMOVED lines=29> */
[----:B------:R-:W-:-:S12]  /*232b0*/  HFMA2 R5, -RZ, RZ, 0, 5.3465366363525390625e-05 ;  /* 0x00000381ff057431 */ /* 0x000fd800000001ff */
        /* <DEDUP_REMOVED lines=59> */
[----:B------:R-:W-:-:S12]  /*23670*/  HFMA2 R5, -RZ, RZ, 0, 5.3822994232177734375e-05 ;  /* 0x00000387ff057431 */ /* 0x000fd800000001ff */
        /* <DEDUP_REMOVED lines=29> */
[----:B------:R-:W-:-:S12]  /*23850*/  HFMA2 R5, -RZ, RZ, 0, 5.400180816650390625e-05 ;  /* 0x0000038aff057431 */ /* 0x000fd800000001ff */
        /* <DEDUP_REMOVED lines=29> */
[----:B------:R-:W-:-:S12]  /*23a30*/  HFMA2 R5, -RZ, RZ, 0, 5.4180622100830078125e-05 ;  /* 0x0000038dff057431 */ /* 0x000fd800000001ff */
        /* <DEDUP_REMOVED lines=29> */
[----:B------:R-:W-:-:S12]  /*23c10*/  HFMA2 R5, -RZ, RZ, 0, 5.435943603515625e-05 ;  /* 0x00000390ff057431 */ /* 0x000fd800000001ff */
        /* <DEDUP_REMOVED lines=29> */
[----:B------:R-:W-:-:S12]  /*23df0*/  HFMA2 R5, -RZ, RZ, 0, 5.4538249969482421875e-05 ;  /* 0x00000393ff057431 */ /* 0x000fd800000001ff */
        /* <DEDUP_REMOVED lines=29> */
[----:B------:R-:W-:-:S12]  /*23fd0*/  HFMA2 R5, -RZ, RZ, 0, 5.471706390380859375e-05 ;  /* 0x00000396ff057431 */ /* 0x000fd800000001ff */
        /* <DEDUP_REMOVED lines=29> */
[----:B------:R-:W-:-:S12]  /*241b0*/  HFMA2 R5, -RZ, RZ, 0, 5.4895877838134765625e-05 ;  /* 0x00000399ff057431 */ /* 0x000fd800000001ff */
        /* <DEDUP_REMOVED lines=29> */
[----:B------:R-:W-:-:S12]  /*24390*/  HFMA2 R5, -RZ, RZ, 0, 5.50746917724609375e-05 ;  /* 0x0000039cff057431 */ /* 0x000fd800000001ff */
        /* <DEDUP_REMOVED lines=29> */
[----:B------:R-:W-:-:S12]  /*24570*/  HFMA2 R5, -RZ, RZ, 0, 5.5253505706787109375e-05 ;  /* 0x0000039fff057431 */ /* 0x000fd800000001ff */
        /* <DEDUP_REMOVED lines=59> */
[----:B------:R-:W-:-:S12]  /*24930*/  HFMA2 R5, -RZ, RZ, 0, 5.5611133575439453125e-05 ;  /* 0x000003a5ff057431 */ /* 0x000fd800000001ff */
        /* <DEDUP_REMOVED lines=29> */
[----:B------:R-:W-:-:S12]  /*24b10*/  HFMA2 R5, -RZ, RZ, 0, 5.5789947509765625e-05 ;  /* 0x000003a8ff057431 */ /* 0x000fd800000001ff */
        /* <DEDUP_REMOVED lines=29> */
[----:B------:R-:W-:-:S12]  /*24cf0*/  HFMA2 R5, -RZ, RZ, 0, 5.5968761444091796875e-05 ;  /* 0x000003abff057431 */ /* 0x000fd800000001ff */
        /* <DEDUP_REMOVED lines=29> */
[----:B------:R-:W-:-:S12]  /*24ed0*/  HFMA2 R5, -RZ, RZ, 0, 5.614757537841796875e-05 ;  /* 0x000003aeff057431 */ /* 0x000fd800000001ff */
        /* <DEDUP_REMOVED lines=29> */
[----:B------:R-:W-:-:S12]  /*250b0*/  HFMA2 R5, -RZ, RZ, 0, 5.6326389312744140625e-05 ;  /* 0x000003b1ff057431 */ /* 0x000fd800000001ff */
        /* <DEDUP_REMOVED lines=29> */
[----:B------:R-:W-:-:S12]  /*25290*/  HFMA2 R5, -RZ, RZ, 0, 5.65052032470703125e-05 ;  /* 0x000003b4ff057431 */ /* 0x000fd800000001ff */
        /* <DEDUP_REMOVED lines=29> */
[----:B------:R-:W-:-:S12]  /*25470*/  HFMA2 R5, -RZ, RZ, 0, 5.6684017181396484375e-05 ;  /* 0x000003b7ff057431 */ /* 0x000fd800000001ff */
        /* <DEDUP_REMOVED lines=29> */
[----:B------:R-:W-:-:S12]  /*25650*/  HFMA2 R5, -RZ, RZ, 0, 5.686283111572265625e-05 ;  /* 0x000003baff057431 */ /* 0x000fd800000001ff */
        /* <DEDUP_REMOVED lines=29> */
[----:B------:R-:W-:-:S12]  /*25830*/  HFMA2 R5, -RZ, RZ, 0, 5.7041645050048828125e-05 ;  /* 0x000003bdff057431 */ /* 0x000fd800000001ff */
        /* <DEDUP_REMOVED lines=59> */
[----:B------:R-:W-:-:S12]  /*25bf0*/  HFMA2 R5, -RZ, RZ, 0, 5.7399272918701171875e-05 ;  /* 0x000003c3ff057431 */ /* 0x000fd800000001ff */
        /* <DEDUP_REMOVED lines=29> */
[----:B------:R-:W-:-:S12]  /*25dd0*/  HFMA2 R5, -RZ, RZ, 0, 5.757808685302734375e-05 ;  /* 0x000003c6ff057431 */ /* 0x000fd800000001ff */
        /* <DEDUP_REMOVED lines=29> */
[----:B------:R-:W-:-:S12]  /*25fb0*/  HFMA2 R5, -RZ, RZ, 0, 5.7756900787353515625e-05 ;  /* 0x000003c9ff057431 */ /* 0x000fd800000001ff */
        /* <DEDUP_REMOVED lines=29> */
[----:B------:R-:W-:-:S12]  /*26190*/  HFMA2 R5, -RZ, RZ, 0, 5.79357147216796875e-05 ;  /* 0x000003ccff057431 */ /* 0x000fd800000001ff */
        /* <DEDUP_REMOVED lines=29> */
[----:B------:R-:W-:-:S12]  /*26370*/  HFMA2 R5, -RZ, RZ, 0, 5.8114528656005859375e-05 ;  /* 0x000003cfff057431 */ /* 0x000fd800000001ff */
        /* <DEDUP_REMOVED lines=29> */
[----:B------:R-:W-:-:S12]  /*26550*/  HFMA2 R5, -RZ, RZ, 0, 5.829334259033203125e-05 ;  /* 0x000003d2ff057431 */ /* 0x000fd800000001ff */
        /* <DEDUP_REMOVED lines=29> */
[----:B------:R-:W-:-:S12]  /*26730*/  HFMA2 R5, -RZ, RZ, 0, 5.8472156524658203125e-05 ;  /* 0x000003d5ff057431 */ /* 0x000fd800000001ff */
        /* <DEDUP_REMOVED lines=29> */
[----:B------:R-:W-:-:S12]  /*26910*/  HFMA2 R5, -RZ, RZ, 0, 5.8650970458984375e-05 ;  /* 0x000003d8ff057431 */ /* 0x000fd800000001ff */
        /* <DEDUP_REMOVED lines=29> */
[----:B------:R-:W-:-:S12]  /*26af0*/  HFMA2 R5, -RZ, RZ, 0, 5.8829784393310546875e-05 ;  /* 0x000003dbff057431 */ /* 0x000fd800000001ff */
        /* <DEDUP_REMOVED lines=59> */
[----:B------:R-:W-:-:S12]  /*26eb0*/  HFMA2 R5, -RZ, RZ, 0, 5.9187412261962890625e-05 ;  /* 0x000003e1ff057431 */ /* 0x000fd800000001ff */
        /* <DEDUP_REMOVED lines=29> */
[----:B------:R-:W-:-:S12]  /*27090*/  HFMA2 R5, -RZ, RZ, 0, 5.93662261962890625e-05 ;  /* 0x000003e4ff057431 */ /* 0x000fd800000001ff */
        /* <DEDUP_REMOVED lines=21> */
[----:B------:R-:W-:Y:S01]  /*271f0*/  FADD R8, R8, R8 ;  /* 0x0000000808087221 */ /* 0x000fe20000000000 */
[----:B------:R-:W-:Y:S01]  /*27200*/  FADD R6, R6, -R9 ;  /* 0x8000000906067221 */ /* 0x000fe20000000000 */
[----:B------:R-:W-:Y:S02]  /*27210*/  HFMA2 R5, -RZ, RZ, 0, 5.9545040130615234375e-05 ;  /* 0x000003e7ff057431 */ /* 0x000fe400000001ff */
[----:B------:R-:W-:Y:S01]  /*27220*/  FFMA R8, R7, R8, R4 ;  /* 0x0000000807087223 */ /* 0x000fe20000000004 */
[----:B------:R-:W-:-:S03]  /*27230*/  FADD R6, R3, R6 ;  /* 0x0000000603067221 */ /* 0x000fc60000000000 */
[----:B------:R-:W-:-:S04]  /*27240*/  FMUL R3, R8, R8 ;  /* 0x0000000808037220 */ /* 0x000fc80000400000 */
[----:B------:R-:W-:-:S05]  /*27250*/  FFMA R3, R6, R6, R3 ;  /* 0x0000000606037223 */ /* 0x000fca0000000003 */
[----:B------:R-:W-:-:S13]  /*27260*/  FSETP.GT.AND P0, PT, R3, 4, PT ;  /* 0x408000000300780b */ /* 0x000fda0003f04000 */
[----:B------:R-:W-:Y:S05]  /*27270*/  @P0 BRA `(.L_x_4) ;  /* 0x000000c400240947 */ /* 0x000fea0003800000 */
[----:B------:R-:W-:Y:S01]  /*27280*/  MOV R5, 0x3e8 ;  /* 0x000003e800057802 */ /* 0x000fe20000000f00 */
[----:B------:R-:W-:Y:S06]  /*27290*/  BRA `(.L_x_4) ;  /* 0x000000c4001c7947 */ /* 0x000fec0003800000 */
.L_x_2:
[----:B------:R-:W-:Y:S01]  /*272a0*/  FMUL R6, R3, R3 ;  /* 0x0000000303067220 */ /* 0x000fe20000400000 */
[----:B------:R-:W-:-:S04]  /*272b0*/  FMUL R7, R4, R4 ;  /* 0x0000000404077220 */ /* 0x000fc80000400000 */
[----:B------:R-:W-:-:S05]  /*272c0*/  FADD R5, R6, R7 ;  /* 0x0000000706057221 */ /* 0x000fca0000000000 */
[----:B------:R-:W-:Y:S02]  /*272d0*/  FSETP.GT.AND P0, PT, R5, 4, PT ;  /* 0x408000000500780b */ /* 0x000fe40003f04000 */
[----:B------:R-:W-:-:S11]  /*272e0*/  MOV R5, RZ ;  /* 0x000000ff00057202 */ /* 0x000fd60000000f00 */
        /* <DEDUP_REMOVED lines=9> */
[----:B------:R-:W-:-:S12]  /*27380*/  HFMA2 R5, -RZ, RZ, 0, 5.9604644775390625e-08 ;  /* 0x00000001ff057431 */ /* 0x000fd800000001ff */
        /* <DEDUP_REMOVED lines=29> */
[----:B------:R-:W-:-:S12]  /*27560*/  HFMA2 R5, -RZ, RZ, 0, 2.384185791015625e-07 ;  /* 0x00000004ff057431 */ /* 0x000fd800000001ff */
        /* <DEDUP_REMOVED lines=29> */
[----:B------:R-:W-:-:S12]  /*27740*/  HFMA2 R5, -RZ, RZ, 0, 4.17232513427734375e-07 ;  /* 0x00000007ff057431 */ /* 0x000fd800000001ff */
        /* <DEDUP_REMOVED lines=59> */
[----:B------:R-:W-:-:S12]  /*27b00*/  HFMA2 R5, -RZ, RZ, 0, 7.74860382080078125e-07 ;  /* 0x0000000dff057431 */ /* 0x000fd800000001ff */
        /* <DEDUP_REMOVED lines=29> */
[----:B------:R-:W-:-:S12]  /*27ce0*/  HFMA2 R5, -RZ, RZ, 0, 9.5367431640625e-07 ;  /* 0x00000010ff057431 */ /* 0x000fd800000001ff */
        /* <DEDUP_REMOVED lines=29> */
[----:B------:R-:W-:-:S12]  /*27ec0*/  HFMA2 R5, -RZ, RZ, 0, 1.132488250732421875e-06 ;  /* 0x00000013ff057431 */ /* 0x000fd800000001ff */
        /* <DEDUP_REMOVED lines=29> */
[----:B------:R-:W-:-:S12]  /*280a0*/  HFMA2 R5, -RZ, RZ, 0, 1.31130218505859375e-06 ;  /* 0x00000016ff057431 */ /* 0x000fd800000001ff */
        /* <DEDUP_REMOVED lines=29> */
[----:B------:R-:W-:-:S12]  /*28280*/  HFMA2 R5, -RZ, RZ, 0, 1.490116119384765625e-06 ;  /* 0x00000019ff057431 */ /* 0x000fd800000001ff */
        /* <DEDUP_REMOVED lines=29> */
[----:B------:R-:W-:-:S12]  /*28460*/  HFMA2 R5, -RZ, RZ, 0, 1.6689300537109375e-06 ;  /* 0x0000001cff057431 */ /* 0x000fd800000001ff */
        /* <DEDUP_REMOVED lines=29> */
[----:B------:R-:W-:-:S12]  /*28640*/  HFMA2 R5, -RZ, RZ, 0, 1.847743988037109375e-06 ;  /* 0x0000001fff057431 */ /* 0x000fd800000001ff */
        /* <DEDUP_REMOVED lines=29> */
[----:B------:R-:W-:-:S12]  /*28820*/  HFMA2 R5, -RZ, RZ, 0, 2.02655792236328125e-06 ;  /* 0x00000022ff057431 */ /* 0x000fd800000001ff */
        /* <DEDUP_REMOVED lines=29> */
[----:B------:R-:W-:-:S12]  /*28a00*/  HFMA2 R5, -RZ, RZ, 0, 2.205371856689453125e-06 ;  /* 0x00000025ff057431 */ /* 0x000fd800000001ff */
        /* <DEDUP_REMOVED lines=59> */
[----:B------:R-:W-:-:S12]  /*28dc0*/  HFMA2 R5, -RZ, RZ, 0, 2.562999725341796875e-06 ;  /* 0x0000002bff057431 */ /* 0x000fd800000001ff */
        /* <DEDUP_REMOVED lines=29> */
[----:B------:R-:W-:-:S12]  /*28fa0*/  HFMA2 R5, -RZ, RZ, 0, 2.74181365966796875e-06 ;  /* 0x0000002eff057431 */ /* 0x000fd800000001ff */
        /* <DEDUP_REMOVED lines=29> */
[----:B------:R-:W-:-:S12]  /*29180*/  HFMA2 R5, -RZ, RZ, 0, 2.920627593994140625e-06 ;  /* 0x00000031ff057431 */ /* 0x000fd800000001ff */
        /* <DEDUP_REMOVED lines=29> */
[----:B------:R-:W-:-:S12]  /*29360*/  HFMA2 R5, -RZ, RZ, 0, 3.0994415283203125e-06 ;  /* 0x00000034ff057431 */ /* 0x000fd800000001ff */
        /* <DEDUP_REMOVED lines=29> */
[----:B------:R-:W-:-:S12]  /*29540*/  HFMA2 R5, -RZ, RZ, 0, 3.278255462646484375e-06 ;  /* 0x00000037ff057431 */ /* 0x000fd800000001ff */
        /* <DEDUP_REMOVED lines=29> */
[----:B------:R-:W-:-:S12]  /*29720*/  HFMA2 R5, -RZ, RZ, 0, 3.45706939697265625e-06 ;  /* 0x0000003aff057431 */ /* 0x000fd800000001ff */
        /* <DEDUP_REMOVED lines=29> */
[----:B------:R-:W-:-:S12]  /*29900*/  HFMA2 R5, -RZ, RZ, 0, 3.635883331298828125e-06 ;  /* 0x0000003dff057431 */ /* 0x000fd800000001ff */
        /* <DEDUP_REMOVED lines=29> */
[----:B------:R-:W-:-:S12]  /*29ae0*/  HFMA2 R5, -RZ, RZ, 0, 3.814697265625e-06 ;  /* 0x00000040ff057431 */ /* 0x000fd800000001ff */
        /* <DEDUP_REMOVED lines=29> */
[----:B------:R-:W-:-:S12]  /*29cc0*/  HFMA2 R5, -RZ, RZ, 0, 3.993511199951171875e-06 ;  /* 0x00000043ff057431 */ /* 0x000fd800000001ff */
        /* <DEDUP_REMOVED lines=59> */
[----:B------:R-:W-:-:S12]  /*2a080*/  HFMA2 R5, -RZ, RZ, 0, 4.351139068603515625e-06 ;  /* 0x00000049ff057431 */ /* 0x000fd800000001ff */
        /* <DEDUP_REMOVED lines=29> */
[----:B------:R-:W-:-:S12]  /*2a260*/  HFMA2 R5, -RZ, RZ, 0, 4.5299530029296875e-06 ;  /* 0x0000004cff057431 */ /* 0x000fd800000001ff */
        /* <DEDUP_REMOVED lines=29> */
[----:B------:R-:W-:-:S12]  /*2a440*/  HFMA2 R5, -RZ, RZ, 0, 4.708766937255859375e-06 ;  /* 0x0000004fff057431 */ /* 0x000fd800000001ff */
        /* <DEDUP_REMOVED lines=29> */
[----:B------:R-:W-:-:S12]  /*2a620*/  HFMA2 R5, -RZ, RZ, 0, 4.88758087158203125e-06 ;  /* 0x00000052ff057431 */ /* 0x000fd800000001ff */
        /* <DEDUP_REMOVED lines=29> */
[----:B------:R-:W-:-:S12]  /*2a800*/  HFMA2 R5, -RZ, RZ, 0, 5.066394805908203125e-06 ;  /* 0x00000055ff057431 */ /* 0x000fd800000001ff */
        /* <DEDUP_REMOVED lines=29> */
[----:B------:R-:W-:-:S12]  /*2a9e0*/  HFMA2 R5, -RZ, RZ, 0, 5.245208740234375e-06 ;  /* 0x00000058ff057431 */ /* 0x000fd800000001ff */
        /* <DEDUP_REMOVED lines=29> */
[----:B------:R-:W-:-:S12]  /*2abc0*/  HFMA2 R5, -RZ, RZ, 0, 5.424022674560546875e-06 ;  /* 0x0000005bff057431 */ /* 0x000fd800000001ff */
        /* <DEDUP_REMOVED lines=29> */
[----:B------:R-:W-:-:S12]  /*2ada0*/  HFMA2 R5, -RZ, RZ, 0, 5.60283660888671875e-06 ;  /* 0x0000005eff057431 */ /* 0x000fd800000001ff */
        /* <DEDUP_REMOVED lines=29> */
[----:B------:R-:W-:-:S12]  /*2af80*/  HFMA2 R5, -RZ, RZ, 0, 5.781650543212890625e-06 ;  /* 0x00000061ff057431 */ /* 0x000fd800000001ff */
        /* <DEDUP_REMOVED lines=59> */
[----:B------:R-:W-:-:S12]  /*2b340*/  HFMA2 R5, -RZ, RZ, 0, 6.139278411865234375e-06 ;  /* 0x00000067ff057431 */ /* 0x000fd800000001ff */
        /* <DEDUP_REMOVED lines=29> */
[----:B------:R-:W-:-:S12]  /*2b520*/  HFMA2 R5, -RZ, RZ, 0, 6.31809234619140625e-06 ;  /* 0x0000006aff057431 */ /* 0x000fd800000001ff */
        /* <DEDUP_REMOVED lines=29> */
[----:B------:R-:W-:-:S12]  /*2b700*/  HFMA2 R5, -RZ, RZ, 0, 6.496906280517578125e-06 ;  /* 0x0000006dff057431 */ /* 0x000fd800000001ff */
        /* <DEDUP_REMOVED lines=29> */
[----:B------:R-:W-:-:S12]  /*2b8e0*/  HFMA2 R5, -RZ, RZ, 0, 6.67572021484375e-06 ;  /* 0x00000070ff057431 */ /* 0x000fd800000001ff */
        /* <DEDUP_REMOVED lines=29> */
[----:B------:R-:W-:-:S12]  /*2bac0*/  HFMA2 R5, -RZ, RZ, 0, 6.854534149169921875e-06 ;  /* 0x00000073ff057431 */ /* 0x000fd800000001ff */
        /* <DEDUP_REMOVED lines=29> */
[----:B------:R-:W-:-:S12]  /*2bca0*/  HFMA2 R5, -RZ, RZ, 0, 7.03334808349609375e-06 ;  /* 0x00000076ff057431 */ /* 0x000fd800000001ff */
        /* <DEDUP_REMOVED lines=29> */
[----:B------:R-:W-:-:S12]  /*2be80*/  HFMA2 R5, -RZ, RZ, 0, 7.212162017822265625e-06 ;  /* 0x00000079ff057431 */ /* 0x000fd800000001ff */
        /* <DEDUP_REMOVED lines=29> */
[----:B------:R-:W-:-:S12]  /*2c060*/  HFMA2 R5, -RZ, RZ, 0, 7.3909759521484375e-06 ;  /* 0x0000007cff057431 */ /* 0x000fd800000001ff */
        /* <DEDUP_REMOVED lines=29> */
[----:B------:R-:W-:-:S12]  /*2c240*/  HFMA2 R5, -RZ, RZ, 0, 7.569789886474609375e-06 ;  /* 0x0000007fff057431 */ /* 0x000fd800000001ff */
        /* <DEDUP_REMOVED lines=59> */
[----:B------:R-:W-:-:S12]  /*2c600*/  HFMA2 R5, -RZ, RZ, 0, 7.927417755126953125e-06 ;  /* 0x00000085ff057431 */ /* 0x000fd800000001ff */
        /* <DEDUP_REMOVED lines=29> */
[----:B------:R-:W-:-:S12]  /*2c7e0*/  HFMA2 R5, -RZ, RZ, 0, 8.106231689453125e-06 ;  /* 0x00000088ff057431 */ /* 0x000fd800000001ff */
        /* <DEDUP_REMOVED lines=29> */
[----:B------:R-:W-:-:S12]  /*2c9c0*/  HFMA2 R5, -RZ, RZ, 0, 8.285045623779296875e-06 ;  /* 0x0000008bff057431 */ /* 0x000fd800000001ff */
        /* <DEDUP_REMOVED lines=29> */
[----:B------:R-:W-:-:S12]  /*2cba0*/  HFMA2 R5, -RZ, RZ, 0, 8.46385955810546875e-06 ;  /* 0x0000008eff057431 */ /* 0x000fd800000001ff */
        /* <DEDUP_REMOVED lines=29> */
[----:B------:R-:W-:-:S12]  /*2cd80*/  HFMA2 R5, -RZ, RZ, 0, 8.642673492431640625e-06 ;  /* 0x00000091ff057431 */ /* 0x000fd800000001ff */
        /* <DEDUP_REMOVED lines=29> */
[----:B------:R-:W-:-:S12]  /*2cf60*/  HFMA2 R5, -RZ, RZ, 0, 8.8214874267578125e-06 ;  /* 0x00000094ff057431 */ /* 0x000fd800000001ff */
        /* <DEDUP_REMOVED lines=29> */
[----:B------:R-:W-:-:S12]  /*2d140*/  HFMA2 R5, -RZ, RZ, 0, 9.000301361083984375e-06 ;  /* 0x00000097ff057431 */ /* 0x000fd800000001ff */
        /* <DEDUP_REMOVED lines=29> */
[----:B------:R-:W-:-:S12]  /*2d320*/  HFMA2 R5, -RZ, RZ, 0, 9.17911529541015625e-06 ;  /* 0x0000009aff057431 */ /* 0x000fd800000001ff */
        /* <DEDUP_REMOVED lines=29> */
[----:B------:R-:W-:-:S12]  /*2d500*/  HFMA2 R5, -RZ, RZ, 0, 9.357929229736328125e-06 ;  /* 0x0000009dff057431 */ /* 0x000fd800000001ff */
        /* <DEDUP_REMOVED lines=59> */
[----:B------:R-:W-:-:S12]  /*2d8c0*/  HFMA2 R5, -RZ, RZ, 0, 9.715557098388671875e-06 ;  /* 0x000000a3ff057431 */ /* 0x000fd800000001ff */
        /* <DEDUP_REMOVED lines=29> */
[----:B------:R-:W-:-:S12]  /*2daa0*/  HFMA2 R5, -RZ, RZ, 0, 9.89437103271484375e-06 ;  /* 0x000000a6ff057431 */ /* 0x000fd800000001ff */
        /* <DEDUP_REMOVED lines=29> */
[----:B------:R-:W-:-:S12]  /*2dc80*/  HFMA2 R5, -RZ, RZ, 0, 1.0073184967041015625e-05 ;  /* 0x000000a9ff057431 */ /* 0x000fd800000001ff */
        /* <DEDUP_REMOVED lines=29> */
[----:B------:R-:W-:-:S12]  /*2de60*/  HFMA2 R5, -RZ, RZ, 0, 1.02519989013671875e-05 ;  /* 0x000000acff057431 */ /* 0x000fd800000001ff */
        /* <DEDUP_REMOVED lines=29> */
[----:B------:R-:W-:-:S12]  /*2e040*/  HFMA2 R5, -RZ, RZ, 0, 1.0430812835693359375e-05 ;  /* 0x000000afff057431 */ /* 0x000fd800000001ff */
        /* <DEDUP_REMOVED lines=29> */
[----:B------:R-:W-:-:S12]  /*2e220*/  HFMA2 R5, -RZ, RZ, 0, 1.060962677001953125e-05 ;  /* 0x000000b2ff057431 */ /* 0x000fd800000001ff */
        /* <DEDUP_REMOVED lines=29> */
[----:B------:R-:W-:-:S12]  /*2e400*/  HFMA2 R5, -RZ, RZ, 0, 1.0788440704345703125e-05 ;  /* 0x000000b5ff057431 */ /* 0x000fd800000001ff */
        /* <DEDUP_REMOVED lines=29> */
[----:B------:R-:W-:-:S12]  /*2e5e0*/  HFMA2 R5, -RZ, RZ, 0, 1.0967254638671875e-05 ;  /* 0x000000b8ff057431 */ /* 0x000fd800000001ff */
        /* <DEDUP_REMOVED lines=29> */
[----:B------:R-:W-:-:S12]  /*2e7c0*/  HFMA2 R5, -RZ, RZ, 0, 1.1146068572998046875e-05 ;  /* 0x000000bbff057431 */ /* 0x000fd800000001ff */
        /* <DEDUP_REMOVED lines=59> */
[----:B------:R-:W-:-:S12]  /*2eb80*/  HFMA2 R5, -RZ, RZ, 0, 1.1503696441650390625e-05 ;  /* 0x000000c1ff057431 */ /* 0x000fd800000001ff */
        /* <DEDUP_REMOVED lines=29> */
[----:B------:R-:W-:-:S12]  /*2ed60*/  HFMA2 R5, -RZ, RZ, 0, 1.16825103759765625e-05 ;  /* 0x000000c4ff057431 */ /* 0x000fd800000001ff */
        /* <DEDUP_REMOVED lines=29> */
[----:B------:R-:W-:-:S12]  /*2ef40*/  HFMA2 R5, -RZ, RZ, 0, 1.1861324310302734375e-05 ;  /* 0x000000c7ff057431 */ /* 0x000fd800000001ff */
        /* <DEDUP_REMOVED lines=29> */
[----:B------:R-:W-:-:S12]  /*2f120*/  HFMA2 R5, -RZ, RZ, 0, 1.204013824462890625e-05 ;  /* 0x000000caff057431 */ /* 0x000fd800000001ff */
        /* <DEDUP_REMOVED lines=29> */
[----:B------:R-:W-:-:S12]  /*2f300*/  HFMA2 R5, -RZ, RZ, 0, 1.2218952178955078125e-05 ;  /* 0x000000cdff057431 */ /* 0x000fd800000001ff */
        /* <DEDUP_REMOVED lines=29> */
[----:B------:R-:W-:-:S12]  /*2f4e0*/  HFMA2 R5, -RZ, RZ, 0, 1.239776611328125e-05 ;  /* 0x000000d0ff057431 */ /* 0x000fd800000001ff */
        /* <DEDUP_REMOVED lines=29> */
[----:B------:R-:W-:-:S12]  /*2f6c0*/  HFMA2 R5, -RZ, RZ, 0, 1.2576580047607421875e-05 ;  /* 0x000000d3ff057431 */ /* 0x000fd800000001ff */
        /* <DEDUP_REMOVED lines=29> */
[----:B------:R-:W-:-:S12]  /*2f8a0*/  HFMA2 R5, -RZ, RZ, 0, 1.275539398193359375e-05 ;  /* 0x000000d6ff057431 */ /* 0x000fd800000001ff */
        /* <DEDUP_REMOVED lines=29> */
[----:B------:R-:W-:-:S12]  /*2fa80*/  HFMA2 R5, -RZ, RZ, 0, 1.2934207916259765625e-05 ;  /* 0x000000d9ff057431 */ /* 0x000fd800000001ff */
        /* <DEDUP_REMOVED lines=59> */
[----:B------:R-:W-:-:S12]  /*2fe40*/  HFMA2 R5, -RZ, RZ, 0, 1.3291835784912109375e-05 ;  /* 0x000000dfff057431 */ /* 0x000fd800000001ff */
        /* <DEDUP_REMOVED lines=29> */
[----:B------:R-:W-:-:S12]  /*30020*/  HFMA2 R5, -RZ, RZ, 0, 1.347064971923828125e-05 ;  /* 0x000000e2ff057431 */ /* 0x000fd800000001ff */
        /* <DEDUP_REMOVED lines=29> */
[----:B------:R-:W-:-:S12]  /*30200*/  HFMA2 R5, -RZ, RZ, 0, 1.3649463653564453125e-05 ;  /* 0x000000e5ff057431 */ /* 0x000fd800000001ff */
        /* <DEDUP_REMOVED lines=29> */
[----:B------:R-:W-:-:S12]  /*303e0*/  HFMA2 R5, -RZ, RZ, 0, 1.3828277587890625e-05 ;  /* 0x000000e8ff057431 */ /* 0x000fd800000001ff */
        /* <DEDUP_REMOVED lines=29> */
[----:B------:R-:W-:-:S12]  /*305c0*/  HFMA2 R5, -RZ, RZ, 0, 1.4007091522216796875e-05 ;  /* 0x000000ebff057431 */ /* 0x000fd800000001ff */
        /* <DEDUP_REMOVED lines=29> */
[----:B------:R-:W-:-:S12]  /*307a0*/  HFMA2 R5, -RZ, RZ, 0, 1.418590545654296875e-05 ;  /* 0x000000eeff057431 */ /* 0x000fd800000001ff */
        /* <DEDUP_REMOVED lines=29> */
[----:B------:R-:W-:-:S12]  /*30980*/  HFMA2 R5, -RZ, RZ, 0, 1.4364719390869140625e-05 ;  /* 0x000000f1ff057431 */ /* 0x000fd800000001ff */
        /* <DEDUP_REMOVED lines=29> */
[----:B------:R-:W-:-:S12]  /*30b60*/  HFMA2 R5, -RZ, RZ, 0, 1.45435333251953125e-05 ;  /* 0x000000f4ff057431 */ /* 0x000fd800000001ff */
        /* <DEDUP_REMOVED lines=29> */
[----:B------:R-:W-:-:S12]  /*30d40*/  HFMA2 R5, -RZ, RZ, 0, 1.4722347259521484375e-05 ;  /* 0x000000f7ff057431 */ /* 0x000fd800000001ff */
        /* <DEDUP_REMOVED lines=59> */
[----:B------:R-:W-:-:S12]  /*31100*/  HFMA2 R5, -RZ, RZ, 0, 1.5079975128173828125e-05 ;  /* 0x000000fdff057431 */ /* 0x000fd800000001ff */
        /* <DEDUP_REMOVED lines=13> */
[----:B------:R-:W-:Y:S02]  /*311e0*/  MOV R5, 0xff ;  /* 0x000000ff00057802 */ /* 0x000fe40000000f00 */
[----:B------:R-:W-:Y:S01]  /*311f0*/  FFMA R8, R7, R8, R4 ;  /* 0x0000000807087223 */ /* 0x000fe20000000004 */
[----:B------:R-:W-:-:S03]  /*31200*/  FADD R3, R3, R6 ;  /* 0x0000000603037221 */ /* 0x000fc60000000000 */
[----:B------:R-:W-:-:S04]  /*31210*/  FMUL R8, R8, R8 ;  /* 0x0000000808087220 */ /* 0x000fc80000400000 */
[----:B------:R-:W-:-:S05]  /*31220*/  FFMA R3, R3, R3, R8 ;  /* 0x0000000303037223 */ /* 0x000fca0000000008 */
[----:B------:R-:W-:-:S13]  /*31230*/  FSETP.GT.AND P0, PT, R3, 4, PT ;  /* 0x408000000300780b */ /* 0x000fda0003f04000 */
[----:B------:R-:W-:Y:S05]  /*31240*/  @P0 BRA `(.L_x_4) ;  /* 0x0000002400300947 */ /* 0x000fea0003800000 */
[----:B------:R-:W-:Y:S01]  /*31250*/  HFMA2 R5, -RZ, RZ, 0, 1.52587890625e-05 ;  /* 0x00000100ff057431 */ /* 0x000fe200000001ff */
[----:B------:R-:W-:Y:S06]  /*31260*/  BRA `(.L_x_4) ;  /* 0x0000002400287947 */ /* 0x000fec0003800000 */
.L_x_1:
[----:B------:R-:W-:-:S09]  /*31270*/  UISETP.NE.AND UP0, UPT, UR6, 0x2710, UPT ;  /* 0x000027100600788c */ /* 0x000fd2000bf05270 */
[----:B------:R-:W-:Y:S05]  /*31280*/  BRA.U !UP0, `(.L_x_5) ;  /* 0x0000001908307547 */ /* 0x000fea000b800000 */
[----:B------:R-:W-:-:S09]  /*31290*/  UISETP.NE.AND UP0, UPT, UR6, 0x186a0, UPT ;  /* 0x000186a00600788c */ /* 0x000fd2000bf05270 */
[----:B------:R-:W-:Y:S05]  /*312a0*/  BRA.U UP0, `(.L_x_3) ;  /* 0x0000001500b47547 */ /* 0x000fea000b800000 */
[----:B------:R-:W-:Y:S01]  /*312b0*/  FMUL R8, R3, R3 ;  /* 0x0000000303087220 */ /* 0x000fe20000400000 */
[----:B------:R-:W-:-:S04]  /*312c0*/  FMUL R9, R4, R4 ;  /* 0x0000000404097220 */ /* 0x000fc80000400000 */
[----:B------:R-:W-:-:S05]  /*312d0*/  FADD R5, R8, R9 ;  /* 0x0000000908057221 */ /* 0x000fca0000000000 */
[----:B------:R-:W-:Y:S02]  /*312e0*/  FSETP.GT.AND P0, PT, R5, 4, PT ;  /* 0x408000000500780b */ /* 0x000fe40003f04000 */
[----:B------:R-:W-:-:S11]  /*312f0*/  MOV R5, RZ ;  /* 0x000000ff00057202 */ /* 0x000fd60000000f00 */
[----:B------:R-:W-:Y:S05]  /*31300*/  @P0 BRA `(.L_x_4) ;  /* 0x0000002400000947 */ /* 0x000fea0003800000 */
[----:B------:R-:W-:Y:S01]  /*31310*/  HFMA2 R5, -RZ, RZ, 0, 0 ;  /* 0x00000000ff057431 */ /* 0x000fe200000001ff */
[----:B------:R-:W-:Y:S02]  /*31320*/  MOV R7, R4 ;  /* 0x0000000400077202 */ /* 0x000fe40000000f00 */
[----:B------:R-:W-:-:S07]  /*31330*/  MOV R6, R3 ;  /* 0x0000000300067202 */ /* 0x000fce0000000f00 */
.L_x_37:
[----:B------:R-:W-:Y:S01]  /*31340*/  FADD R8, -R9, R8 ;  /* 0x0000000809087221 */ /* 0x000fe20000000100 */
[----:B------:R-:W-:-:S03]  /*31350*/  FADD R9, R6, R6 ;  /* 0x0000000606097221 */ /* 0x000fc60000000000 */
[----:B------:R-:W-:Y:S01]  /*31360*/  FADD R8, R3, R8 ;  /* 0x0000000803087221 */ /* 0x000fe20000000000 */
[----:B------:R-:W-:-:S03]  /*31370*/  FFMA R9, R9, R7, R4 ;  /* 0x0000000709097223 */ /* 0x000fc60000000004 */
[----:B------:R-:W-:Y:S01]  /*31380*/  FMUL R6, R8, R8 ;  /* 0x0000000808067220 */ /* 0x000fe20000400000 */
[----:B------:R-:W-:-:S04]  /*31390*/  FMUL R7, R9, R9 ;  /* 0x0000000909077220 */ /* 0x000fc80000400000 */
[----:B------:R-:W-:-:S05]  /*313a0*/  FADD R10, R6, R7 ;  /* 0x00000007060a7221 */ /* 0x000fca0000000000 */
[----:B------:R-:W-:-:S13]  /*313b0*/  FSETP.GT.AND P0, PT, R10, 4, PT ;  /* 0x408000000a00780b */ /* 0x000fda0003f04000 */
        /* <DEDUP_REMOVED lines=271> */
[----:B------:R-:W-:Y:S01]  /*324b0*/  IADD3 R10, PT, PT, R5, 0x20, RZ ;  /* 0x00000020050a7810 */ /* 0x000fe20007ffe0ff */
[----:B------:R-:W-:Y:S01]  /*324c0*/  FADD R5, R6, R6 ;  /* 0x0000000606057221 */ /* 0x000fe20000000000 */
[----:B------:R-:W-:Y:S02]  /*324d0*/  FADD R6, R8, -R9 ;  /* 0x8000000908067221 */ /* 0x000fe40000000000 */
[----:B------:R-:W-:Y:S01]  /*324e0*/  ISETP.NE.AND P0, PT, R10, 0x186a0, PT ;  /* 0x000186a00a00780c */ /* 0x000fe20003f05270 */
[----:B------:R-:W-:Y:S01]  /*324f0*/  FFMA R7, R7, R5, R4 ;  /* 0x0000000507077223 */ /* 0x000fe20000000004 */
[----:B------:R-:W-:-:S11]  /*32500*/  HFMA2 R5, -RZ, RZ, 5.9604644775390625e-08, -0.0001010894775390625 ;  /* 0x000186a0ff057431 */ /* 0x000fd600000001ff */
[----:B------:R-:W-:Y:S05]  /*32510*/  @!P0 BRA `(.L_x_4) ;  /* 0x00000010007c8947 */ /* 0x000fea0003800000 */
[----:B------:R-:W-:Y:S01]  /*32520*/  FADD R6, R3, R6 ;  /* 0x0000000603067221 */ /* 0x000fe20000000000 */
[----:B------:R-:W-:-:S03]  /*32530*/  FMUL R9, R7, R7 ;  /* 0x0000000707097220 */ /* 0x000fc60000400000 */
[----:B------:R-:W-:-:S04]  /*32540*/  FMUL R8, R6, R6 ;  /* 0x0000000606087220 */ /* 0x000fc80000400000 */
[----:B------:R-:W-:-:S05]  /*32550*/  FADD R5, R8, R9 ;  /* 0x0000000908057221 */ /* 0x000fca0000000000 */
[----:B------:R-:W-:Y:S02]  /*32560*/  FSETP.GT.AND P0, PT, R5, 4, PT ;  /* 0x408000000500780b */ /* 0x000fe40003f04000 */
[----:B------:R-:W-:-:S11]  /*32570*/  MOV R5, R10 ;  /* 0x0000000a00057202 */ /* 0x000fd60000000f00 */
[----:B------:R-:W-:Y:S05]  /*32580*/  @!P0 BRA `(.L_x_37) ;  /* 0xffffffec006c8947 */ /* 0x000fea000383ffff */
[----:B------:R-:W-:Y:S05]  /*32590*/  BRA `(.L_x_4) ;  /* 0x00000010005c7947 */ /* 0x000fea0003800000 */
.L_x_36:
[----:B------:R-:W-:Y:S01]  /*325a0*/  IADD3 R5, PT, PT, R5, 0x1f, RZ ;  /* 0x0000001f05057810 */ /* 0x000fe20007ffe0ff */
[----:B------:R-:W-:Y:S06]  /*325b0*/  BRA `(.L_x_4) ;  /* 0x0000001000547947 */ /* 0x000fec0003800000 */
.L_x_35:
[----:B------:R-:W-:Y:S01]  /*325c0*/  IADD3 R5, PT, PT, R5, 0x1e, RZ ;  /* 0x0000001e05057810 */ /* 0x000fe20007ffe0ff */
[----:B------:R-:W-:Y:S06]  /*325d0*/  BRA `(.L_x_4) ;  /* 0x00000010004c7947 */ /* 0x000fec0003800000 */
.L_x_34:
[----:B------:R-:W-:Y:S01]  /*325e0*/  IADD3 R5, PT, PT, R5, 0x1d, RZ ;  /* 0x0000001d05057810 */ /* 0x000fe20007ffe0ff */
[----:B------:R-:W-:Y:S06]  /*325f0*/  BRA `(.L_x_4) ;  /* 0x0000001000447947 */ /* 0x000fec0003800000 */
.L_x_33:
[----:B------:R-:W-:Y:S01]  /*32600*/  IADD3 R5, PT, PT, R5, 0x1c, RZ ;  /* 0x0000001c05057810 */ /* 0x000fe20007ffe0ff */
[----:B------:R-:W-:Y:S06]  /*32610*/  BRA `(.L_x_4) ;  /* 0x00000010003c7947 */ /* 0x000fec0003800000 */
.L_x_32:
[----:B------:R-:W-:Y:S01]  /*32620*/  IADD3 R5, PT, PT, R5, 0x1b, RZ ;  /* 0x0000001b05057810 */ /* 0x000fe20007ffe0ff */
[----:B------:R-:W-:Y:S06]  /*32630*/  BRA `(.L_x_4) ;  /* 0x0000001000347947 */ /* 0x000fec0003800000 */
.L_x_31:
[----:B------:R-:W-:Y:S01]  /*32640*/  IADD3 R5, PT, PT, R5, 0x1a, RZ ;  /* 0x0000001a05057810 */ /* 0x000fe20007ffe0ff */
[----:B------:R-:W-:Y:S06]  /*32650*/  BRA `(.L_x_4) ;  /* 0x00000010002c7947 */ /* 0x000fec0003800000 */
.L_x_30:
[----:B------:R-:W-:Y:S01]  /*32660*/  IADD3 R5, PT, PT, R5, 0x19, RZ ;  /* 0x0000001905057810 */ /* 0x000fe20007ffe0ff */
[----:B------:R-:W-:Y:S06]  /*32670*/  BRA `(.L_x_4) ;  /* 0x0000001000247947 */ /* 0x000fec0003800000 */
.L_x_29:
[----:B------:R-:W-:Y:S01]  /*32680*/  IADD3 R5, PT, PT, R5, 0x18, RZ ;  /* 0x0000001805057810 */ /* 0x000fe20007ffe0ff */
[----:B------:R-:W-:Y:S06]  /*32690*/  BRA `(.L_x_4) ;  /* 0x00000010001c7947 */ /* 0x000fec0003800000 */
.L_x_28:
[----:B------:R-:W-:Y:S01]  /*326a0*/  IADD3 R5, PT, PT, R5, 0x17, RZ ;  /* 0x0000001705057810 */ /* 0x000fe20007ffe0ff */
[----:B------:R-:W-:Y:S06]  /*326b0*/  BRA `(.L_x_4) ;  /* 0x0000001000147947 */ /* 0x000fec0003800000 */
.L_x_27:
[----:B------:R-:W-:Y:S01]  /*326c0*/  IADD3 R5, PT, PT, R5, 0x16, RZ ;  /* 0x0000001605057810 */ /* 0x000fe20007ffe0ff */
[----:B------:R-:W-:Y:S06]  /*326d0*/  BRA `(.L_x_4) ;  /* 0x00000010000c7947 */ /* 0x000fec0003800000 */
.L_x_26:
[----:B------:R-:W-:Y:S01]  /*326e0*/  IADD3 R5, PT, PT, R5, 0x15, RZ ;  /* 0x0000001505057810 */ /* 0x000fe20007ffe0ff */
[----:B------:R-:W-:Y:S06]  /*326f0*/  BRA `(.L_x_4) ;  /* 0x0000001000047947 */ /* 0x000fec0003800000 */
.L_x_25:
[----:B------:R-:W-:Y:S01]  /*32700*/  IADD3 R5, PT, PT, R5, 0x14, RZ ;  /* 0x0000001405057810 */ /* 0x000fe20007ffe0ff */
[----:B------:R-:W-:Y:S06]  /*32710*/  BRA `(.L_x_4) ;  /* 0x0000000c00fc7947 */ /* 0x000fec0003800000 */
.L_x_24:
[----:B------:R-:W-:Y:S01]  /*32720*/  IADD3 R5, PT, PT, R5, 0x13, RZ ;  /* 0x0000001305057810 */ /* 0x000fe20007ffe0ff */
[----:B------:R-:W-:Y:S06]  /*32730*/  BRA `(.L_x_4) ;  /* 0x0000000c00f47947 */ /* 0x000fec0003800000 */
.L_x_23:
[----:B------:R-:W-:Y:S01]  /*32740*/  IADD3 R5, PT, PT, R5, 0x12, RZ ;  /* 0x0000001205057810 */ /* 0x000fe20007ffe0ff */
[----:B------:R-:W-:Y:S06]  /*32750*/  BRA `(.L_x_4) ;  /* 0x0000000c00ec7947 */ /* 0x000fec0003800000 */
.L_x_22:
[----:B------:R-:W-:Y:S01]  /*32760*/  IADD3 R5, PT, PT, R5, 0x11, RZ ;  /* 0x0000001105057810 */ /* 0x000fe20007ffe0ff */
[----:B------:R-:W-:Y:S06]  /*32770*/  BRA `(.L_x_4) ;  /* 0x0000000c00e47947 */ /* 0x000fec0003800000 */
.L_x_21:
[----:B------:R-:W-:Y:S01]  /*32780*/  IADD3 R5, PT, PT, R5, 0x10, RZ ;  /* 0x0000001005057810 */ /* 0x000fe20007ffe0ff */
[----:B------:R-:W-:Y:S06]  /*32790*/  BRA `(.L_x_4) ;  /* 0x0000000c00dc7947 */ /* 0x000fec0003800000 */
.L_x_20:
[----:B------:R-:W-:Y:S01]  /*327a0*/  IADD3 R5, PT, PT, R5, 0xf, RZ ;  /* 0x0000000f05057810 */ /* 0x000fe20007ffe0ff */
[----:B------:R-:W-:Y:S06]  /*327b0*/  BRA `(.L_x_4) ;  /* 0x0000000c00d47947 */ /* 0x000fec0003800000 */
.L_x_19:
[----:B------:R-:W-:Y:S01]  /*327c0*/  IADD3 R5, PT, PT, R5, 0xe, RZ ;  /* 0x0000000e05057810 */ /* 0x000fe20007ffe0ff */
[----:B------:R-:W-:Y:S06]  /*327d0*/  BRA `(.L_x_4) ;  /* 0x0000000c00cc7947 */ /* 0x000fec0003800000 */
.L_x_18:
[----:B------:R-:W-:Y:S01]  /*327e0*/  IADD3 R5, PT, PT, R5, 0xd, RZ ;  /* 0x0000000d05057810 */ /* 0x000fe20007ffe0ff */
[----:B------:R-:W-:Y:S06]  /*327f0*/  BRA `(.L_x_4) ;  /* 0x0000000c00c47947 */ /* 0x000fec0003800000 */
.L_x_17:
[----:B------:R-:W-:Y:S01]  /*32800*/  IADD3 R5, PT, PT, R5, 0xc, RZ ;  /* 0x0000000c05057810 */ /* 0x000fe20007ffe0ff */
[----:B------:R-:W-:Y:S06]  /*32810*/  BRA `(.L_x_4) ;  /* 0x0000000c00bc7947 */ /* 0x000fec0003800000 */
.L_x_16:
[----:B------:R-:W-:Y:S01]  /*32820*/  IADD3 R5, PT, PT, R5, 0xb, RZ ;  /* 0x0000000b05057810 */ /* 0x000fe20007ffe0ff */
[----:B------:R-:W-:Y:S06]  /*32830*/  BRA `(.L_x_4) ;  /* 0x0000000c00b47947 */ /* 0x000fec0003800000 */
.L_x_15:
[----:B------:R-:W-:Y:S01]  /*32840*/  IADD3 R5, PT, PT, R5, 0xa, RZ ;  /* 0x0000000a05057810 */ /* 0x000fe20007ffe0ff */
[----:B------:R-:W-:Y:S06]  /*32850*/  BRA `(.L_x_4) ;  /* 0x0000000c00ac7947 */ /* 0x000fec0003800000 */
.L_x_14:
[----:B------:R-:W-:Y:S01]  /*32860*/  IADD3 R5, PT, PT, R5, 0x9, RZ ;  /* 0x0000000905057810 */ /* 0x000fe20007ffe0ff */
[----:B------:R-:W-:Y:S06]  /*32870*/  BRA `(.L_x_4) ;  /* 0x0000000c00a47947 */ /* 0x000fec0003800000 */
.L_x_13:
[----:B------:R-:W-:Y:S01]  /*32880*/  IADD3 R5, PT, PT, R5, 0x8, RZ ;  /* 0x0000000805057810 */ /* 0x000fe20007ffe0ff */
[----:B------:R-:W-:Y:S06]  /*32890*/  BRA `(.L_x_4) ;  /* 0x0000000c009c7947 */ /* 0x000fec0003800000 */
.L_x_12:
[----:B------:R-:W-:Y:S01]  /*328a0*/  IADD3 R5, PT, PT, R5, 0x7, RZ ;  /* 0x0000000705057810 */ /* 0x000fe20007ffe0ff */
[----:B------:R-:W-:Y:S06]  /*328b0*/  BRA `(.L_x_4) ;  /* 0x0000000c00947947 */ /* 0x000fec0003800000 */
.L_x_11:
[----:B------:R-:W-:Y:S01]  /*328c0*/  IADD3 R5, PT, PT, R5, 0x6, RZ ;  /* 0x0000000605057810 */ /* 0x000fe20007ffe0ff */
[----:B------:R-:W-:Y:S06]  /*328d0*/  BRA `(.L_x_4) ;  /* 0x0000000c008c7947 */ /* 0x000fec0003800000 */
.L_x_10:
[----:B------:R-:W-:Y:S01]  /*328e0*/  IADD3 R5, PT, PT, R5, 0x5, RZ ;  /* 0x0000000505057810 */ /* 0x000fe20007ffe0ff */
[----:B------:R-:W-:Y:S06]  /*328f0*/  BRA `(.L_x_4) ;  /* 0x0000000c00847947 */ /* 0x000fec0003800000 */
.L_x_9:
[----:B------:R-:W-:Y:S01]  /*32900*/  IADD3 R5, PT, PT, R5, 0x4, RZ ;  /* 0x0000000405057810 */ /* 0x000fe20007ffe0ff */
[----:B------:R-:W-:Y:S06]  /*32910*/  BRA `(.L_x_4) ;  /* 0x0000000c007c7947 */ /* 0x000fec0003800000 */
.L_x_8:
[----:B------:R-:W-:Y:S01]  /*32920*/  IADD3 R5, PT, PT, R5, 0x3, RZ ;  /* 0x0000000305057810 */ /* 0x000fe20007ffe0ff */
[----:B------:R-:W-:Y:S06]  /*32930*/  BRA `(.L_x_4) ;  /* 0x0000000c00747947 */ /* 0x000fec0003800000 */
.L_x_7:
[----:B------:R-:W-:Y:S01]  /*32940*/  IADD3 R5, PT, PT, R5, 0x2, RZ ;  /* 0x0000000205057810 */ /* 0x000fe20007ffe0ff */
[----:B------:R-:W-:Y:S06]  /*32950*/  BRA `(.L_x_4) ;  /* 0x0000000c006c7947 */ /* 0x000fec0003800000 */
.L_x_6:
[----:B------:R-:W-:Y:S01]  /*32960*/  IADD3 R5, PT, PT, R5, 0x1, RZ ;  /* 0x0000000105057810 */ /* 0x000fe20007ffe0ff */
[----:B------:R-:W-:Y:S06]  /*32970*/  BRA `(.L_x_4) ;  /* 0x0000000c00647947 */ /* 0x000fec0003800000 */
.L_x_3:
[----:B------:R-:W-:Y:S01]  /*32980*/  UISETP.GE.AND UP0, UPT, UR6, 0x1, UPT ;  /* 0x000000010600788c */ /* 0x000fe2000bf06270 */
[----:B------:R-:W-:-:S08]  /*32990*/  MOV R5, RZ ;  /* 0x000000ff00057202 */ /* 0x000fd00000000f00 */
[----:B------:R-:W-:Y:S05]  /*329a0*/  BRA.U !UP0, `(.L_x_4) ;  /* 0x0000000d08587547 */ /* 0x000fea000b800000 */
[----:B------:R-:W-:Y:S01]  /*329b0*/  FMUL R8, R3, R3 ;  /* 0x0000000303087220 */ /* 0x000fe20000400000 */
[----:B------:R-:W-:-:S04]  /*329c0*/  FMUL R9, R4, R4 ;  /* 0x0000000404097220 */ /* 0x000fc80000400000 */
[----:B------:R-:W-:-:S05]  /*329d0*/  FADD R5, R8, R9 ;  /* 0x0000000908057221 */ /* 0x000fca0000000000 */
[----:B------:R-:W-:Y:S01]  /*329e0*/  FSETP.GT.AND P0, PT, R5, 4, PT ;  /* 0x408000000500780b */ /* 0x000fe20003f04000 */
[----:B------:R-:W-:-:S12]  /*329f0*/  HFMA2 R5, -RZ, RZ, 0, 0 ;  /* 0x00000000ff057431 */ /* 0x000fd800000001ff */
[----:B------:R-:W-:Y:S05]  /*32a00*/  @P0 BRA `(.L_x_4) ;  /* 0x0000000c00400947 */ /* 0x000fea0003800000 */
[----:B------:R-:W-:Y:S01]  /*32a10*/  MOV R5, RZ ;  /* 0x000000ff00057202 */ /* 0x000fe20000000f00 */
[----:B------:R-:W0:Y:S01]  /*32a20*/  LDCU UR9, c[0x0][0x390] ;  /* 0x00007200ff0977ac */ /* 0x000e220008000800 */
[----:B------:R-:W-:Y:S02]  /*32a30*/  MOV R7, R4 ;  /* 0x0000000400077202 */ /* 0x000fe40000000f00 */
[----:B------:R-:W-:Y:S01]  /*32a40*/  MOV R6, R3 ;  /* 0x0000000300067202 */ /* 0x000fe20000000f00 */
[----:B------:R-:W1:Y:S06]  /*32a50*/  LDCU UR8, c[0x0][0x390] ;  /* 0x00007200ff0877ac */ /* 0x000e6c0008000800 */
.L_x_38:
[----:B------:R-:W-:Y:S01]  /*32a60*/  IADD3 R10, PT, PT, R5, 0x1, RZ ;  /* 0x00000001050a7810 */ /* 0x000fe20007ffe0ff */
[----:B------:R-:W-:Y:S01]  /*32a70*/  FADD R5, R6, R6 ;  /* 0x0000000606057221 */ /* 0x000fe20000000000 */
[----:B------:R-:W-:Y:S02]  /*32a80*/  FADD R6, -R9, R8 ;  /* 0x0000000809067221 */ /* 0x000fe40000000100 */
[----:B0-----:R-:W-:Y:S01]  /*32a90*/  ISETP.NE.AND P0, PT, R10, UR9, PT ;  /* 0x000000090a007c0c */ /* 0x001fe2000bf05270 */
[----:B------:R-:W-:Y:S01]  /*32aa0*/  FFMA R7, R5, R7, R4 ;  /* 0x0000000705077223 */ /* 0x000fe20000000004 */
[----:B-1----:R-:W-:-:S11]  /*32ab0*/  MOV R5, UR8 ;  /* 0x0000000800057c02 */ /* 0x002fd60008000f00 */
        /* <DEDUP_REMOVED lines=9> */
.L_x_5:
[----:B------:R-:W-:Y:S01]  /*32b50*/  FMUL R8, R3, R3 ;  /* 0x0000000303087220 */ /* 0x000fe20000400000 */
[----:B------:R-:W-:-:S04]  /*32b60*/  FMUL R9, R4, R4 ;  /* 0x0000000404097220 */ /* 0x000fc80000400000 */
[----:B------:R-:W-:-:S05]  /*32b70*/  FADD R5, R8, R9 ;  /* 0x0000000908057221 */ /* 0x000fca0000000000 */
[----:B------:R-:W-:Y:S01]  /*32b80*/  FSETP.GT.AND P0, PT, R5, 4, PT ;  /* 0x408000000500780b */ /* 0x000fe20003f04000 */
[----:B------:R-:W-:-:S12]  /*32b90*/  HFMA2 R5, -RZ, RZ, 0, 0 ;  /* 0x00000000ff057431 */ /* 0x000fd800000001ff */
[----:B------:R-:W-:Y:S05]  /*32ba0*/  @P0 BRA `(.L_x_4) ;  /* 0x0000000800d80947 */ /* 0x000fea0003800000 */
[----:B------:R-:W-:Y:S02]  /*32bb0*/  MOV R5, RZ ;  /* 0x000000ff00057202 */ /* 0x000fe40000000f00 */
[----:B------:R-:W-:Y:S02]  /*32bc0*/  MOV R7, R4 ;  /* 0x0000000400077202 */ /* 0x000fe40000000f00 */
[----:B------:R-:W-:-:S07]  /*32bd0*/  MOV R6, R3 ;  /* 0x0000000300067202 */ /* 0x000fce0000000f00 */
.L_x_54:
        /* <DEDUP_REMOVED lines=140> */
[----:B------:R-:W-:-:S11]  /*334a0*/  MOV R5, 0x2710 ;  /* 0x0000271000057802 */ /* 0x000fd60000000f00 */
        /* <DEDUP_REMOVED lines=9> */
.L_x_53:
[----:B------:R-:W-:Y:S01]  /*33540*/  IADD3 R5, PT, PT, R5, 0xf, RZ ;  /* 0x0000000f05057810 */ /* 0x000fe20007ffe0ff */
[----:B------:R-:W-:Y:S06]  /*33550*/  BRA `(.L_x_4) ;  /* 0x00000000006c7947 */ /* 0x000fec0003800000 */
.L_x_52:
[----:B------:R-:W-:Y:S01]  /*33560*/  IADD3 R5, PT, PT, R5, 0xe, RZ ;  /* 0x0000000e05057810 */ /* 0x000fe20007ffe0ff */
[----:B------:R-:W-:Y:S06]  /*33570*/  BRA `(.L_x_4) ;  /* 0x0000000000647947 */ /* 0x000fec0003800000 */
.L_x_51:
[----:B------:R-:W-:Y:S01]  /*33580*/  IADD3 R5, PT, PT, R5, 0xd, RZ ;  /* 0x0000000d05057810 */ /* 0x000fe20007ffe0ff */
[----:B------:R-:W-:Y:S06]  /*33590*/  BRA `(.L_x_4) ;  /* 0x00000000005c7947 */ /* 0x000fec0003800000 */
.L_x_50:
[----:B------:R-:W-:Y:S01]  /*335a0*/  IADD3 R5, PT, PT, R5, 0xc, RZ ;  /* 0x0000000c05057810 */ /* 0x000fe20007ffe0ff */
[----:B------:R-:W-:Y:S06]  /*335b0*/  BRA `(.L_x_4) ;  /* 0x0000000000547947 */ /* 0x000fec0003800000 */
.L_x_49:
[----:B------:R-:W-:Y:S01]  /*335c0*/  IADD3 R5, PT, PT, R5, 0xb, RZ ;  /* 0x0000000b05057810 */ /* 0x000fe20007ffe0ff */
[----:B------:R-:W-:Y:S06]  /*335d0*/  BRA `(.L_x_4) ;  /* 0x00000000004c7947 */ /* 0x000fec0003800000 */
.L_x_48:
[----:B------:R-:W-:Y:S01]  /*335e0*/  IADD3 R5, PT, PT, R5, 0xa, RZ ;  /* 0x0000000a05057810 */ /* 0x000fe20007ffe0ff */
[----:B------:R-:W-:Y:S06]  /*335f0*/  BRA `(.L_x_4) ;  /* 0x0000000000447947 */ /* 0x000fec0003800000 */
.L_x_47:
[----:B------:R-:W-:Y:S01]  /*33600*/  IADD3 R5, PT, PT, R5, 0x9, RZ ;  /* 0x0000000905057810 */ /* 0x000fe20007ffe0ff */
[----:B------:R-:W-:Y:S06]  /*33610*/  BRA `(.L_x_4) ;  /* 0x00000000003c7947 */ /* 0x000fec0003800000 */
.L_x_46:
[----:B------:R-:W-:Y:S01]  /*33620*/  IADD3 R5, PT, PT, R5, 0x8, RZ ;  /* 0x0000000805057810 */ /* 0x000fe20007ffe0ff */
[----:B------:R-:W-:Y:S06]  /*33630*/  BRA `(.L_x_4) ;  /* 0x0000000000347947 */ /* 0x000fec0003800000 */
.L_x_45:
[----:B------:R-:W-:Y:S01]  /*33640*/  IADD3 R5, PT, PT, R5, 0x7, RZ ;  /* 0x0000000705057810 */ /* 0x000fe20007ffe0ff */
[----:B------:R-:W-:Y:S06]  /*33650*/  BRA `(.L_x_4) ;  /* 0x00000000002c7947 */ /* 0x000fec0003800000 */
.L_x_44:
[----:B------:R-:W-:Y:S01]  /*33660*/  IADD3 R5, PT, PT, R5, 0x6, RZ ;  /* 0x0000000605057810 */ /* 0x000fe20007ffe0ff */
[----:B------:R-:W-:Y:S06]  /*33670*/  BRA `(.L_x_4) ;  /* 0x0000000000247947 */ /* 0x000fec0003800000 */
.L_x_43:
[----:B------:R-:W-:Y:S01]  /*33680*/  IADD3 R5, PT, PT, R5, 0x5, RZ ;  /* 0x0000000505057810 */ /* 0x000fe20007ffe0ff */
[----:B------:R-:W-:Y:S06]  /*33690*/  BRA `(.L_x_4) ;  /* 0x00000000001c7947 */ /* 0x000fec0003800000 */
.L_x_42:
[----:B------:R-:W-:Y:S01]  /*336a0*/  IADD3 R5, PT, PT, R5, 0x4, RZ ;  /* 0x0000000405057810 */ /* 0x000fe20007ffe0ff */
[----:B------:R-:W-:Y:S06]  /*336b0*/  BRA `(.L_x_4) ;  /* 0x0000000000147947 */ /* 0x000fec0003800000 */
.L_x_41:
[----:B------:R-:W-:Y:S01]  /*336c0*/  IADD3 R5, PT, PT, R5, 0x3, RZ ;  /* 0x0000000305057810 */ /* 0x000fe20007ffe0ff */
[----:B------:R-:W-:Y:S06]  /*336d0*/  BRA `(.L_x_4) ;  /* 0x00000000000c7947 */ /* 0x000fec0003800000 */
.L_x_40:
[----:B------:R-:W-:Y:S01]  /*336e0*/  IADD3 R5, PT, PT, R5, 0x2, RZ ;  /* 0x0000000205057810 */ /* 0x000fe20007ffe0ff */
[----:B------:R-:W-:Y:S06]  /*336f0*/  BRA `(.L_x_4) ;  /* 0x0000000000047947 */ /* 0x000fec0003800000 */
.L_x_39:
[----:B------:R-:W-:-:S07]  /*33700*/  IADD3 R5, PT, PT, R5, 0x1, RZ ;  /* 0x0000000105057810 */ /* 0x000fce0007ffe0ff */
.L_x_4:
[----:B------:R-:W-:Y:S05]  /*33710*/  BSYNC.RECONVERGENT B0 ;  /* 0x0000000000007941 */ /* 0x000fea0003800200 */
.L_x_0:
[----:B------:R-:W0:Y:S01]  /*33720*/  LDC.64 R6, c[0x0][0x3a8] ;  /* 0x0000ea00ff067b82 */ /* 0x000e220000000a00 */
[----:B------:R-:W0:Y:S02]  /*33730*/  LDCU.64 UR6, c[0x0][0x3a0] ;  /* 0x00007400ff0677ac */ /* 0x000e240008000a00 */
[----:B0-----:R-:W-:-:S04]  /*33740*/  IMAD.WIDE.U32 R6, R2, UR6, R6 ;  /* 0x0000000602067c25 */ /* 0x001fc8000f8e0006 */
[----:B------:R-:W-:Y:S02]  /*33750*/  IMAD R7, R2, UR7, R7 ;  /* 0x0000000702077c24 */ /* 0x000fe4000f8e0207 */
[----:B------:R-:W-:-:S05]  /*33760*/  IMAD.WIDE R2, R0, 0x4, R6 ;  /* 0x0000000400027825 */ /* 0x000fca00078e0206 */
[----:B------:R-:W-:Y:S01]  /*33770*/  STG.E desc[UR4][R2.64], R5 ;  /* 0x0000000502007986 */ /* 0x000fe2000c101904 */
[----:B------:R-:W-:Y:S05]  /*33780*/  EXIT ;  /* 0x000000000000794d */ /* 0x000fea0003800000 */
.L_x_55:
[----:B------:R-:W-:-:S00]  /*33790*/  BRA `(.L_x_55) ;  /* 0xfffffffc00fc7947 */ /* 0x000fc0000383ffff */
[----:B------:R-:W-:-:S00]  /*337a0*/  NOP ;  /* 0x0000000000007918 */ /* 0x000fc00000000000 */
        /* <DEDUP_REMOVED lines=13> */
.L_x_56:


//--------------------- .nv.shared.reserved.0     --------------------------
	.section	.nv.shared.reserved.0,"aw",@nobits
	.weak		__nv_reservedSMEM_offset_0_alias
	.size		__nv_reservedSMEM_offset_0_alias, 0, 64
	.other		__nv_reservedSMEM_offset_0_alias,@"STO_CUDA_RESERVED_SHARED STV_DEFAULT"
__nv_reservedSMEM_offset_0_alias:
	.zero		0
	.zero		64


//--------------------- .nv.constant0._Z13mandel_kernelffffiiimPi --------------------------
	.section	.nv.constant0._Z13mandel_kernelffffiiimPi,"a",@progbits
	.sectionflags	@""
	.align	4
.nv.constant0._Z13mandel_kernelffffiiimPi:
	.zero		944


//--------------------- SYMBOLS --------------------------

	.type		.nv.reservedSmem.offset0,@object
	.size		.nv.reservedSmem.offset0,0x4
